def matmul_kernel(
    a_ptr,
    b_ptr,
    c_ptr,
    M,
    N,
    K,
    stride_am,
    stride_ak,
    stride_bk,
    stride_bn,
    stride_cm,
    stride_cn,
    BLOCK_M: tl.constexpr,
    BLOCK_N: tl.constexpr,
    BLOCK_K: tl.constexpr,
    GROUP_M: tl.constexpr,
):
    pid = tl.program_id(axis=0)
    num_pid_m = tl.cdiv(M, BLOCK_M)
    num_pid_n = tl.cdiv(N, BLOCK_N)
    num_pid_in_group = GROUP_M * num_pid_n
    group_id = pid // num_pid_in_group
    first_pid_m = group_id * GROUP_M
    group_size_m = min(num_pid_m - first_pid_m, GROUP_M)
    pid_m = first_pid_m + ((pid % num_pid_in_group) % group_size_m)
    pid_n = (pid % num_pid_in_group) // group_size_m

    offs_am = (pid_m * BLOCK_M + tl.arange(0, BLOCK_M)) % M
    offs_bn = (pid_n * BLOCK_N + tl.arange(0, BLOCK_N)) % N
    offs_k = tl.arange(0, BLOCK_K)
    a_ptrs = a_ptr + offs_am[:, None] * stride_am + offs_k[None, :] * stride_ak
    b_ptrs = b_ptr + offs_k[:, None] * stride_bk + offs_bn[None, :] * stride_bn

    acc = tl.zeros((BLOCK_M, BLOCK_N), dtype=tl.float32)
    for kk in range(0, tl.cdiv(K, BLOCK_K)):
        a = tl.load(a_ptrs, mask=offs_k[None, :] < K - kk * BLOCK_K, other=0.0)
        b = tl.load(b_ptrs, mask=offs_k[:, None] < K - kk * BLOCK_K, other=0.0)
        acc = tl.dot(a, b, acc)
        a_ptrs += BLOCK_K * stride_ak
        b_ptrs += BLOCK_K * stride_bk

    c = acc.to(c_ptr.dtype.element_ty)
    offs_cm = pid_m * BLOCK_M + tl.arange(0, BLOCK_M)
    offs_cn = pid_n * BLOCK_N + tl.arange(0, BLOCK_N)
    c_ptrs = c_ptr + offs_cm[:, None] * stride_cm + offs_cn[None, :] * stride_cn
    mask = (offs_cm[:, None] < M) & (offs_cn[None, :] < N)
    tl.store(c_ptrs, c, mask=mask)

# config = {"BLOCK_K": 64, "BLOCK_M": 64, "BLOCK_N": 512, "GROUP_M": 8, "arch": "sm_100", "dtype": "fp8e4m3", "num_ctas": 1, "num_stages": 3, "num_warps": 8}
# arch = sm_100


// ===== COMPILED SASS (sm_100a) =====

	.target	sm_100a

	.elftype	@"ET_EXEC"


//--------------------- .note.nv.tkinfo           --------------------------
	.section	.note.nv.tkinfo,"",@"SHT_NOTE"
	.sectionflags	@"SHF_NOTE_NV_TKINFO"
	.tkinfo
        /*0018*/ 	.word	0x00000081
        /*0030*/ 	.string	""
        /*0030*/ 	.string	"ptxas-blackwell"
        /*0030*/ 	.string	"Cuda compilation tools, release 12.9, V12.9.86"
        /*0030*/ 	.string	"Build cuda_12.9.r12.9/compiler.36037853_0"
        /*0030*/ 	.string	"-v  -suppress-debug-info  -lineinfo  -arch sm_100a "



//--------------------- .note.nv.cuver            --------------------------
	.section	.note.nv.cuver,"",@"SHT_NOTE"
	.sectionflags	@"SHF_NOTE_NV_CUVER"
        /*0018*/ 	.short	0x0001
        /*001a*/ 	.short	0x0064
        /*001c*/ 	.short	0x0001
        /*001e*/ 	.short	0x0000
        /*0020*/ 	.short	0x0001
        /*0022*/ 	.short	0x0000


//--------------------- .nv.info                  --------------------------
	.section	.nv.info,"",@"SHT_CUDA_INFO"
	.align	4


	//----- nvinfo : EIATTR_REGCOUNT
	.align		4
        /*0000*/ 	.byte	0x04, 0x2f
        /*0002*/ 	.short	(.L_4 - .L_3)
	.align		4
.L_3:
        /*0004*/ 	.word	index@(matmul_kernel)
        /*0008*/ 	.word	0x000000ff


	//----- nvinfo : EIATTR_FRAME_SIZE
	.align		4
.L_4:
        /*000c*/ 	.byte	0x04, 0x11
        /*000e*/ 	.short	(.L_6 - .L_5)
	.align		4
.L_5:
        /*0010*/ 	.word	index@($__internal_2_$__cuda_sm10x_tcgen05_guardrail_trap_unallocated_columns_being_dealloced)
        /*0014*/ 	.word	0x000003f0


	//----- nvinfo : EIATTR_FRAME_SIZE
	.align		4
.L_6:
        /*0018*/ 	.byte	0x04, 0x11
        /*001a*/ 	.short	(.L_8 - .L_7)
	.align		4
.L_7:
        /*001c*/ 	.word	index@($__internal_1_$__cuda_sm10x_tcgen05_guardrail_trap_phase_invalid_during_alloc)
        /*0020*/ 	.word	0x000003f0


	//----- nvinfo : EIATTR_FRAME_SIZE
	.align		4
.L_8:
        /*0024*/ 	.byte	0x04, 0x11
        /*0026*/ 	.short	(.L_10 - .L_9)
	.align		4
.L_9:
        /*0028*/ 	.word	index@($__internal_0_$__cuda_sm10x_tcgen05_guardrail_trap_col_being_dealloced_not_returned_by_alloc)
        /*002c*/ 	.word	0x000003f0


	//----- nvinfo : EIATTR_FRAME_SIZE
	.align		4
.L_10:
        /*0030*/ 	.byte	0x04, 0x11
        /*0032*/ 	.short	(.L_12 - .L_11)
	.align		4
.L_11:
        /*0034*/ 	.word	index@(matmul_kernel)
        /*0038*/ 	.word	0x000003f0


	//----- nvinfo : EIATTR_MIN_STACK_SIZE
	.align		4
.L_12:
        /*003c*/ 	.byte	0x04, 0x12
        /*003e*/ 	.short	(.L_14 - .L_13)
	.align		4
.L_13:
        /*0040*/ 	.word	index@(matmul_kernel)
        /*0044*/ 	.word	0x000003f0
.L_14:


//--------------------- .nv.info.matmul_kernel    --------------------------
	.section	.nv.info.matmul_kernel,"",@"SHT_CUDA_INFO"
	.sectionflags	@""
	.align	4


	//----- nvinfo : EIATTR_CUDA_API_VERSION
	.align		4
        /*0000*/ 	.byte	0x04, 0x37
        /*0002*/ 	.short	(.L_16 - .L_15)
.L_15:
        /*0004*/ 	.word	0x00000081


	//----- nvinfo : EIATTR_KPARAM_INFO
	.align		4
.L_16:
        /*0008*/ 	.byte	0x04, 0x17
        /*000a*/ 	.short	(.L_18 - .L_17)
.L_17:
        /*000c*/ 	.word	0x00000000
        /*0010*/ 	.short	0x000d
        /*0012*/ 	.short	0x0048
        /*0014*/ 	.byte	0x00, 0xf4, 0x21, 0x00


	//----- nvinfo : EIATTR_KPARAM_INFO
	.align		4
.L_18:
        /*0018*/ 	.byte	0x04, 0x17
        /*001a*/ 	.short	(.L_20 - .L_19)
.L_19:
        /*001c*/ 	.word	0x00000000
        /*0020*/ 	.short	0x000c
        /*0022*/ 	.short	0x0040
        /*0024*/ 	.byte	0x00, 0xf4, 0x21, 0x00


	//----- nvinfo : EIATTR_KPARAM_INFO
	.align		4
.L_20:
        /*0028*/ 	.byte	0x04, 0x17
        /*002a*/ 	.short	(.L_22 - .L_21)
.L_21:
        /*002c*/ 	.word	0x00000000
        /*0030*/ 	.short	0x000b
        /*0032*/ 	.short	0x0038
        /*0034*/ 	.byte	0x00, 0xf0, 0x11, 0x00


	//----- nvinfo : EIATTR_KPARAM_INFO
	.align		4
.L_22:
        /*0038*/ 	.byte	0x04, 0x17
        /*003a*/ 	.short	(.L_24 - .L_23)
.L_23:
        /*003c*/ 	.word	0x00000000
        /*0040*/ 	.short	0x000a
        /*0042*/ 	.short	0x0034
        /*0044*/ 	.byte	0x00, 0xf0, 0x11, 0x00


	//----- nvinfo : EIATTR_KPARAM_INFO
	.align		4
.L_24:
        /*0048*/ 	.byte	0x04, 0x17
        /*004a*/ 	.short	(.L_26 - .L_25)
.L_25:
        /*004c*/ 	.word	0x00000000
        /*0050*/ 	.short	0x0009
        /*0052*/ 	.short	0x0030
        /*0054*/ 	.byte	0x00, 0xf0, 0x11, 0x00


	//----- nvinfo : EIATTR_KPARAM_INFO
	.align		4
.L_26:
        /*0058*/ 	.byte	0x04, 0x17
        /*005a*/ 	.short	(.L_28 - .L_27)
.L_27:
        /*005c*/ 	.word	0x00000000
        /*0060*/ 	.short	0x0008
        /*0062*/ 	.short	0x002c
        /*0064*/ 	.byte	0x00, 0xf0, 0x11, 0x00


	//----- nvinfo : EIATTR_KPARAM_INFO
	.align		4
.L_28:
        /*0068*/ 	.byte	0x04, 0x17
        /*006a*/ 	.short	(.L_30 - .L_29)
.L_29:
        /*006c*/ 	.word	0x00000000
        /*0070*/ 	.short	0x0007
        /*0072*/ 	.short	0x0028
        /*0074*/ 	.byte	0x00, 0xf0, 0x11, 0x00


	//----- nvinfo : EIATTR_KPARAM_INFO
	.align		4
.L_30:
        /*0078*/ 	.byte	0x04, 0x17
        /*007a*/ 	.short	(.L_32 - .L_31)
.L_31:
        /*007c*/ 	.word	0x00000000
        /*0080*/ 	.short	0x0006
        /*0082*/ 	.short	0x0024
        /*0084*/ 	.byte	0x00, 0xf0, 0x11, 0x00


	//----- nvinfo : EIATTR_KPARAM_INFO
	.align		4
.L_32:
        /*0088*/ 	.byte	0x04, 0x17
        /*008a*/ 	.short	(.L_34 - .L_33)
.L_33:
        /*008c*/ 	.word	0x00000000
        /*0090*/ 	.short	0x0005
        /*0092*/ 	.short	0x0020
        /*0094*/ 	.byte	0x00, 0xf0, 0x11, 0x00


	//----- nvinfo : EIATTR_KPARAM_INFO
	.align		4
.L_34:
        /*0098*/ 	.byte	0x04, 0x17
        /*009a*/ 	.short	(.L_36 - .L_35)
.L_35:
        /*009c*/ 	.word	0x00000000
        /*00a0*/ 	.short	0x0004
        /*00a2*/ 	.short	0x001c
        /*00a4*/ 	.byte	0x00, 0xf0, 0x11, 0x00


	//----- nvinfo : EIATTR_KPARAM_INFO
	.align		4
.L_36:
        /*00a8*/ 	.byte	0x04, 0x17
        /*00aa*/ 	.short	(.L_38 - .L_37)
.L_37:
        /*00ac*/ 	.word	0x00000000
        /*00b0*/ 	.short	0x0003
        /*00b2*/ 	.short	0x0018
        /*00b4*/ 	.byte	0x00, 0xf0, 0x11, 0x00


	//----- nvinfo : EIATTR_KPARAM_INFO
	.align		4
.L_38:
        /*00b8*/ 	.byte	0x04, 0x17
        /*00ba*/ 	.short	(.L_40 - .L_39)
.L_39:
        /*00bc*/ 	.word	0x00000000
        /*00c0*/ 	.short	0x0002
        /*00c2*/ 	.short	0x0010
        /*00c4*/ 	.byte	0x00, 0xf4, 0x21, 0x00


	//----- nvinfo : EIATTR_KPARAM_INFO
	.align		4
.L_40:
        /*00c8*/ 	.byte	0x04, 0x17
        /*00ca*/ 	.short	(.L_42 - .L_41)
.L_41:
        /*00cc*/ 	.word	0x00000000
        /*00d0*/ 	.short	0x0001
        /*00d2*/ 	.short	0x0008
        /*00d4*/ 	.byte	0x00, 0xf4, 0x21, 0x00


	//----- nvinfo : EIATTR_KPARAM_INFO
	.align		4
.L_42:
        /*00d8*/ 	.byte	0x04, 0x17
        /*00da*/ 	.short	(.L_44 - .L_43)
.L_43:
        /*00dc*/ 	.word	0x00000000
        /*00e0*/ 	.short	0x0000
        /*00e2*/ 	.short	0x0000
        /*00e4*/ 	.byte	0x00, 0xf4, 0x21, 0x00


	//----- nvinfo : EIATTR_AT_ENTRY_FRAGMENTS
	.align		4
.L_44:
        /*00e8*/ 	.byte	0x04, 0x4f
        /*00ea*/ 	.short	(.L_46 - .L_45)


	//   ....[0]....
.L_45:
        /*00ec*/ 	.word	0x00000004


	//----- nvinfo : EIATTR_RESERVED_SMEM_USED
	.align		4
.L_46:
        /*00f0*/ 	.byte	0x01, 0x41
	.zero		2


	//----- nvinfo : EIATTR_SPARSE_MMA_MASK
	.align		4
        /*00f4*/ 	.byte	0x03, 0x50
        /*00f6*/ 	.short	0x0000


	//----- nvinfo : EIATTR_TCGEN05_1CTA_USED
	.align		4
        /*00f8*/ 	.byte	0x01, 0x51
	.zero		2


	//----- nvinfo : EIATTR_MAXREG_COUNT
	.align		4
        /*00fc*/ 	.byte	0x03, 0x1b
        /*00fe*/ 	.short	0x00ff


	//----- nvinfo : EIATTR_NUM_BARRIERS
	.align		4
        /*0100*/ 	.byte	0x02, 0x4c
        /*0102*/ 	.byte	0x01
	.zero		1


	//----- nvinfo : EIATTR_ANNOTATIONS
	.align		4
        /*0104*/ 	.byte	0x04, 0x55
        /*0106*/ 	.short	(.L_48 - .L_47)


	//   ....[0]....
.L_47:
        /*0108*/ 	.word	0x00000001
        /*010c*/ 	.byte	0x00, 0x0b, 0x00, 0x00, 0x01, 0x00, 0x00, 0x00, 0x40, 0x0b, 0x00, 0x00, 0x01, 0x00, 0x00, 0x00
        /* <DEDUP_REMOVED lines=323> */
        /*154c*/ 	.byte	0x70, 0x7c, 0x01, 0x00


	//----- nvinfo : EIATTR_INT_WARP_WIDE_INSTR_OFFSETS
	.align		4
.L_48:
        /*1550*/ 	.byte	0x04, 0x31
        /*1552*/ 	.short	(.L_50 - .L_49)


	//   ....[0]....
.L_49:
        /*1554*/ 	.word	0x00004390


	//   ....[1]....
        /*1558*/ 	.word	0x000043a0


	//   ....[2]....
        /*155c*/ 	.word	0x000093c0


	//   ....[3]....
        /*1560*/ 	.word	0x000181c0


	//   ....[4]....
        /*1564*/ 	.word	0x00018210


	//----- nvinfo : EIATTR_COOP_GROUP_MASK_REGIDS
	.align		4
.L_50:
        /*1568*/ 	.byte	0x04, 0x29
        /*156a*/ 	.short	(.L_52 - .L_51)


	//   ....[0]....
.L_51:
        /*156c*/ 	.word	0xffffffff


	//   ....[1]....
        /*1570*/ 	.word	0xffffffff


	//   ....[2]....
        /*1574*/ 	.word	0xffffffff


	//   ....[3]....
        /*1578*/ 	.word	0xffffffff


	//----- nvinfo : EIATTR_COOP_GROUP_INSTR_OFFSETS
	.align		4
.L_52:
        /*157c*/ 	.byte	0x04, 0x28
        /*157e*/ 	.short	(.L_54 - .L_53)


	//   ....[0]....
.L_53:
        /*1580*/ 	.word	0x00000080


	//   ....[1]....
        /*1584*/ 	.word	0x00000340


	//   ....[2]....
        /*1588*/ 	.word	0x00018050


	//   ....[3]....
        /*158c*/ 	.word	0x000182c0


	//----- nvinfo : EIATTR_VRC_CTA_INIT_COUNT
	.align		4
.L_54:
        /*1590*/ 	.byte	0x02, 0x4a
        /*1592*/ 	.byte	0x80
	.zero		1


	//----- nvinfo : EIATTR_MBARRIER_INSTR_OFFSETS
	.align		4
        /*1594*/ 	.byte	0x04, 0x39
        /*1596*/ 	.short	(.L_56 - .L_55)


	//   ....[0]....
.L_55:
        /*1598*/ 	.word	0x00004540
        /*159c*/ 	.word	0x000000ff
        /*15a0*/ 	.word	0x00000000
        /*15a4*/ 	.short	0x0100
        /*15a6*/ 	.byte	0x0b
	.zero		1


	//   ....[1]....
        /*15a8*/ 	.word	0x000093f0
        /*15ac*/ 	.word	0x000000ff
        /*15b0*/ 	.word	0x00012008
        /*15b4*/ 	.short	0x0100
        /*15b6*/ 	.byte	0x09
	.zero		1


	//   ....[2]....
        /*15b8*/ 	.word	0x0000e900
        /*15bc*/ 	.word	0x000000ff
        /*15c0*/ 	.word	0x00000000
        /*15c4*/ 	.short	0x010a
        /*15c6*/ 	.byte	0x0b
	.zero		1


	//   ....[3]....
        /*15c8*/ 	.word	0x00012900
        /*15cc*/ 	.word	0x000000ff
        /*15d0*/ 	.word	0x00000000
        /*15d4*/ 	.short	0x010a
        /*15d6*/ 	.byte	0x0b
	.zero		1


	//   ....[4]....
        /*15d8*/ 	.word	0x000129c0
        /*15dc*/ 	.word	0x000000ff
        /*15e0*/ 	.word	0x00012000
        /*15e4*/ 	.short	0x0108
        /*15e6*/ 	.byte	0x09
	.zero		1


	//   ....[5]....
        /*15e8*/ 	.word	0x000129f0
        /*15ec*/ 	.word	0x000000ff
        /*15f0*/ 	.word	0x00012008
        /*15f4*/ 	.short	0x0108
        /*15f6*/ 	.byte	0x09
	.zero		1


	//   ....[6]....
        /*15f8*/ 	.word	0x000182e0
        /*15fc*/ 	.word	0x000000ff
        /*1600*/ 	.word	0x00000000
        /*1604*/ 	.short	0x010a
        /*1606*/ 	.byte	0x0b
	.zero		1


	//   ....[7]....
        /*1608*/ 	.word	0x00018310
        /*160c*/ 	.word	0x000000ff
        /*1610*/ 	.word	0x00000000
        /*1614*/ 	.short	0x010a
        /*1616*/ 	.byte	0x0b
	.zero		1


	//----- nvinfo : EIATTR_NUM_MBARRIERS
	.align		4
.L_56:
        /*1618*/ 	.byte	0x03, 0x38
        /*161a*/ 	.short	0x0002


	//----- nvinfo : EIATTR_EXIT_INSTR_OFFSETS
	.align		4
        /*161c*/ 	.byte	0x04, 0x1c
        /*161e*/ 	.short	(.L_58 - .L_57)


	//   ....[0]....
.L_57:
        /*1620*/ 	.word	0x000182d0


	//----- nvinfo : EIATTR_REQNTID
	.align		4
.L_58:
        /*1624*/ 	.byte	0x04, 0x10
        /*1626*/ 	.short	(.L_60 - .L_59)
.L_59:
        /*1628*/ 	.word	0x00000100
        /*162c*/ 	.word	0x00000001
        /*1630*/ 	.word	0x00000001


	//----- nvinfo : EIATTR_CRS_STACK_SIZE
	.align		4
.L_60:
        /*1634*/ 	.byte	0x04, 0x1e
        /*1636*/ 	.short	(.L_62 - .L_61)
.L_61:
        /*1638*/ 	.word	0x00000000


	//----- nvinfo : EIATTR_CBANK_PARAM_SIZE
	.align		4
.L_62:
        /*163c*/ 	.byte	0x03, 0x19
        /*163e*/ 	.short	0x0050


	//----- nvinfo : EIATTR_PARAM_CBANK
	.align		4
        /*1640*/ 	.byte	0x04, 0x0a
        /*1642*/ 	.short	(.L_64 - .L_63)
	.align		4
.L_63:
        /*1644*/ 	.word	index@(.nv.constant0.matmul_kernel)
        /*1648*/ 	.short	0x0380
        /*164a*/ 	.short	0x0050


	//----- nvinfo : EIATTR_SW_WAR
	.align		4
.L_64:
        /*164c*/ 	.byte	0x04, 0x36
        /*164e*/ 	.short	(.L_66 - .L_65)
.L_65:
        /*1650*/ 	.word	0x00000008
.L_66:


//--------------------- .nv.compat                --------------------------
	.section	.nv.compat,"",@"SHT_CUDA_COMPAT_INFO"
	.align	4
        /*0000*/ 	.byte	0x02, 0x02, 0x02, 0x00, 0x02, 0x05, 0x05, 0x00, 0x02, 0x03, 0x00, 0x00, 0x02, 0x06, 0x01, 0x00


//--------------------- .nv.callgraph             --------------------------
	.section	.nv.callgraph,"",@"SHT_CUDA_CALLGRAPH"
	.align	4
	.sectionentsize	8
	.align		4
        /*0000*/ 	.word	0x00000000
	.align		4
        /*0004*/ 	.word	0xffffffff
	.align		4
        /*0008*/ 	.word	0x00000000
	.align		4
        /*000c*/ 	.word	0xfffffffe
	.align		4
        /*0010*/ 	.word	0x00000000
	.align		4
        /*0014*/ 	.word	0xfffffffd
	.align		4
        /*0018*/ 	.word	0x00000000
	.align		4
        /*001c*/ 	.word	0xfffffffc


//--------------------- .text.matmul_kernel       --------------------------
	.section	.text.matmul_kernel,"ax",@progbits
	.align	128
        .global         matmul_kernel
        .type           matmul_kernel,@function
        .size           matmul_kernel,(.L_x_20 - matmul_kernel)
        .other          matmul_kernel,@"STO_CUDA_ENTRY STV_DEFAULT"
matmul_kernel:
.text.matmul_kernel:
[----:B------:R-:W0:Y:S01]  /*0000*/  LDC R1, c[0x0][0x37c] ;  /* 0x0000df00ff017b82 */ /* 0x000e220000000800 */
[----:B------:R-:W1:Y:S01]  /*0010*/  S2R R0, SR_TID.X ;  /* 0x0000000000007919 */ /* 0x000e620000002100 */
[----:B0-----:R-:W-:Y:S01]  /*0020*/  VIADD R1, R1, 0xfffffc10 ;  /* 0xfffffc1001017836 */ /* 0x001fe20000000000 */
[----:B------:R-:W0:Y:S01]  /*0030*/  LDCU.64 UR20, c[0x0][0x358] ;  /* 0x00006b00ff1477ac */ /* 0x000e220008000a00 */
[----:B-1----:R-:W-:-:S13]  /*0040*/  ISETP.GE.U32.AND P0, PT, R0, 0x20, PT ;  /* 0x000000200000780c */ /* 0x002fda0003f06070 */
[----:B------:R-:W-:Y:S02]  /*0050*/  VOTEU.ANY UP0, P0 ;  /* 0x0000000000ff7886 */ /* 0x000fe40000000100 */
[----:B------:R-:W-:Y:S05]  /*0060*/  BRA.U UP0, `(.L_x_0) ;  /* 0x0000000100b87547 */ /* 0x000fea000b800000 */
[----:B------:R-:W1:Y:S01]  /*0070*/  S2UR UR6, SR_CgaCtaId ;  /* 0x00000000000679c3 */ /* 0x000e620000008800 */
[----:B------:R-:W-:Y:S01]  /*0080*/  NOP ;  /* 0x0000000000007918 */ /* 0x000fe20000000000 */
[----:B------:R-:W-:Y:S02]  /*0090*/  UMOV UR4, 0x40 ;  /* 0x0000004000047882 */ /* 0x000fe40000000000 */
[----:B-1----:R-:W-:-:S09]  /*00a0*/  ULEA UR4, UR6, UR4, 0x18 ;  /* 0x0000000406047291 */ /* 0x002fd2000f8ec0ff */
[----:B------:R-:W1:Y:S01]  /*00b0*/  LDS.U8 R0, [UR4] ;  /* 0x00000004ff007984 */ /* 0x000e620008000000 */
[----:B------:R-:W-:Y:S02]  /*00c0*/  UMOV UR4, 0x400 ;  /* 0x0000040000047882 */ /* 0x000fe40000000000 */
[----:B------:R-:W-:Y:S01]  /*00d0*/  ULEA UR4, UR6, UR4, 0x18 ;  /* 0x0000000406047291 */ /* 0x000fe2000f8ec0ff */
[----:B-1----:R-:W-:-:S13]  /*00e0*/  ISETP.NE.AND P0, PT, R0, RZ, PT ;  /* 0x000000ff0000720c */ /* 0x002fda0003f05270 */
[----:B------:R-:W-:Y:S05]  /*00f0*/  @P0 BRA `(.L_x_1) ;  /* 0x00000000007c0947 */ /* 0x000fea0003800000 */
[----:B------:R-:W-:-:S13]  /*0100*/  ELECT P0, URZ, PT ;  /* 0x0000000000ff782f */ /* 0x000fda0003800000 */
[----:B------:R-:W-:Y:S05]  /*0110*/  @!P0 BRA `(.L_x_2) ;  /* 0x0000000000848947 */ /* 0x000fea0003800000 */
[----:B------:R-:W-:Y:S01]  /*0120*/  UMOV UR5, 0x8 ;  /* 0x0000000800057882 */ /* 0x000fe20000000000 */
[----:B------:R-:W-:Y:S02]  /*0130*/  IMAD.MOV.U32 R4, RZ, RZ, 0x1 ;  /* 0x00000001ff047424 */ /* 0x000fe400078e00ff */
[----:B------:R-:W-:Y:S02]  /*0140*/  IMAD.MOV.U32 R5, RZ, RZ, 0xff ;  /* 0x000000ffff057424 */ /* 0x000fe400078e00ff */
[----:B------:R-:W-:Y:S04]  /*0150*/  DEPBAR.LE SB1, 0x36 ;  /* 0x00009d800000791a */ /* 0x000fe80000000000 */
[----:B------:R-:W1:Y:S02]  /*0160*/  UTCATOMSWS.FIND_AND_SET.ALIGN UP1, UR5, UR5 ;  /* 0x00000005000575e3 */ /* 0x000e640008020800 */
[----:B-1----:R-:W-:-:S04]  /*0170*/  PLOP3.LUT P0, PT, PT, PT, UP1, 0x80, 0x8 ;  /* 0x000000000008781c */ /* 0x002fc80003f0f018 */
[----:B------:R-:W-:-:S04]  /*0180*/  SEL R0, RZ, 0xffffffff, !P0 ;  /* 0xffffffffff007807 */ /* 0x000fc80004000000 */
[----:B------:R-:W-:Y:S01]  /*0190*/  ISETP.NE.AND P0, PT, R0, RZ, PT ;  /* 0x000000ff0000720c */ /* 0x000fe20003f05270 */
[----:B------:R-:W-:-:S12]  /*01a0*/  IMAD.U32 R0, RZ, RZ, UR5 ;  /* 0x00000005ff007e24 */ /* 0x000fd8000f8e00ff */
[----:B------:R-:W-:Y:S05]  /*01b0*/  @P0 BRA `(.L_x_3) ;  /* 0x0000000000240947 */ /* 0x000fea0003800000 */
.L_x_4:
[----:B------:R-:W-:Y:S05]  /*01c0*/  NANOSLEEP 0x64 ;  /* 0x000000640000795d */ /* 0x000fea0003800000 */
[----:B------:R-:W-:-:S05]  /*01d0*/  UMOV UR5, 0x8 ;  /* 0x0000000800057882 */ /* 0x000fca0000000000 */
[----:B------:R-:W-:Y:S04]  /*01e0*/  DEPBAR.LE SB1, 0x36 ;  /* 0x00009d800000791a */ /* 0x000fe80000000000 */
[----:B------:R-:W1:Y:S02]  /*01f0*/  UTCATOMSWS.FIND_AND_SET.ALIGN UP1, UR5, UR5 ;  /* 0x00000005000575e3 */ /* 0x000e640008020800 */
[----:B-1----:R-:W-:-:S04]  /*0200*/  PLOP3.LUT P0, PT, PT, PT, UP1, 0x80, 0x8 ;  /* 0x000000000008781c */ /* 0x002fc80003f0f018 */
[----:B------:R-:W-:-:S04]  /*0210*/  SEL R0, RZ, 0xffffffff, !P0 ;  /* 0xffffffffff007807 */ /* 0x000fc80004000000 */
[----:B------:R-:W-:Y:S01]  /*0220*/  ISETP.NE.AND P0, PT, R0, RZ, PT ;  /* 0x000000ff0000720c */ /* 0x000fe20003f05270 */
[----:B------:R-:W-:-:S12]  /*0230*/  IMAD.U32 R0, RZ, RZ, UR5 ;  /* 0x00000005ff007e24 */ /* 0x000fd8000f8e00ff */
[----:B------:R-:W-:Y:S05]  /*0240*/  @!P0 BRA `(.L_x_4) ;  /* 0xfffffffc00dc8947 */ /* 0x000fea000383ffff */
.L_x_3:
[C---:B------:R-:W-:Y:S01]  /*0250*/  VIADD R3, R0.reuse, 0x10 ;  /* 0x0000001000037836 */ /* 0x040fe20000000000 */
[----:B------:R-:W-:Y:S01]  /*0260*/  UMOV UR5, 0x50 ;  /* 0x0000005000057882 */ /* 0x000fe20000000000 */
[----:B------:R-:W-:Y:S01]  /*0270*/  SHF.L.U32 R2, R5, R0, RZ ;  /* 0x0000000005027219 */ /* 0x000fe200000006ff */
[----:B------:R-:W-:Y:S01]  /*0280*/  ULEA UR5, UR6, UR5, 0x18 ;  /* 0x0000000506057291 */ /* 0x000fe2000f8ec0ff */
[----:B------:R-:W-:Y:S01]  /*0290*/  IMAD.SHL.U32 R0, R0, 0x20, RZ ;  /* 0x0000002000007824 */ /* 0x000fe200078e00ff */
[----:B------:R-:W-:-:S04]  /*02a0*/  SHF.L.U32 R3, R4, R3, RZ ;  /* 0x0000000304037219 */ /* 0x000fc800000006ff */
[----:B------:R-:W-:-:S05]  /*02b0*/  LOP3.LUT R2, R3, R2, RZ, 0xfc, !PT ;  /* 0x0000000203027212 */ /* 0x000fca00078efcff */
[----:B------:R1:W-:Y:S04]  /*02c0*/  ATOMS.OR RZ, [UR5], R2 ;  /* 0x00000002ffff798c */ /* 0x0003e8000b000005 */
[----:B------:R1:W-:Y:S01]  /*02d0*/  STS [UR4], R0 ;  /* 0x00000000ff007988 */ /* 0x0003e20008000804 */
[----:B------:R-:W-:Y:S05]  /*02e0*/  BRA `(.L_x_2) ;  /* 0x0000000000107947 */ /* 0x000fea0003800000 */
.L_x_1:
[----:B------:R-:W-:Y:S01]  /*02f0*/  IMAD.MOV.U32 R0, RZ, RZ, -0x1 ;  /* 0xffffffffff007424 */ /* 0x000fe200078e00ff */
[----:B------:R-:W-:-:S04]  /*0300*/  MOV R2, 0x330 ;  /* 0x0000033000027802 */ /* 0x000fc80000000f00 */
[----:B------:R1:W-:Y:S03]  /*0310*/  STS [UR4], R0 ;  /* 0x00000000ff007988 */ /* 0x0003e60008000804 */
[----:B01----:R-:W-:Y:S05]  /*0320*/  CALL.REL.NOINC `($__internal_1_$__cuda_sm10x_tcgen05_guardrail_trap_phase_invalid_during_alloc) ;  /* 0x0000018000107944 */ /* 0x003fea0003c00000 */
.L_x_2:
[----:B------:R-:W-:Y:S05]  /*0330*/  WARPSYNC.ALL ;  /* 0x0000000000007948 */ /* 0x000fea0003800000 */
[----:B------:R-:W-:Y:S01]  /*0340*/  NOP ;  /* 0x0000000000007918 */ /* 0x000fe20000000000 */
.L_x_0:
[----:B------:R-:W2:Y:S01]  /*0350*/  LDC.64 R126, c[0x0][0x398] ;  /* 0x0000e600ff7e7b82 */ /* 0x000ea20000000a00 */
[----:B------:R-:W3:Y:S01]  /*0360*/  S2R R6, SR_CTAID.X ;  /* 0x0000000000067919 */ /* 0x000ee20000002500 */
[----:B------:R-:W4:Y:S01]  /*0370*/  LDCU UR25, c[0x0][0x3a0] ;  /* 0x00007400ff1977ac */ /* 0x000f220008000800 */
[----:B------:R-:W-:Y:S01]  /*0380*/  PRMT R182, RZ, 0x7610, R182 ;  /* 0x00007610ffb67816 */ /* 0x000fe200000000b6 */
[----:B------:R-:W5:Y:S01]  /*0390*/  S2R R190, SR_TID.X ;  /* 0x0000000000be7919 */ /* 0x000f620000002100 */
[----:B------:R-:W-:Y:S01]  /*03a0*/  UMOV UR9, 0x400 ;  /* 0x0000040000097882 */ /* 0x000fe20000000000 */
[----:B------:R-:W1:Y:S02]  /*03b0*/  LDCU UR4, c[0x0][0x3a4] ;  /* 0x00007480ff0477ac */ /* 0x000e640008000800 */
[----:B------:R-:W0:Y:S01]  /*03c0*/  S2UR UR6, SR_CgaCtaId ;  /* 0x00000000000679c3 */ /* 0x000e220000008800 */
[----:B------:R-:W0:Y:S01]  /*03d0*/  LDCU.64 UR12, c[0x0][0x3a8] ;  /* 0x00007500ff0c77ac */ /* 0x000e220008000a00 */
[----:B------:R-:W0:Y:S01]  /*03e0*/  LDCU.128 UR16, c[0x0][0x380] ;  /* 0x00007000ff1077ac */ /* 0x000e220008000c00 */
[----:B------:R-:W-:Y:S01]  /*03f0*/  UMOV UR14, 0x1 ;  /* 0x00000001000e7882 */ /* 0x000fe20000000000 */
[----:B----4-:R-:W-:Y:S01]  /*0400*/  UIADD3 UR27, UPT, UPT, UR25, 0x3f, URZ ;  /* 0x0000003f191b7890 */ /* 0x010fe2000fffe0ff */
[----:B-12---:R-:W-:Y:S01]  /*0410*/  VIADD R0, R127, 0x1ff ;  /* 0x000001ff7f007836 */ /* 0x006fe20000000000 */
[----:B------:R-:W-:-:S02]  /*0420*/  IABS R188, R127 ;  /* 0x0000007f00bc7213 */ /* 0x000fc40000000000 */
[----:B------:R-:W-:Y:S02]  /*0430*/  UISETP.GT.AND UP1, UPT, UR27, 0x3f, UPT ;  /* 0x0000003f1b00788c */ /* 0x000fe4000bf24270 */
[----:B------:R-:W-:Y:S01]  /*0440*/  SHF.R.S32.HI R3, RZ, 0x1f, R0 ;  /* 0x0000001fff037819 */ /* 0x000fe20000011400 */
[----:B0-----:R-:W-:-:S03]  /*0450*/  ULEA UR9, UR6, UR9, 0x18 ;  /* 0x0000000906097291 */ /* 0x001fc6000f8ec0ff */
[----:B------:R-:W-:Y:S02]  /*0460*/  LEA.HI R3, R3, R0, RZ, 0x9 ;  /* 0x0000000003037211 */ /* 0x000fe400078f48ff */
[----:B---3--:R-:W-:Y:S01]  /*0470*/  IABS R8, R6 ;  /* 0x0000000600087213 */ /* 0x008fe20000000000 */
[----:B------:R-:W-:Y:S01]  /*0480*/  UIADD3 UR11, UPT, UPT, UR9, 0x12000, URZ ;  /* 0x00012000090b7890 */ /* 0x000fe2000fffe0ff */
[----:B------:R-:W-:Y:S02]  /*0490*/  SHF.R.S32.HI R3, RZ, 0x9, R3 ;  /* 0x00000009ff037819 */ /* 0x000fe40000011403 */
[----:B-----5:R-:W-:Y:S02]  /*04a0*/  SHF.R.U32.HI R113, RZ, 0x6, R190 ;  /* 0x00000006ff717819 */ /* 0x020fe400000116be */
[----:B------:R-:W-:Y:S01]  /*04b0*/  LEA.HI R19, R190, 0xc, RZ, 0x1a ;  /* 0x0000000cbe137811 */ /* 0x000fe200078fd0ff */
[----:B------:R-:W-:Y:S01]  /*04c0*/  IMAD.SHL.U32 R5, R3, 0x8, RZ ;  /* 0x0000000803057824 */ /* 0x000fe200078e00ff */
[----:B------:R-:W-:-:S02]  /*04d0*/  SGXT.U32 R113, R113, 0x2 ;  /* 0x000000027171781a */ /* 0x000fc40000000000 */
[C---:B------:R-:W-:Y:S02]  /*04e0*/  LEA.HI R191, R190.reuse, 0x1c, RZ, 0x1a ;  /* 0x0000001cbebf7811 */ /* 0x040fe400078fd0ff */
[-C--:B------:R-:W-:Y:S02]  /*04f0*/  IABS R7, R5.reuse ;  /* 0x0000000500077213 */ /* 0x080fe40000000000 */
[----:B------:R-:W-:Y:S02]  /*0500*/  IABS R10, R5 ;  /* 0x00000005000a7213 */ /* 0x000fe40000000000 */
[----:B------:R-:W0:Y:S01]  /*0510*/  I2F.RP R0, R7 ;  /* 0x0000000700007306 */ /* 0x000e220000209400 */
[----:B------:R-:W-:-:S07]  /*0520*/  LEA.HI R177, R190, 0x3c, RZ, 0x1a ;  /* 0x0000003cbeb17811 */ /* 0x000fce00078fd0ff */
[----:B0-----:R-:W0:Y:S02]  /*0530*/  MUFU.RCP R0, R0 ;  /* 0x0000000000007308 */ /* 0x001e240000001000 */
[----:B0-----:R-:W-:Y:S02]  /*0540*/  VIADD R2, R0, 0xffffffe ;  /* 0x0ffffffe00027836 */ /* 0x001fe40000000000 */
[----:B------:R-:W-:-:S04]  /*0550*/  IMAD.MOV R0, RZ, RZ, -R10 ;  /* 0x000000ffff007224 */ /* 0x000fc800078e0a0a */
[----:B------:R0:W1:Y:S02]  /*0560*/  F2I.FTZ.U32.TRUNC.NTZ R3, R2 ;  /* 0x0000000200037305 */ /* 0x000064000021f000 */
[----:B0-----:R-:W-:Y:S02]  /*0570*/  IMAD.MOV.U32 R2, RZ, RZ, RZ ;  /* 0x000000ffff027224 */ /* 0x001fe400078e00ff */
[----:B-1----:R-:W-:-:S04]  /*0580*/  IMAD.MOV R4, RZ, RZ, -R3 ;  /* 0x000000ffff047224 */ /* 0x002fc800078e0a03 */
[----:B------:R-:W-:Y:S02]  /*0590*/  IMAD R9, R4, R7, RZ ;  /* 0x0000000704097224 */ /* 0x000fe400078e02ff */
[----:B------:R-:W-:Y:S02]  /*05a0*/  IMAD.MOV.U32 R4, RZ, RZ, R8 ;  /* 0x000000ffff047224 */ /* 0x000fe400078e0008 */
[----:B------:R-:W-:-:S06]  /*05b0*/  IMAD.HI.U32 R3, R3, R9, R2 ;  /* 0x0000000903037227 */ /* 0x000fcc00078e0002 */
[----:B------:R-:W-:-:S04]  /*05c0*/  IMAD.HI.U32 R3, R3, R4, RZ ;  /* 0x0000000403037227 */ /* 0x000fc800078e00ff */
[----:B------:R-:W-:Y:S01]  /*05d0*/  IMAD R0, R3, R0, R4 ;  /* 0x0000000003007224 */ /* 0x000fe200078e0204 */
[----:B------:R-:W-:Y:S01]  /*05e0*/  IABS R4, R126 ;  /* 0x0000007e00047213 */ /* 0x000fe20000000000 */
[----:B------:R-:W-:Y:S03]  /*05f0*/  BAR.SYNC.DEFER_BLOCKING 0x0 ;  /* 0x0000000000007b1d */ /* 0x000fe60000010000 */
[----:B------:R-:W-:-:S13]  /*0600*/  ISETP.GT.U32.AND P1, PT, R7, R0, PT ;  /* 0x000000000700720c */ /* 0x000fda0003f24070 */
[----:B------:R-:W-:Y:S02]  /*0610*/  @!P1 IMAD.IADD R0, R0, 0x1, -R7 ;  /* 0x0000000100009824 */ /* 0x000fe400078e0a07 */
[----:B------:R-:W-:Y:S01]  /*0620*/  @!P1 VIADD R3, R3, 0x1 ;  /* 0x0000000103039836 */ /* 0x000fe20000000000 */
[----:B------:R-:W-:Y:S02]  /*0630*/  ISETP.NE.AND P1, PT, R5, RZ, PT ;  /* 0x000000ff0500720c */ /* 0x000fe40003f25270 */
[----:B------:R-:W-:Y:S02]  /*0640*/  ISETP.GE.U32.AND P0, PT, R0, R7, PT ;  /* 0x000000070000720c */ /* 0x000fe40003f06070 */
[----:B------:R-:W-:-:S04]  /*0650*/  LOP3.LUT R0, R6, R5, RZ, 0x3c, !PT ;  /* 0x0000000506007212 */ /* 0x000fc800078e3cff */
[----:B------:R-:W-:Y:S01]  /*0660*/  ISETP.GE.AND P2, PT, R0, RZ, PT ;  /* 0x000000ff0000720c */ /* 0x000fe20003f46270 */
[----:B------:R-:W-:-:S06]  /*0670*/  VIADD R0, R126, 0x3f ;  /* 0x0000003f7e007836 */ /* 0x000fcc0000000000 */
[----:B------:R-:W-:-:S04]  /*0680*/  @P0 VIADD R3, R3, 0x1 ;  /* 0x0000000103030836 */ /* 0x000fc80000000000 */
[----:B------:R-:W-:Y:S01]  /*0690*/  IMAD.MOV.U32 R2, RZ, RZ, R3 ;  /* 0x000000ffff027224 */ /* 0x000fe200078e0003 */
[----:B------:R-:W-:-:S03]  /*06a0*/  SHF.R.S32.HI R3, RZ, 0x1f, R0 ;  /* 0x0000001fff037819 */ /* 0x000fc60000011400 */
[----:B------:R-:W-:Y:S01]  /*06b0*/  @!P2 IMAD.MOV R2, RZ, RZ, -R2 ;  /* 0x000000ffff02a224 */ /* 0x000fe200078e0a02 */
[----:B------:R-:W-:Y:S02]  /*06c0*/  @!P1 LOP3.LUT R2, RZ, R5, RZ, 0x33, !PT ;  /* 0x00000005ff029212 */ /* 0x000fe400078e33ff */
[----:B------:R-:W-:-:S03]  /*06d0*/  LEA.HI R3, R3, R0, RZ, 0x6 ;  /* 0x0000000003037211 */ /* 0x000fc600078f30ff */
[----:B------:R-:W-:Y:S02]  /*06e0*/  IMAD.SHL.U32 R10, R2, 0x8, RZ ;  /* 0x00000008020a7824 */ /* 0x000fe400078e00ff */
[----:B------:R-:W-:-:S03]  /*06f0*/  IMAD.MOV R2, RZ, RZ, -R2 ;  /* 0x000000ffff027224 */ /* 0x000fc600078e0a02 */
[----:B------:R-:W-:Y:S01]  /*0700*/  LEA.HI.SX32 R3, R3, -R10, 0x1a ;  /* 0x8000000a03037211 */ /* 0x000fe200078fd2ff */
[----:B------:R-:W-:Y:S02]  /*0710*/  IMAD R13, R5, R2, R6 ;  /* 0x00000002050d7224 */ /* 0x000fe400078e0206 */
[----:B------:R-:W-:Y:S01]  /*0720*/  IMAD.MOV.U32 R2, RZ, RZ, RZ ;  /* 0x000000ffff027224 */ /* 0x000fe200078e00ff */
[----:B------:R-:W-:Y:S01]  /*0730*/  VIMNMX R8, PT, PT, R3, 0x8, PT ;  /* 0x0000000803087848 */ /* 0x000fe20003fe0100 */
[----:B------:R-:W0:Y:S03]  /*0740*/  I2F.RP R5, R4 ;  /* 0x0000000400057306 */ /* 0x000e260000209400 */
[-C--:B------:R-:W-:Y:S02]  /*0750*/  IABS R7, R8.reuse ;  /* 0x0000000800077213 */ /* 0x080fe40000000000 */
[----:B------:R-:W-:-:S02]  /*0760*/  IABS R6, R8 ;  /* 0x0000000800067213 */ /* 0x000fc40000000000 */
[----:B------:R-:W-:Y:S01]  /*0770*/  ISETP.NE.AND P2, PT, R8, RZ, PT ;  /* 0x000000ff0800720c */ /* 0x000fe20003f45270 */
[----:B------:R-:W1:Y:S08]  /*0780*/  I2F.RP R0, R7 ;  /* 0x0000000700007306 */ /* 0x000e700000209400 */
[----:B0-----:R-:W-:Y:S08]  /*0790*/  MUFU.RCP R5, R5 ;  /* 0x0000000500057308 */ /* 0x001ff00000001000 */
[----:B-1----:R-:W0:Y:S02]  /*07a0*/  MUFU.RCP R0, R0 ;  /* 0x0000000000007308 */ /* 0x002e240000001000 */
[----:B0-----:R-:W-:Y:S01]  /*07b0*/  VIADD R3, R0, 0xffffffe ;  /* 0x0ffffffe00037836 */ /* 0x001fe20000000000 */
[----:B------:R-:W-:-:S05]  /*07c0*/  IABS R0, R13 ;  /* 0x0000000d00007213 */ /* 0x000fca0000000000 */
[----:B------:R-:W0:Y:S02]  /*07d0*/  F2I.FTZ.U32.TRUNC.NTZ R3, R3 ;  /* 0x0000000300037305 */ /* 0x000e24000021f000 */
[----:B0-----:R-:W-:-:S04]  /*07e0*/  IMAD.MOV R12, RZ, RZ, -R3 ;  /* 0x000000ffff0c7224 */ /* 0x001fc800078e0a03 */
[----:B------:R-:W-:Y:S01]  /*07f0*/  IMAD R9, R12, R7, RZ ;  /* 0x000000070c097224 */ /* 0x000fe200078e02ff */
[----:B------:R-:W-:-:S03]  /*0800*/  SHF.R.U32.HI R12, RZ, 0x5, R190 ;  /* 0x00000005ff0c7819 */ /* 0x000fc600000116be */
[----:B------:R-:W-:Y:S01]  /*0810*/  IMAD.HI.U32 R2, R3, R9, R2 ;  /* 0x0000000903027227 */ /* 0x000fe200078e0002 */
[----:B------:R-:W-:Y:S01]  /*0820*/  R2UR UR15, R12 ;  /* 0x000000000c0f72ca */ /* 0x000fe200000e0000 */
[----:B------:R-:W0:Y:S02]  /*0830*/  I2F.RP R3, R188 ;  /* 0x000000bc00037306 */ /* 0x000e240000209400 */
[----:B------:R-:W-:Y:S02]  /*0840*/  IMAD.MOV.U32 R9, RZ, RZ, R0 ;  /* 0x000000ffff097224 */ /* 0x000fe400078e0000 */
[----:B------:R-:W-:Y:S02]  /*0850*/  IMAD.MOV R0, RZ, RZ, -R6 ;  /* 0x000000ffff007224 */ /* 0x000fe400078e0a06 */
[----:B------:R-:W-:-:S04]  /*0860*/  IMAD.HI.U32 R2, R2, R9, RZ ;  /* 0x0000000902027227 */ /* 0x000fc800078e00ff */
[----:B------:R-:W-:Y:S02]  /*0870*/  IMAD R0, R2, R0, R9 ;  /* 0x0000000002007224 */ /* 0x000fe400078e0209 */
[----:B------:R-:W-:Y:S01]  /*0880*/  VIADD R6, R5, 0xffffffe ;  /* 0x0ffffffe05067836 */ /* 0x000fe20000000000 */
[----:B------:R-:W1:Y:S01]  /*0890*/  LDS R9, [UR9] ;  /* 0x00000009ff097984 */ /* 0x000e620008000800 */
[----:B------:R-:W-:Y:S01]  /*08a0*/  SHF.R.U32.HI R5, RZ, 0x6, R190 ;  /* 0x00000006ff057819 */ /* 0x000fe200000116be */
[----:B0-----:R-:W0:Y:S01]  /*08b0*/  MUFU.RCP R3, R3 ;  /* 0x0000000300037308 */ /* 0x001e220000001000 */
[----:B------:R-:W-:Y:S01]  /*08c0*/  BAR.SYNC.DEFER_BLOCKING 0x0 ;  /* 0x0000000000007b1d */ /* 0x000fe20000010000 */
[----:B------:R-:W-:Y:S01]  /*08d0*/  ISETP.GT.U32.AND P1, PT, R7, R0, PT ;  /* 0x000000000700720c */ /* 0x000fe20003f24070 */
[----:B------:R-:W-:Y:S01]  /*08e0*/  USHF.L.U32 UR5, UR15, 0x5, URZ ;  /* 0x000000050f057899 */ /* 0x000fe200080006ff */
[----:B------:R-:W-:-:S03]  /*08f0*/  SGXT.U32 R5, R5, 0x2 ;  /* 0x000000020505781a */ /* 0x000fc60000000000 */
[----:B------:R-:W-:-:S08]  /*0900*/  ULOP3.LUT UR5, UR5, 0x80, URZ, 0xc0, !UPT ;  /* 0x0000008005057892 */ /* 0x000fd0000f8ec0ff */
[----:B------:R-:W-:Y:S02]  /*0910*/  @!P1 IMAD.IADD R0, R0, 0x1, -R7 ;  /* 0x0000000100009824 */ /* 0x000fe400078e0a07 */
[----:B------:R-:W-:Y:S01]  /*0920*/  @!P1 VIADD R2, R2, 0x1 ;  /* 0x0000000102029836 */ /* 0x000fe20000000000 */
[----:B------:R-:W-:Y:S02]  /*0930*/  PLOP3.LUT P1, PT, PT, PT, UP1, 0x80, 0x8 ;  /* 0x000000000008781c */ /* 0x000fe40003f2f018 */
[----:B------:R-:W-:Y:S02]  /*0940*/  ISETP.GE.U32.AND P0, PT, R0, R7, PT ;  /* 0x000000070000720c */ /* 0x000fe40003f06070 */
[----:B------:R-:W-:Y:S01]  /*0950*/  LOP3.LUT R0, R13, R8, RZ, 0x3c, !PT ;  /* 0x000000080d007212 */ /* 0x000fe200078e3cff */
[----:B------:R2:W3:Y:S01]  /*0960*/  F2I.FTZ.U32.TRUNC.NTZ R7, R6 ;  /* 0x0000000600077305 */ /* 0x0004e2000021f000 */
[----:B------:R-:W-:Y:S02]  /*0970*/  ISETP.LT.AND P1, PT, R5, UR25, P1 ;  /* 0x0000001905007c0c */ /* 0x000fe40008f21270 */
[----:B------:R-:W-:Y:S01]  /*0980*/  ISETP.GE.AND P3, PT, R0, RZ, PT ;  /* 0x000000ff0000720c */ /* 0x000fe20003f66270 */
[----:B0-----:R-:W-:-:S04]  /*0990*/  VIADD R0, R3, 0xffffffe ;  /* 0x0ffffffe03007836 */ /* 0x001fc80000000000 */
[----:B------:R-:W0:Y:S01]  /*09a0*/  F2I.FTZ.U32.TRUNC.NTZ R3, R0 ;  /* 0x0000000000037305 */ /* 0x000e22000021f000 */
[----:B--2---:R-:W-:Y:S02]  /*09b0*/  IMAD.MOV.U32 R6, RZ, RZ, RZ ;  /* 0x000000ffff067224 */ /* 0x004fe400078e00ff */
[----:B------:R-:W-:Y:S01]  /*09c0*/  @P0 VIADD R2, R2, 0x1 ;  /* 0x0000000102020836 */ /* 0x000fe20000000000 */
[----:B-1----:R-:W-:Y:S01]  /*09d0*/  R2UR UR8, R9 ;  /* 0x00000000090872ca */ /* 0x002fe200000e0000 */
[----:B---3--:R-:W-:-:S03]  /*09e0*/  IMAD.MOV R11, RZ, RZ, -R7 ;  /* 0x000000ffff0b7224 */ /* 0x008fc600078e0a07 */
[----:B------:R-:W-:Y:S01]  /*09f0*/  @!P3 IMAD.MOV R2, RZ, RZ, -R2 ;  /* 0x000000ffff02b224 */ /* 0x000fe200078e0a02 */
[----:B------:R-:W-:Y:S01]  /*0a00*/  @!P2 LOP3.LUT R2, RZ, R8, RZ, 0x33, !PT ;  /* 0x00000008ff02a212 */ /* 0x000fe200078e33ff */
[----:B------:R-:W-:-:S04]  /*0a10*/  IMAD R5, R11, R4, RZ ;  /* 0x000000040b057224 */ /* 0x000fc800078e02ff */
[----:B------:R-:W-:Y:S02]  /*0a20*/  IMAD.MOV R11, RZ, RZ, -R2 ;  /* 0x000000ffff0b7224 */ /* 0x000fe400078e0a02 */
[----:B0-----:R-:W-:Y:S02]  /*0a30*/  IMAD.MOV R187, RZ, RZ, -R3 ;  /* 0x000000ffffbb7224 */ /* 0x001fe400078e0a03 */
[----:B------:R-:W-:Y:S02]  /*0a40*/  IMAD R11, R8, R11, R13 ;  /* 0x0000000b080b7224 */ /* 0x000fe400078e020d */
[----:B------:R-:W-:Y:S02]  /*0a50*/  IMAD.SHL.U32 R8, R2, 0x200, RZ ;  /* 0x0000020002087824 */ /* 0x000fe400078e00ff */
[----:B------:R-:W-:Y:S02]  /*0a60*/  IMAD R187, R187, R188, RZ ;  /* 0x000000bcbbbb7224 */ /* 0x000fe400078e02ff */
[----:B------:R-:W-:Y:S01]  /*0a70*/  IMAD.MOV.U32 R2, RZ, RZ, RZ ;  /* 0x000000ffff027224 */ /* 0x000fe200078e00ff */
[----:B------:R-:W-:Y:S01]  /*0a80*/  LOP3.LUT R161, R8, 0x10, R113, 0xfe, !PT ;  /* 0x0000001008a17812 */ /* 0x000fe200078efe71 */
[----:B------:R-:W-:Y:S01]  /*0a90*/  IMAD.IADD R11, R10, 0x1, R11 ;  /* 0x000000010a0b7824 */ /* 0x000fe200078e020b */
[C---:B------:R-:W-:Y:S01]  /*0aa0*/  LOP3.LUT R0, R8.reuse, R113, RZ, 0xfc, !PT ;  /* 0x0000007108007212 */ /* 0x040fe200078efcff */
[----:B------:R-:W-:Y:S01]  /*0ab0*/  IMAD.HI.U32 R187, R3, R187, R2 ;  /* 0x000000bb03bb7227 */ /* 0x000fe200078e0002 */
[----:B------:R-:W-:-:S02]  /*0ac0*/  LOP3.LUT R162, R8, 0x8, R113, 0xfe, !PT ;  /* 0x0000000808a27812 */ /* 0x000fc400078efe71 */
[----:B------:R-:W-:Y:S01]  /*0ad0*/  IABS R14, R161 ;  /* 0x000000a1000e7213 */ /* 0x000fe20000000000 */
[----:B------:R-:W-:Y:S01]  /*0ae0*/  IMAD.HI.U32 R6, R7, R5, R6 ;  /* 0x0000000507067227 */ /* 0x000fe200078e0006 */
[C-C-:B------:R-:W-:Y:S01]  /*0af0*/  LOP3.LUT R131, R8.reuse, 0x18, R113.reuse, 0xfe, !PT ;  /* 0x0000001808837812 */ /* 0x140fe200078efe71 */
[----:B------:R-:W-:Y:S01]  /*0b00*/  STL [R1+0x208], R162 ;  /* 0x000208a201007387 */ /* 0x000fe20000100800 */
[C---:B------:R-:W-:Y:S01]  /*0b10*/  LOP3.LUT R75, R8.reuse, 0x20, R113, 0xfe, !PT ;  /* 0x00000020084b7812 */ /* 0x040fe200078efe71 */
[C---:B------:R-:W-:Y:S01]  /*0b20*/  IMAD.HI.U32 R5, R187.reuse, R14, RZ ;  /* 0x0000000ebb057227 */ /* 0x040fe200078e00ff */
[----:B------:R-:W-:Y:S01]  /*0b30*/  IABS R10, R0 ;  /* 0x00000000000a7213 */ /* 0x000fe20000000000 */
[----:B------:R-:W-:Y:S01]  /*0b40*/  STL [R1+0x200], R161 ;  /* 0x000200a101007387 */ /* 0x000fe20000100800 */
[----:B------:R-:W-:Y:S01]  /*0b50*/  IABS R12, R162 ;  /* 0x000000a2000c7213 */ /* 0x000fe20000000000 */
[----:B------:R-:W-:Y:S01]  /*0b60*/  IMAD.MOV R5, RZ, RZ, -R5 ;  /* 0x000000ffff057224 */ /* 0x000fe200078e0a05 */
[----:B------:R-:W-:Y:S01]  /*0b70*/  IABS R15, R131 ;  /* 0x00000083000f7213 */ /* 0x000fe20000000000 */
[C---:B------:R-:W-:Y:S01]  /*0b80*/  IMAD.HI.U32 R2, R187.reuse, R10, RZ ;  /* 0x0000000abb027227 */ /* 0x040fe200078e00ff */
[----:B------:R-:W-:Y:S01]  /*0b90*/  IABS R16, R75 ;  /* 0x0000004b00107213 */ /* 0x000fe20000000000 */
[----:B------:R-:W-:Y:S01]  /*0ba0*/  STL [R1+0x1f8], R131 ;  /* 0x0001f88301007387 */ /* 0x000fe20000100800 */
[C-C-:B------:R-:W-:Y:S01]  /*0bb0*/  LOP3.LUT R160, R8.reuse, 0x28, R113.reuse, 0xfe, !PT ;  /* 0x0000002808a07812 */ /* 0x140fe200078efe71 */
[C---:B------:R-:W-:Y:S01]  /*0bc0*/  IMAD.HI.U32 R3, R187.reuse, R12, RZ ;  /* 0x0000000cbb037227 */ /* 0x040fe200078e00ff */
[C-C-:B------:R-:W-:Y:S01]  /*0bd0*/  LOP3.LUT R159, R8.reuse, 0x30, R113.reuse, 0xfe, !PT ;  /* 0x00000030089f7812 */ /* 0x140fe200078efe71 */
[----:B------:R-:W-:Y:S01]  /*0be0*/  STL [R1+0x1ec], R75 ;  /* 0x0001ec4b01007387 */ /* 0x000fe20000100800 */
[C-C-:B------:R-:W-:Y:S01]  /*0bf0*/  LOP3.LUT R158, R8.reuse, 0x38, R113.reuse, 0xfe, !PT ;  /* 0x00000038089e7812 */ /* 0x140fe200078efe71 */
[C---:B------:R-:W-:Y:S01]  /*0c00*/  IMAD.HI.U32 R7, R187.reuse, R15, RZ ;  /* 0x0000000fbb077227 */ /* 0x040fe200078e00ff */
[----:B------:R-:W-:Y:S01]  /*0c10*/  IABS R18, R159 ;  /* 0x0000009f00127213 */ /* 0x000fe20000000000 */
[----:B------:R-:W-:Y:S01]  /*0c20*/  STL [R1+0x1e4], R160 ;  /* 0x0001e4a001007387 */ /* 0x000fe20000100800 */
[--C-:B------:R-:W-:Y:S01]  /*0c30*/  LOP3.LUT R28, R8, 0x4, R113.reuse, 0xfe, !PT ;  /* 0x00000004081c7812 */ /* 0x100fe200078efe71 */
[C---:B------:R-:W-:Y:S01]  /*0c40*/  IMAD.HI.U32 R9, R187.reuse, R16, RZ ;  /* 0x00000010bb097227 */ /* 0x040fe200078e00ff */
[----:B------:R-:W-:Y:S01]  /*0c50*/  IABS R20, R158 ;  /* 0x0000009e00147213 */ /* 0x000fe20000000000 */
[----:B------:R-:W-:Y:S01]  /*0c60*/  STL [R1+0x1d8], R159 ;  /* 0x0001d89f01007387 */ /* 0x000fe20000100800 */
[----:B------:R-:W-:Y:S01]  /*0c70*/  LEA.HI R189, R190, R8, RZ, 0x1a ;  /* 0x00000008bebd7211 */ /* 0x000fe200078fd0ff */
[----:B------:R-:W-:Y:S01]  /*0c80*/  IMAD.MOV R13, RZ, RZ, -R2 ;  /* 0x000000ffff0d7224 */ /* 0x000fe200078e0a02 */
[----:B------:R-:W-:Y:S01]  /*0c90*/  LOP3.LUT R123, R8, 0x14, R113, 0xfe, !PT ;  /* 0x00000014087b7812 */ /* 0x000fe200078efe71 */
[----:B------:R-:W-:Y:S01]  /*0ca0*/  IMAD.MOV R3, RZ, RZ, -R3 ;  /* 0x000000ffff037224 */ /* 0x000fe200078e0a03 */
[----:B------:R-:W-:Y:S01]  /*0cb0*/  LOP3.LUT R76, R0, 0x40, RZ, 0xfc, !PT ;  /* 0x00000040004c7812 */ /* 0x000fe200078efcff */
[----:B------:R-:W-:Y:S01]  /*0cc0*/  IMAD R5, R188, R5, R14 ;  /* 0x00000005bc057224 */ /* 0x000fe200078e020e */
[----:B------:R-:W-:Y:S01]  /*0cd0*/  IABS R14, R160 ;  /* 0x000000a0000e7213 */ /* 0x000fe20000000000 */
[----:B------:R-:W-:Y:S01]  /*0ce0*/  IMAD.MOV R2, RZ, RZ, -R7 ;  /* 0x000000ffff027224 */ /* 0x000fe200078e0a07 */
[----:B------:R-:W-:Y:S01]  /*0cf0*/  IABS R24, R76 ;  /* 0x0000004c00187213 */ /* 0x000fe20000000000 */
[----:B------:R-:W-:Y:S01]  /*0d00*/  IMAD.MOV R17, RZ, RZ, -R9 ;  /* 0x000000ffff117224 */ /* 0x000fe200078e0a09 */
[C---:B------:R-:W-:Y:S01]  /*0d10*/  LOP3.LUT R43, R8.reuse, 0x34, R113, 0xfe, !PT ;  /* 0x00000034082b7812 */ /* 0x040fe200078efe71 */
[C---:B------:R-:W-:Y:S01]  /*0d20*/  IMAD.IADD R30, R8.reuse, 0x1, R19 ;  /* 0x00000001081e7824 */ /* 0x040fe200078e0213 */
[----:B------:R-:W-:Y:S01]  /*0d30*/  LOP3.LUT R32, R8, 0x24, R113, 0xfe, !PT ;  /* 0x0000002408207812 */ /* 0x000fe200078efe71 */
[C---:B------:R-:W-:Y:S01]  /*0d40*/  IMAD R7, R188.reuse, R3, R12 ;  /* 0x00000003bc077224 */ /* 0x040fe200078e020c */
[----:B------:R-:W-:Y:S01]  /*0d50*/  IABS R37, R43 ;  /* 0x0000002b00257213 */ /* 0x000fe20000000000 */
[----:B------:R-:W-:Y:S01]  /*0d60*/  IMAD R9, R188, R13, R10 ;  /* 0x0000000dbc097224 */ /* 0x000fe200078e020a */
[----:B------:R-:W-:Y:S01]  /*0d70*/  LOP3.LUT R153, R0, 0x78, RZ, 0xfc, !PT ;  /* 0x0000007800997812 */ /* 0x000fe200078efcff */
[C---:B------:R-:W-:Y:S01]  /*0d80*/  IMAD R3, R188.reuse, R2, R15 ;  /* 0x00000002bc037224 */ /* 0x040fe200078e020f */
[----:B------:R-:W-:Y:S01]  /*0d90*/  IABS R15, R28 ;  /* 0x0000001c000f7213 */ /* 0x000fe20000000000 */
[----:B------:R-:W-:Y:S01]  /*0da0*/  IMAD R12, R188, R17, R16 ;  /* 0x00000011bc0c7224 */ /* 0x000fe200078e0210 */
[----:B------:R-:W-:Y:S01]  /*0db0*/  IABS R17, R30 ;  /* 0x0000001e00117213 */ /* 0x000fe20000000000 */
[C---:B------:R-:W-:Y:S01]  /*0dc0*/  IMAD.HI.U32 R2, R187.reuse, R14, RZ ;  /* 0x0000000ebb027227 */ /* 0x040fe200078e00ff */
[----:B------:R-:W-:Y:S01]  /*0dd0*/  LEA.HI R16, R190, 0x2c, RZ, 0x1a ;  /* 0x0000002cbe107811 */ /* 0x000fe200078fd0ff */
[----:B------:R-:W-:Y:S01]  /*0de0*/  STL [R1+0x1d0], R158 ;  /* 0x0001d09e01007387 */ /* 0x000fe20000100800 */
[----:B------:R-:W-:Y:S01]  /*0df0*/  IABS R35, R32 ;  /* 0x0000002000237213 */ /* 0x000fe20000000000 */
[C---:B------:R-:W-:Y:S01]  /*0e00*/  IMAD.HI.U32 R10, R187.reuse, R18, RZ ;  /* 0x00000012bb0a7227 */ /* 0x040fe200078e00ff */
[----:B------:R-:W-:Y:S01]  /*0e10*/  IABS R48, R153 ;  /* 0x0000009900307213 */ /* 0x000fe20000000000 */
[----:B------:R-:W-:Y:S01]  /*0e20*/  STL [R1+0x210], R28 ;  /* 0x0002101c01007387 */ /* 0x000fe20000100800 */
[C---:B------:R-:W-:Y:S01]  /*0e30*/  LOP3.LUT R157, R0.reuse, 0x48, RZ, 0xfc, !PT ;  /* 0x00000048009d7812 */ /* 0x040fe200078efcff */
[----:B------:R-:W-:Y:S01]  /*0e40*/  IMAD.MOV R19, RZ, RZ, -R2 ;  /* 0x000000ffff137224 */ /* 0x000fe200078e0a02 */
[----:B------:R-:W-:Y:S01]  /*0e50*/  LOP3.LUT R156, R0, 0x50, RZ, 0xfc, !PT ;  /* 0x00000050009c7812 */ /* 0x000fe200078efcff */
[----:B------:R-:W-:Y:S01]  /*0e60*/  IMAD.MOV R21, RZ, RZ, -R10 ;  /* 0x000000ffff157224 */ /* 0x000fe200078e0a0a */
[----:B------:R-:W-:Y:S01]  /*0e70*/  IABS R26, R157 ;  /* 0x0000009d001a7213 */ /* 0x000fe20000000000 */
[----:B------:R-:W-:Y:S01]  /*0e80*/  IMAD.IADD R42, R8, 0x1, R191 ;  /* 0x00000001082a7824 */ /* 0x000fe200078e02bf */
[----:B------:R-:W-:Y:S01]  /*0e90*/  IABS R34, R156 ;  /* 0x0000009c00227213 */ /* 0x000fe20000000000 */
[C---:B------:R-:W-:Y:S01]  /*0ea0*/  IMAD.HI.U32 R13, R187.reuse, R20, RZ ;  /* 0x00000014bb0d7227 */ /* 0x040fe200078e00ff */
[C---:B------:R-:W-:Y:S01]  /*0eb0*/  LOP3.LUT R150, R0.reuse, 0xa0, RZ, 0xfc, !PT ;  /* 0x000000a000967812 */ /* 0x040fe200078efcff */
[----:B------:R-:W-:Y:S01]  /*0ec0*/  STL [R1+0x204], R30 ;  /* 0x0002041e01007387 */ /* 0x000fe20000100800 */
[C---:B------:R-:W-:Y:S01]  /*0ed0*/  LOP3.LUT R132, R0.reuse, 0x60, RZ, 0xfc, !PT ;  /* 0x0000006000847812 */ /* 0x040fe200078efcff */
[C---:B------:R-:W-:Y:S01]  /*0ee0*/  IMAD.HI.U32 R10, R187.reuse, R17, RZ ;  /* 0x00000011bb0a7227 */ /* 0x040fe200078e00ff */
[C---:B------:R-:W-:Y:S01]  /*0ef0*/  LOP3.LUT R82, R0.reuse, 0x68, RZ, 0xfc, !PT ;  /* 0x0000006800527812 */ /* 0x040fe200078efcff */
[----:B------:R-:W-:Y:S01]  /*0f00*/  STL [R1+0x1fc], R123 ;  /* 0x0001fc7b01007387 */ /* 0x000fe20000100800 */
[----:B------:R-:W-:Y:S01]  /*0f10*/  IABS R61, R150 ;  /* 0x00000096003d7213 */ /* 0x000fe20000000000 */
[----:B------:R-:W-:Y:S01]  /*0f20*/  IMAD.HI.U32 R2, R187, R15, RZ ;  /* 0x0000000fbb027227 */ /* 0x000fe200078e00ff */
[----:B------:R-:W-:Y:S01]  /*0f30*/  LOP3.LUT R154, R0, 0x70, RZ, 0xfc, !PT ;  /* 0x00000070009a7812 */ /* 0x000fe200078efcff */
[----:B------:R-:W-:Y:S01]  /*0f40*/  STL [R1+0x1f0], R42 ;  /* 0x0001f02a01007387 */ /* 0x000fe20000100800 */
[----:B------:R-:W-:Y:S01]  /*0f50*/  IABS R38, R132 ;  /* 0x0000008400267213 */ /* 0x000fe20000000000 */
[----:B------:R-:W-:Y:S01]  /*0f60*/  IMAD R14, R188, R19, R14 ;  /* 0x00000013bc0e7224 */ /* 0x000fe200078e020e */
[----:B------:R-:W-:Y:S01]  /*0f70*/  IABS R19, R42 ;  /* 0x0000002a00137213 */ /* 0x000fe20000000000 */
[----:B------:R-:W-:Y:S01]  /*0f80*/  IMAD.MOV R13, RZ, RZ, -R13 ;  /* 0x000000ffff0d7224 */ /* 0x000fe200078e0a0d */
[----:B------:R-:W-:Y:S01]  /*0f90*/  IABS R36, R82 ;  /* 0x0000005200247213 */ /* 0x000fe20000000000 */
[----:B------:R-:W-:Y:S01]  /*0fa0*/  IMAD.MOV R10, RZ, RZ, -R10 ;  /* 0x000000ffff0a7224 */ /* 0x000fe200078e0a0a */
[C---:B------:R-:W-:Y:S01]  /*0fb0*/  LOP3.LUT R135, R0.reuse, 0x88, RZ, 0xfc, !PT ;  /* 0x0000008800877812 */ /* 0x040fe200078efcff */
[----:B------:R-:W-:Y:S01]  /*0fc0*/  IMAD.MOV R2, RZ, RZ, -R2 ;  /* 0x000000ffff027224 */ /* 0x000fe200078e0a02 */
[----:B------:R-:W-:Y:S01]  /*0fd0*/  LOP3.LUT R83, R0, 0x90, RZ, 0xfc, !PT ;  /* 0x0000009000537812 */ /* 0x000fe200078efcff */
[----:B------:R-:W-:Y:S01]  /*0fe0*/  IMAD R20, R188, R13, R20 ;  /* 0x0000000dbc147224 */ /* 0x000fe200078e0214 */
[----:B------:R-:W-:Y:S01]  /*0ff0*/  LOP3.LUT R155, R0, 0x58, RZ, 0xfc, !PT ;  /* 0x00000058009b7812 */ /* 0x000fe200078efcff */
[----:B------:R-:W-:Y:S01]  /*1000*/  IMAD R17, R188, R10, R17 ;  /* 0x0000000abc117224 */ /* 0x000fe200078e0211 */
[----:B------:R-:W-:Y:S01]  /*1010*/  IABS R46, R154 ;  /* 0x0000009a002e7213 */ /* 0x000fe20000000000 */
[----:B------:R-:W-:Y:S01]  /*1020*/  VIADD R136, R189, 0x1fc ;  /* 0x000001fcbd887836 */ /* 0x000fe20000000000 */
[----:B------:R-:W-:Y:S01]  /*1030*/  LOP3.LUT R148, R0, 0xc8, RZ, 0xfc, !PT ;  /* 0x000000c800947812 */ /* 0x000fe200078efcff */
[----:B------:R-:W-:Y:S01]  /*1040*/  IMAD R13, R188, R2, R15 ;  /* 0x00000002bc0d7224 */ /* 0x000fe200078e020f */
[----:B------:R-:W-:Y:S01]  /*1050*/  IABS R15, R123 ;  /* 0x0000007b000f7213 */ /* 0x000fe20000000000 */
[C---:B------:R-:W-:Y:S01]  /*1060*/  IMAD.HI.U32 R10, R187.reuse, R19, RZ ;  /* 0x00000013bb0a7227 */ /* 0x040fe200078e00ff */
[----:B------:R-:W-:Y:S01]  /*1070*/  IABS R22, R136 ;  /* 0x0000008800167213 */ /* 0x000fe20000000000 */
[----:B------:R-:W-:Y:S01]  /*1080*/  STL [R1+0x1e8], R32 ;  /* 0x0001e82001007387 */ /* 0x000fe20000100800 */
[----:B------:R-:W-:Y:S01]  /*1090*/  LOP3.LUT R151, R0, 0x98, RZ, 0xfc, !PT ;  /* 0x0000009800977812 */ /* 0x000fe200078efcff */
[----:B------:R-:W-:Y:S01]  /*10a0*/  IMAD R18, R188, R21, R18 ;  /* 0x00000015bc127224 */ /* 0x000fe200078e0212 */
[----:B------:R-:W-:Y:S01]  /*10b0*/  IABS R57, R135 ;  /* 0x0000008700397213 */ /* 0x000fe20000000000 */
[----:B------:R-:W-:Y:S01]  /*10c0*/  IMAD.MOV R21, RZ, RZ, -R10 ;  /* 0x000000ffff157224 */ /* 0x000fe200078e0a0a */
[----:B------:R-:W-:Y:S01]  /*10d0*/  IABS R59, R83 ;  /* 0x00000053003b7213 */ /* 0x000fe20000000000 */
[----:B------:R-:W-:Y:S01]  /*10e0*/  IMAD.IADD R45, R8, 0x1, R16 ;  /* 0x00000001082d7824 */ /* 0x000fe200078e0210 */
[----:B------:R-:W-:Y:S01]  /*10f0*/  IABS R40, R155 ;  /* 0x0000009b00287213 */ /* 0x000fe20000000000 */
[C---:B------:R-:W-:Y:S01]  /*1100*/  IMAD.HI.U32 R2, R187.reuse, R15, RZ ;  /* 0x0000000fbb027227 */ /* 0x040fe200078e00ff */
[----:B------:R-:W-:Y:S01]  /*1110*/  IABS R88, R148 ;  /* 0x0000009400587213 */ /* 0x000fe20000000000 */
[----:B------:R-:W-:Y:S01]  /*1120*/  STL [R1+0x1d4], R43 ;  /* 0x0001d42b01007387 */ /* 0x000fe20000100800 */
[----:B------:R-:W-:Y:S01]  /*1130*/  IABS R39, R45 ;  /* 0x0000002d00277213 */ /* 0x000fe20000000000 */
[----:B------:R-:W-:Y:S01]  /*1140*/  IMAD R19, R188, R21, R19 ;  /* 0x00000015bc137224 */ /* 0x000fe200078e0213 */
[----:B------:R-:W-:Y:S01]  /*1150*/  LOP3.LUT R152, R0, 0x80, RZ, 0xfc, !PT ;  /* 0x0000008000987812 */ /* 0x000fe200078efcff */
[----:B------:R-:W-:Y:S01]  /*1160*/  IMAD.IADD R53, R8, 0x1, R177 ;  /* 0x0000000108357824 */ /* 0x000fe200078e02b1 */
[----:B------:R-:W-:Y:S01]  /*1170*/  IABS R60, R151 ;  /* 0x00000097003c7213 */ /* 0x000fe20000000000 */
[C---:B------:R-:W-:Y:S01]  /*1180*/  IMAD.HI.U32 R21, R187.reuse, R22, RZ ;  /* 0x00000016bb157227 */ /* 0x040fe200078e00ff */
[C---:B------:R-:W-:Y:S01]  /*1190*/  LOP3.LUT R142, R0.reuse, 0xb0, RZ, 0xfc, !PT ;  /* 0x000000b0008e7812 */ /* 0x040fe200078efcff */
[----:B------:R-:W-:Y:S01]  /*11a0*/  STL [R1+0x1dc], R45 ;  /* 0x0001dc2d01007387 */ /* 0x000fe20000100800 */
[----:B------:R-:W-:Y:S01]  /*11b0*/  IABS R47, R53 ;  /* 0x00000035002f7213 */ /* 0x000fe20000000000 */
[----:B------:R-:W-:Y:S01]  /*11c0*/  IMAD.MOV R16, RZ, RZ, -R2 ;  /* 0x000000ffff107224 */ /* 0x000fe200078e0a02 */
[C---:B------:R-:W-:Y:S01]  /*11d0*/  LOP3.LUT R138, R0.reuse, 0xb8, RZ, 0xfc, !PT ;  /* 0x000000b8008a7812 */ /* 0x040fe200078efcff */
[C---:B------:R-:W-:Y:S01]  /*11e0*/  IMAD.HI.U32 R8, R187.reuse, R24, RZ ;  /* 0x00000018bb087227 */ /* 0x040fe200078e00ff */
[C---:B------:R-:W-:Y:S01]  /*11f0*/  LOP3.LUT R81, R0.reuse, 0xc0, RZ, 0xfc, !PT ;  /* 0x000000c000517812 */ /* 0x040fe200078efcff */
[----:B------:R-:W-:Y:S01]  /*1200*/  STL [R1+0x1cc], R53 ;  /* 0x0001cc3501007387 */ /* 0x000fe20000100800 */
[----:B------:R-:W-:Y:S01]  /*1210*/  IABS R56, R152 ;  /* 0x0000009800387213 */ /* 0x000fe20000000000 */
[----:B------:R-:W-:Y:S01]  /*1220*/  IMAD.MOV R27, RZ, RZ, -R21 ;  /* 0x000000ffff1b7224 */ /* 0x000fe200078e0a15 */
[----:B------:R-:W-:Y:S01]  /*1230*/  LOP3.LUT R144, R0, 0xf0, RZ, 0xfc, !PT ;  /* 0x000000f000907812 */ /* 0x000fe200078efcff */
[----:B------:R-:W-:Y:S01]  /*1240*/  IMAD R15, R188, R16, R15 ;  /* 0x00000010bc0f7224 */ /* 0x000fe200078e020f */
[C---:B------:R-:W-:Y:S01]  /*1250*/  LOP3.LUT R149, R0.reuse, 0xa8, RZ, 0xfc, !PT ;  /* 0x000000a800957812 */ /* 0x040fe200078efcff */
[----:B------:R-:W-:Y:S01]  /*1260*/  IMAD.MOV R21, RZ, RZ, -R8 ;  /* 0x000000ffff157224 */ /* 0x000fe200078e0a08 */
[----:B------:R-:W-:Y:S01]  /*1270*/  IABS R64, R142 ;  /* 0x0000008e00407213 */ /* 0x000fe20000000000 */
[C---:B------:R-:W-:Y:S01]  /*1280*/  IMAD.HI.U32 R10, R187.reuse, R39, RZ ;  /* 0x00000027bb0a7227 */ /* 0x040fe200078e00ff */
[----:B------:R-:W-:Y:S01]  /*1290*/  IABS R65, R138 ;  /* 0x0000008a00417213 */ /* 0x000fe20000000000 */
[----:B------:R-:W-:Y:S01]  /*12a0*/  STL [R1+0x1a4], R136 ;  /* 0x0001a48801007387 */ /* 0x000fe20000100800 */
[----:B------:R-:W-:Y:S01]  /*12b0*/  IABS R87, R81 ;  /* 0x0000005100577213 */ /* 0x000fe20000000000 */
[C---:B------:R-:W-:Y:S01]  /*12c0*/  IMAD.HI.U32 R16, R187.reuse, R37, RZ ;  /* 0x00000025bb107227 */ /* 0x040fe200078e00ff */
[----:B------:R-:W-:Y:S01]  /*12d0*/  LOP3.LUT R89, R0, 0xd8, RZ, 0xfc, !PT ;  /* 0x000000d800597812 */ /* 0x000fe200078efcff */
[----:B------:R-:W-:Y:S01]  /*12e0*/  STL [R1+0x218], R76 ;  /* 0x0002184c01007387 */ /* 0x000fe20000100800 */
[----:B------:R-:W-:Y:S01]  /*12f0*/  IABS R96, R144 ;  /* 0x0000009000607213 */ /* 0x000fe20000000000 */
[----:B------:R-:W-:Y:S01]  /*1300*/  IMAD R24, R188, R21, R24 ;  /* 0x00000015bc187224 */ /* 0x000fe200078e0218 */
[----:B------:R-:W-:Y:S01]  /*1310*/  IABS R62, R149 ;  /* 0x00000095003e7213 */ /* 0x000fe20000000000 */
[C---:B------:R-:W-:Y:S01]  /*1320*/  IMAD.HI.U32 R2, R187.reuse, R35, RZ ;  /* 0x00000023bb027227 */ /* 0x040fe200078e00ff */
[C---:B------:R-:W-:Y:S01]  /*1330*/  LOP3.LUT R147, R0.reuse, 0xd0, RZ, 0xfc, !PT ;  /* 0x000000d000937812 */ /* 0x040fe200078efcff */
[----:B------:R-:W-:Y:S01]  /*1340*/  STL [R1+0x2bc], R157 ;  /* 0x0002bc9d01007387 */ /* 0x000fe20000100800 */
[C---:B------:R-:W-:Y:S01]  /*1350*/  LOP3.LUT R146, R0.reuse, 0xe0, RZ, 0xfc, !PT ;  /* 0x000000e000927812 */ /* 0x040fe200078efcff */
[----:B------:R-:W-:Y:S01]  /*1360*/  IMAD.MOV R10, RZ, RZ, -R10 ;  /* 0x000000ffff0a7224 */ /* 0x000fe200078e0a0a */
[C---:B------:R-:W-:Y:S01]  /*1370*/  LOP3.LUT R145, R0.reuse, 0xe8, RZ, 0xfc, !PT ;  /* 0x000000e800917812 */ /* 0x040fe200078efcff */
[----:B------:R-:W-:Y:S01]  /*1380*/  IMAD.MOV R16, RZ, RZ, -R16 ;  /* 0x000000ffff107224 */ /* 0x000fe200078e0a10 */
[----:B------:R-:W-:Y:S01]  /*1390*/  IABS R91, R89 ;  /* 0x00000059005b7213 */ /* 0x000fe20000000000 */
[C---:B------:R-:W-:Y:S01]  /*13a0*/  IMAD.HI.U32 R21, R187.reuse, R48, RZ ;  /* 0x00000030bb157227 */ /* 0x040fe200078e00ff */
[----:B------:R-:W-:Y:S01]  /*13b0*/  LOP3.LUT R133, R0, 0x118, RZ, 0xfc, !PT ;  /* 0x0000011800857812 */ /* 0x000fe200078efcff */
[----:B------:R-:W-:Y:S01]  /*13c0*/  STL [R1+0x2b8], R156 ;  /* 0x0002b89c01007387 */ /* 0x000fe20000100800 */
[----:B------:R-:W-:Y:S01]  /*13d0*/  IABS R90, R147 ;  /* 0x00000093005a7213 */ /* 0x000fe20000000000 */
[----:B------:R-:W-:Y:S01]  /*13e0*/  IMAD.MOV R2, RZ, RZ, -R2 ;  /* 0x000000ffff027224 */ /* 0x000fe200078e0a02 */
[----:B------:R-:W-:Y:S01]  /*13f0*/  IABS R92, R146 ;  /* 0x00000092005c7213 */ /* 0x000fe20000000000 */
[C---:B------:R-:W-:Y:S01]  /*1400*/  IMAD R39, R188.reuse, R10, R39 ;  /* 0x0000000abc277224 */ /* 0x040fe200078e0227 */
[----:B------:R-:W-:Y:S01]  /*1410*/  IABS R95, R145 ;  /* 0x00000091005f7213 */ /* 0x000fe20000000000 */
[----:B------:R-:W-:Y:S01]  /*1420*/  IMAD R37, R188, R16, R37 ;  /* 0x00000010bc257224 */ /* 0x000fe200078e0225 */
[C---:B------:R-:W-:Y:S01]  /*1430*/  LOP3.LUT R143, R0.reuse, 0xf8, RZ, 0xfc, !PT ;  /* 0x000000f8008f7812 */ /* 0x040fe200078efcff */
[----:B------:R-:W-:Y:S01]  /*1440*/  IMAD.MOV R21, RZ, RZ, -R21 ;  /* 0x000000ffff157224 */ /* 0x000fe200078e0a15 */
[C---:B------:R-:W-:Y:S01]  /*1450*/  LOP3.LUT R141, R0.reuse, 0x100, RZ, 0xfc, !PT ;  /* 0x00000100008d7812 */ /* 0x040fe200078efcff */
[C---:B------:R-:W-:Y:S01]  /*1460*/  IMAD.HI.U32 R10, R187.reuse, R26, RZ ;  /* 0x0000001abb0a7227 */ /* 0x040fe200078e00ff */
[C---:B------:R-:W-:Y:S01]  /*1470*/  LOP3.LUT R140, R0.reuse, 0x108, RZ, 0xfc, !PT ;  /* 0x00000108008c7812 */ /* 0x040fe200078efcff */
[----:B------:R-:W-:Y:S01]  /*1480*/  STL [R1+0x2b0], R155 ;  /* 0x0002b09b01007387 */ /* 0x000fe20000100800 */
[----:B------:R-:W-:Y:S01]  /*1490*/  IABS R103, R133 ;  /* 0x0000008500677213 */ /* 0x000fe20000000000 */
[C---:B------:R-:W-:Y:S01]  /*14a0*/  IMAD.HI.U32 R16, R187.reuse, R34, RZ ;  /* 0x00000022bb107227 */ /* 0x040fe200078e00ff */
[----:B------:R-:W-:Y:S01]  /*14b0*/  LOP3.LUT R134, R0, 0x110, RZ, 0xfc, !PT ;  /* 0x0000011000867812 */ /* 0x000fe200078efcff */
[----:B------:R-:W-:Y:S01]  /*14c0*/  STL [R1+0x2ac], R132 ;  /* 0x0002ac8401007387 */ /* 0x000fe20000100800 */
[----:B------:R-:W-:Y:S01]  /*14d0*/  IABS R98, R143 ;  /* 0x0000008f00627213 */ /* 0x000fe20000000000 */
[C---:B------:R-:W-:Y:S01]  /*14e0*/  IMAD R35, R188.reuse, R2, R35 ;  /* 0x00000002bc237224 */ /* 0x040fe200078e0223 */
        /* <DEDUP_REMOVED lines=8> */
[----:B------:R-:W-:Y:S01]  /*1570*/  IABS R102, R134 ;  /* 0x0000008600667213 */ /* 0x000fe20000000000 */
[----:B------:R-:W-:Y:S01]  /*1580*/  IMAD.MOV R25, RZ, RZ, -R16 ;  /* 0x000000ffff197224 */ /* 0x000fe200078e0a10 */
[C---:B------:R-:W-:Y:S01]  /*1590*/  LOP3.LUT R93, R0.reuse, 0x128, RZ, 0xfc, !PT ;  /* 0x00000128005d7812 */ /* 0x040fe200078efcff */
[C---:B------:R-:W-:Y:S01]  /*15a0*/  IMAD.HI.U32 R21, R187.reuse, R61, RZ ;  /* 0x0000003dbb157227 */ /* 0x040fe200078e00ff */
[C---:B------:R-:W-:Y:S01]  /*15b0*/  LOP3.LUT R94, R0.reuse, 0x130, RZ, 0xfc, !PT ;  /* 0x00000130005e7812 */ /* 0x040fe200078efcff */
[----:B------:R-:W-:Y:S01]  /*15c0*/  STL [R1+0x2a0], R154 ;  /* 0x0002a09a01007387 */ /* 0x000fe20000100800 */
[----:B------:R-:W-:Y:S01]  /*15d0*/  IABS R104, R139 ;  /* 0x0000008b00687213 */ /* 0x000fe20000000000 */
[C---:B------:R-:W-:Y:S01]  /*15e0*/  IMAD.HI.U32 R8, R187.reuse, R38, RZ ;  /* 0x00000026bb087227 */ /* 0x040fe200078e00ff */
[C---:B------:R-:W-:Y:S01]  /*15f0*/  LOP3.LUT R97, R0.reuse, 0x148, RZ, 0xfc, !PT ;  /* 0x0000014800617812 */ /* 0x040fe200078efcff */
[----:B------:R-:W-:Y:S01]  /*1600*/  STL [R1+0x298], R153 ;  /* 0x0002989901007387 */ /* 0x000fe20000100800 */
[----:B------:R-:W-:Y:S01]  /*1610*/  IABS R108, R100 ;  /* 0x00000064006c7213 */ /* 0x000fe20000000000 */
[C---:B------:R-:W-:Y:S01]  /*1620*/  IMAD.HI.U32 R10, R187.reuse, R36, RZ ;  /* 0x00000024bb0a7227 */ /* 0x040fe200078e00ff */
[----:B------:R-:W-:Y:S01]  /*1630*/  IABS R105, R93 ;  /* 0x0000005d00697213 */ /* 0x000fe20000000000 */
[----:B------:R-:W-:Y:S01]  /*1640*/  STL [R1+0x294], R152 ;  /* 0x0002949801007387 */ /* 0x000fe20000100800 */
[----:B------:R-:W-:Y:S01]  /*1650*/  IABS R106, R94 ;  /* 0x0000005e006a7213 */ /* 0x000fe20000000000 */
[----:B------:R-:W-:Y:S01]  /*1660*/  IMAD.MOV R2, RZ, RZ, -R2 ;  /* 0x000000ffff027224 */ /* 0x000fe200078e0a02 */
[----:B------:R-:W-:Y:S01]  /*1670*/  LOP3.LUT R50, R0, 0x158, RZ, 0xfc, !PT ;  /* 0x0000015800327812 */ /* 0x000fe200078efcff */
[C---:B------:R-:W-:Y:S01]  /*1680*/  IMAD R22, R188.reuse, R27, R22 ;  /* 0x0000001bbc167224 */ /* 0x040fe200078e0216 */
[----:B------:R-:W-:Y:S01]  /*1690*/  IABS R109, R97 ;  /* 0x00000061006d7213 */ /* 0x000fe20000000000 */
[----:B------:R-:W-:Y:S01]  /*16a0*/  IMAD R34, R188, R25, R34 ;  /* 0x00000019bc227224 */ /* 0x000fe200078e0222 */
[C---:B------:R-:W-:Y:S01]  /*16b0*/  LOP3.LUT R44, R0.reuse, 0x168, RZ, 0xfc, !PT ;  /* 0x00000168002c7812 */ /* 0x040fe200078efcff */
[----:B------:R-:W-:Y:S01]  /*16c0*/  IMAD.MOV R21, RZ, RZ, -R21 ;  /* 0x000000ffff157224 */ /* 0x000fe200078e0a15 */
[C---:B------:R-:W-:Y:S01]  /*16d0*/  LOP3.LUT R52, R0.reuse, 0x150, RZ, 0xfc, !PT ;  /* 0x0000015000347812 */ /* 0x040fe200078efcff */
[C---:B------:R-:W-:Y:S01]  /*16e0*/  IMAD.HI.U32 R16, R187.reuse, R46, RZ ;  /* 0x0000002ebb107227 */ /* 0x040fe200078e00ff */
[----:B------:R-:W-:Y:S01]  /*16f0*/  IABS R111, R50 ;  /* 0x00000032006f7213 */ /* 0x000fe20000000000 */
[----:B------:R-:W-:Y:S01]  /*1700*/  STL [R1+0x28c], R135 ;  /* 0x00028c8701007387 */ /* 0x000fe20000100800 */
[C---:B------:R-:W-:Y:S01]  /*1710*/  LOP3.LUT R41, R0.reuse, 0x170, RZ, 0xfc, !PT ;  /* 0x0000017000297812 */ /* 0x040fe200078efcff */
[----:B------:R-:W-:Y:S01]  /*1720*/  IMAD.MOV R25, RZ, RZ, -R8 ;  /* 0x000000ffff197224 */ /* 0x000fe200078e0a08 */
[----:B------:R-:W-:Y:S01]  /*1730*/  IABS R114, R44 ;  /* 0x0000002c00727213 */ /* 0x000fe20000000000 */
[----:B------:R-:W-:Y:S01]  /*1740*/  IMAD.MOV R27, RZ, RZ, -R10 ;  /* 0x000000ffff1b7224 */ /* 0x000fe200078e0a0a */
[----:B------:R-:W-:Y:S01]  /*1750*/  IABS R110, R52 ;  /* 0x00000034006e7213 */ /* 0x000fe20000000000 */
        /* <DEDUP_REMOVED lines=8> */
[----:B------:R-:W-:Y:S01]  /*17e0*/  IMAD R47, R188, R2, R47 ;  /* 0x00000002bc2f7224 */ /* 0x000fe200078e022f */
[----:B------:R-:W-:Y:S01]  /*17f0*/  LOP3.LUT R120, R0, 0x198, RZ, 0xfc, !PT ;  /* 0x0000019800787812 */ /* 0x000fe200078efcff */
[----:B------:R-:W-:Y:S01]  /*1800*/  IMAD R61, R188, R21, R61 ;  /* 0x00000015bc3d7224 */ /* 0x000fe200078e023d */
[----:B------:R-:W-:Y:S01]  /*1810*/  IABS R51, R125 ;  /* 0x0000007d00337213 */ /* 0x000fe20000000000 */
[C---:B------:R-:W-:Y:S01]  /*1820*/  IMAD.HI.U32 R2, R187.reuse, R40, RZ ;  /* 0x00000028bb027227 */ /* 0x040fe200078e00ff */
[----:B------:R-:W-:Y:S01]  /*1830*/  IABS R54, R120 ;  /* 0x0000007800367213 */ /* 0x000fe20000000000 */
[----:B------:R-:W-:Y:S01]  /*1840*/  STL [R1+0x27c], R150 ;  /* 0x00027c9601007387 */ /* 0x000fe20000100800 */
[C---:B------:R-:W-:Y:S01]  /*1850*/  LOP3.LUT R63, R0.reuse, 0x1b8, RZ, 0xfc, !PT ;  /* 0x000001b8003f7812 */ /* 0x040fe200078efcff */
[----:B------:R-:W-:Y:S01]  /*1860*/  IMAD.MOV R29, RZ, RZ, -R16 ;  /* 0x000000ffff1d7224 */ /* 0x000fe200078e0a10 */
[C---:B------:R-:W-:Y:S01]  /*1870*/  LOP3.LUT R66, R0.reuse, 0x1d0, RZ, 0xfc, !PT ;  /* 0x000001d000427812 */ /* 0x040fe200078efcff */
[C---:B------:R-:W-:Y:S01]  /*1880*/  IMAD.HI.U32 R21, R187.reuse, R88, RZ ;  /* 0x00000058bb157227 */ /* 0x040fe200078e00ff */
[----:B------:R-:W-:Y:S01]  /*1890*/  IABS R86, R63 ;  /* 0x0000003f00567213 */ /* 0x000fe20000000000 */
[----:B------:R-:W-:Y:S01]  /*18a0*/  STL [R1+0x274], R149 ;  /* 0x0002749501007387 */ /* 0x000fe20000100800 */
[----:B------:R-:W-:Y:S01]  /*18b0*/  IABS R80, R66 ;  /* 0x0000004200507213 */ /* 0x000fe20000000000 */
[C---:B------:R-:W-:Y:S01]  /*18c0*/  IMAD.HI.U32 R16, R187.reuse, R60, RZ ;  /* 0x0000003cbb107227 */ /* 0x040fe200078e00ff */
[C---:B------:R-:W-:Y:S01]  /*18d0*/  LOP3.LUT R137, R0.reuse, 0x138, RZ, 0xfc, !PT ;  /* 0x0000013800897812 */ /* 0x040fe200078efcff */
[----:B------:R-:W-:Y:S01]  /*18e0*/  STL [R1+0x270], R142 ;  /* 0x0002708e01007387 */ /* 0x000fe20000100800 */
[----:B------:R-:W-:Y:S01]  /*18f0*/  LOP3.LUT R33, R0, 0x178, RZ, 0xfc, !PT ;  /* 0x0000017800217812 */ /* 0x000fe200078efcff */
[----:B------:R-:W-:Y:S01]  /*1900*/  IMAD.MOV R8, RZ, RZ, -R8 ;  /* 0x000000ffff087224 */ /* 0x000fe200078e0a08 */
[----:B------:R-:W-:Y:S01]  /*1910*/  IABS R107, R137 ;  /* 0x00000089006b7213 */ /* 0x000fe20000000000 */
[----:B------:R-:W-:Y:S01]  /*1920*/  IMAD.MOV R10, RZ, RZ, -R10 ;  /* 0x000000ffff0a7224 */ /* 0x000fe200078e0a0a */
[----:B------:R-:W-:Y:S01]  /*1930*/  STL [R1+0x268], R138 ;  /* 0x0002688a01007387 */ /* 0x000fe20000100800 */
[----:B------:R-:W-:Y:S01]  /*1940*/  IMAD R26, R188, R23, R26 ;  /* 0x00000017bc1a7224 */ /* 0x000fe200078e021a */
[----:B------:R-:W-:Y:S01]  /*1950*/  LOP3.LUT R49, R0, 0x160, RZ, 0xfc, !PT ;  /* 0x0000016000317812 */ /* 0x000fe200078efcff */
[----:B------:R-:W-:Y:S01]  /*1960*/  IMAD.MOV R23, RZ, RZ, -R2 ;  /* 0x000000ffff177224 */ /* 0x000fe200078e0a02 */
[----:B------:R-:W-:Y:S01]  /*1970*/  STL [R1+0x318], R81 ;  /* 0x0003185101007387 */ /* 0x000fe20000100800 */
[----:B------:R-:W-:Y:S01]  /*1980*/  IMAD R38, R188, R25, R38 ;  /* 0x00000019bc267224 */ /* 0x000fe200078e0226 */
[----:B------:R-:W-:Y:S01]  /*1990*/  IABS R117, R33 ;  /* 0x0000002100757213 */ /* 0x000fe20000000000 */
[----:B------:R-:W-:Y:S01]  /*19a0*/  IMAD.MOV R21, RZ, RZ, -R21 ;  /* 0x000000ffff157224 */ /* 0x000fe200078e0a15 */
[----:B------:R-:W-:Y:S01]  /*19b0*/  STL [R1+0x314], R148 ;  /* 0x0003149401007387 */ /* 0x000fe20000100800 */
[----:B------:R-:W-:Y:S01]  /*19c0*/  IMAD.HI.U32 R2, R187, R56, RZ ;  /* 0x00000038bb027227 */ /* 0x000fe200078e00ff */
[----:B------:R-:W-:-:S02]  /*19d0*/  IABS R112, R49 ;  /* 0x0000003100707213 */ /* 0x000fc40000000000 */
[----:B------:R-:W-:Y:S01]  /*19e0*/  STL [R1+0x310], R147 ;  /* 0x0003109301007387 */ /* 0x000fe20000100800 */
[----:B------:R-:W-:Y:S01]  /*19f0*/  IMAD.MOV R25, RZ, RZ, -R16 ;  /* 0x000000ffff197224 */ /* 0x000fe200078e0a10 */
[----:B------:R-:W-:Y:S01]  /*1a00*/  LOP3.LUT R130, R0, 0x188, RZ, 0xfc, !PT ;  /* 0x0000018800827812 */ /* 0x000fe200078efcff */
[C---:B------:R-:W-:Y:S01]  /*1a10*/  IMAD R57, R188.reuse, R8, R57 ;  /* 0x00000008bc397224 */ /* 0x040fe200078e0239 */
[----:B------:R-:W-:Y:S01]  /*1a20*/  STL [R1+0x30c], R89 ;  /* 0x00030c5901007387 */ /* 0x000fe20000100800 */
[----:B------:R-:W-:Y:S01]  /*1a30*/  IMAD R59, R188, R10, R59 ;  /* 0x0000000abc3b7224 */ /* 0x000fe200078e023b */
[C---:B------:R-:W-:Y:S01]  /*1a40*/  LOP3.LUT R129, R0.reuse, 0x1a0, RZ, 0xfc, !PT ;  /* 0x000001a000817812 */ /* 0x040fe200078efcff */
[C---:B------:R-:W-:Y:S01]  /*1a50*/  IMAD.HI.U32 R8, R187.reuse, R64, RZ ;  /* 0x00000040bb087227 */ /* 0x040fe200078e00ff */
[----:B------:R-:W-:Y:S01]  /*1a60*/  STL [R1+0x308], R146 ;  /* 0x0003089201007387 */ /* 0x000fe20000100800 */
[----:B------:R-:W-:Y:S02]  /*1a70*/  IABS R119, R130 ;  /* 0x0000008200777213 */ /* 0x000fe40000000000 */
[----:B------:R-:W-:Y:S01]  /*1a80*/  IMAD.HI.U32 R10, R187, R65, RZ ;  /* 0x00000041bb0a7227 */ /* 0x000fe200078e00ff */
[----:B------:R-:W-:Y:S01]  /*1a90*/  STL [R1+0x304], R145 ;  /* 0x0003049101007387 */ /* 0x000fe20000100800 */
[----:B------:R-:W-:-:S02]  /*1aa0*/  LOP3.LUT R128, R0, 0x1a8, RZ, 0xfc, !PT ;  /* 0x000001a800807812 */ /* 0x000fc400078efcff */
[C---:B------:R-:W-:Y:S01]  /*1ab0*/  IMAD.HI.U32 R16, R187.reuse, R87, RZ ;  /* 0x00000057bb107227 */ /* 0x040fe200078e00ff */
[----:B------:R-:W-:Y:S01]  /*1ac0*/  STL [R1+0x300], R144 ;  /* 0x0003009001007387 */ /* 0x000fe20000100800 */
[----:B------:R-:W-:Y:S02]  /*1ad0*/  IABS R116, R129 ;  /* 0x0000008100747213 */ /* 0x000fe40000000000 */
[C---:B------:R-:W-:Y:S01]  /*1ae0*/  IMAD R40, R188.reuse, R23, R40 ;  /* 0x00000017bc287224 */ /* 0x040fe200078e0228 */
[----:B------:R-:W-:Y:S01]  /*1af0*/  STL [R1+0x2fc], R143 ;  /* 0x0002fc8f01007387 */ /* 0x000fe20000100800 */
[----:B------:R-:W-:Y:S01]  /*1b00*/  IMAD R88, R188, R21, R88 ;  /* 0x00000015bc587224 */ /* 0x000fe200078e0258 */
[----:B------:R-:W-:Y:S01]  /*1b10*/  LOP3.LUT R124, R0, 0x1b0, RZ, 0xfc, !PT ;  /* 0x000001b0007c7812 */ /* 0x000fe200078efcff */
[----:B------:R-:W-:Y:S01]  /*1b20*/  IMAD.MOV R23, RZ, RZ, -R2 ;  /* 0x000000ffff177224 */ /* 0x000fe200078e0a02 */
[----:B------:R-:W-:Y:S01]  /*1b30*/  STL [R1+0x2f8], R141 ;  /* 0x0002f88d01007387 */ /* 0x000fe20000100800 */
[----:B------:R-:W-:Y:S01]  /*1b40*/  IMAD R60, R188, R25, R60 ;  /* 0x00000019bc3c7224 */ /* 0x000fe200078e023c */
[C---:B------:R-:W-:Y:S01]  /*1b50*/  LOP3.LUT R68, R0.reuse, 0x1c0, RZ, 0xfc, !PT ;  /* 0x000001c000447812 */ /* 0x040fe200078efcff */
[----:B------:R-:W-:Y:S01]  /*1b60*/  IMAD.HI.U32 R21, R187, R96, RZ ;  /* 0x00000060bb157227 */ /* 0x000fe200078e00ff */
[----:B------:R-:W-:Y:S01]  /*1b70*/  STL [R1+0x2f4], R140 ;  /* 0x0002f48c01007387 */ /* 0x000fe20000100800 */
[----:B------:R-:W-:-:S02]  /*1b80*/  LOP3.LUT R67, R0, 0x1c8, RZ, 0xfc, !PT ;  /* 0x000001c800437812 */ /* 0x000fc400078efcff */
[C---:B------:R-:W-:Y:S01]  /*1b90*/  IMAD.HI.U32 R2, R187.reuse, R62, RZ ;  /* 0x0000003ebb027227 */ /* 0x040fe200078e00ff */
[----:B------:R-:W-:Y:S01]  /*1ba0*/  STL [R1+0x2f0], R134 ;  /* 0x0002f08601007387 */ /* 0x000fe20000100800 */
[----:B------:R-:W-:Y:S02]  /*1bb0*/  IABS R55, R128 ;  /* 0x0000008000377213 */ /* 0x000fe40000000000 */
[----:B------:R-:W-:Y:S01]  /*1bc0*/  IMAD.MOV R25, RZ, RZ, -R8 ;  /* 0x000000ffff197224 */ /* 0x000fe200078e0a08 */
[----:B------:R-:W-:Y:S01]  /*1bd0*/  STL [R1+0x2ec], R133 ;  /* 0x0002ec8501007387 */ /* 0x000fe20000100800 */
[----:B------:R-:W-:Y:S01]  /*1be0*/  IMAD.MOV R10, RZ, RZ, -R10 ;  /* 0x000000ffff0a7224 */ /* 0x000fe200078e0a0a */
[----:B------:R-:W-:Y:S01]  /*1bf0*/  IABS R58, R124 ;  /* 0x0000007c003a7213 */ /* 0x000fe20000000000 */
[----:B------:R-:W-:Y:S01]  /*1c00*/  IMAD.MOV R16, RZ, RZ, -R16 ;  /* 0x000000ffff107224 */ /* 0x000fe200078e0a10 */
[----:B------:R-:W-:Y:S01]  /*1c10*/  STL [R1+0x2e8], R139 ;  /* 0x0002e88b01007387 */ /* 0x000fe20000100800 */
[----:B------:R-:W-:Y:S01]  /*1c20*/  IMAD.HI.U32 R8, R187, R91, RZ ;  /* 0x0000005bbb087227 */ /* 0x000fe200078e00ff */
[----:B------:R-:W-:-:S02]  /*1c30*/  IABS R84, R67 ;  /* 0x0000004300547213 */ /* 0x000fc40000000000 */
[----:B------:R-:W-:Y:S01]  /*1c40*/  STL [R1+0x2e4], R93 ;  /* 0x0002e45d01007387 */ /* 0x000fe20000100800 */
[C---:B------:R-:W-:Y:S01]  /*1c50*/  IMAD R56, R188.reuse, R23, R56 ;  /* 0x00000017bc387224 */ /* 0x040fe200078e0238 */
[----:B------:R-:W-:Y:S01]  /*1c60*/  IABS R85, R68 ;  /* 0x0000004400557213 */ /* 0x000fe20000000000 */
[----:B------:R-:W-:Y:S01]  /*1c70*/  IMAD.MOV R21, RZ, RZ, -R21 ;  /* 0x000000ffff157224 */ /* 0x000fe200078e0a15 */
[----:B------:R-:W-:Y:S01]  /*1c80*/  STL [R1+0x2e0], R94 ;  /* 0x0002e05e01007387 */ /* 0x000fe20000100800 */
[----:B------:R-:W-:Y:S01]  /*1c90*/  IMAD.MOV R23, RZ, RZ, -R2 ;  /* 0x000000ffff177224 */ /* 0x000fe200078e0a02 */
[C---:B------:R-:W-:Y:S01]  /*1ca0*/  ISETP.GT.U32.AND P3, PT, R188.reuse, R9, PT ;  /* 0x00000009bc00720c */ /* 0x040fe20003f64070 */
[C---:B------:R-:W-:Y:S01]  /*1cb0*/  IMAD R65, R188.reuse, R10, R65 ;  /* 0x0000000abc417224 */ /* 0x040fe200078e0241 */
[----:B------:R-:W-:Y:S01]  /*1cc0*/  STL [R1+0x2dc], R137 ;  /* 0x0002dc8901007387 */ /* 0x000fe20000100800 */
[C---:B------:R-:W-:Y:S01]  /*1cd0*/  IMAD R87, R188.reuse, R16, R87 ;  /* 0x00000010bc577224 */ /* 0x040fe200078e0257 */
[C---:B------:R-:W-:Y:S01]  /*1ce0*/  ISETP.GT.U32.AND P5, PT, R188.reuse, R12, PT ;  /* 0x0000000cbc00720c */ /* 0x040fe20003fa4070 */
[----:B------:R-:W-:Y:S01]  /*1cf0*/  IMAD.HI.U32 R2, R187, R90, RZ ;  /* 0x0000005abb027227 */ /* 0x000fe200078e00ff */
[----:B------:R-:W-:Y:S01]  /*1d00*/  STL [R1+0x2d8], R100 ;  /* 0x0002d86401007387 */ /* 0x000fe20000100800 */
[----:B------:R-:W-:-:S02]  /*1d10*/  ISETP.GT.U32.AND P6, PT, R188, R3, PT ;  /* 0x00000003bc00720c */ /* 0x000fc40003fc4070 */
[C---:B------:R-:W-:Y:S01]  /*1d20*/  IMAD.HI.U32 R10, R187.reuse, R92, RZ ;  /* 0x0000005cbb0a7227 */ /* 0x040fe200078e00ff */
[----:B------:R-:W-:Y:S03]  /*1d30*/  STL [R1+0x2d4], R97 ;  /* 0x0002d46101007387 */ /* 0x000fe60000100800 */
[----:B------:R-:W-:Y:S01]  /*1d40*/  IMAD.HI.U32 R16, R187, R95, RZ ;  /* 0x0000005fbb107227 */ /* 0x000fe200078e00ff */
[----:B------:R-:W-:Y:S03]  /*1d50*/  STL [R1+0x2d0], R52 ;  /* 0x0002d03401007387 */ /* 0x000fe60000100800 */
[----:B------:R-:W-:Y:S01]  /*1d60*/  IMAD.MOV R8, RZ, RZ, -R8 ;  /* 0x000000ffff087224 */ /* 0x000fe200078e0a08 */
[----:B------:R-:W-:Y:S01]  /*1d70*/  STL [R1+0x2cc], R50 ;  /* 0x0002cc3201007387 */ /* 0x000fe20000100800 */
[----:B------:R-:W-:-:S02]  /*1d80*/  IMAD R96, R188, R21, R96 ;  /* 0x00000015bc607224 */ /* 0x000fc400078e0260 */
[C---:B------:R-:W-:Y:S01]  /*1d90*/  IMAD R62, R188.reuse, R23, R62 ;  /* 0x00000017bc3e7224 */ /* 0x040fe200078e023e */
[----:B------:R-:W-:Y:S01]  /*1da0*/  STL [R1+0x2c4], R49 ;  /* 0x0002c43101007387 */ /* 0x000fe20000100800 */
[----:B------:R-:W-:Y:S02]  /*1db0*/  IMAD R64, R188, R25, R64 ;  /* 0x00000019bc407224 */ /* 0x000fe400078e0240 */
[----:B------:R-:W-:Y:S01]  /*1dc0*/  IMAD.HI.U32 R21, R187, R103, RZ ;  /* 0x00000067bb157227 */ /* 0x000fe200078e00ff */
[----:B------:R-:W-:Y:S03]  /*1dd0*/  STL [R1+0x2c0], R44 ;  /* 0x0002c02c01007387 */ /* 0x000fe60000100800 */
[----:B------:R-:W-:Y:S01]  /*1de0*/  IMAD.MOV R23, RZ, RZ, -R2 ;  /* 0x000000ffff177224 */ /* 0x000fe200078e0a02 */
[----:B------:R-:W-:Y:S01]  /*1df0*/  STL [R1+0x264], R41 ;  /* 0x0002642901007387 */ /* 0x000fe20000100800 */
[----:B------:R-:W-:-:S02]  /*1e00*/  IMAD.MOV R25, RZ, RZ, -R10 ;  /* 0x000000ffff197224 */ /* 0x000fc400078e0a0a */
[----:B------:R-:W-:Y:S01]  /*1e10*/  IMAD.MOV R16, RZ, RZ, -R16 ;  /* 0x000000ffff107224 */ /* 0x000fe200078e0a10 */
[----:B------:R-:W-:Y:S01]  /*1e20*/  STL [R1+0x260], R33 ;  /* 0x0002602101007387 */ /* 0x000fe20000100800 */
[C---:B------:R-:W-:Y:S02]  /*1e30*/  IMAD R91, R188.reuse, R8, R91 ;  /* 0x00000008bc5b7224 */ /* 0x040fe400078e025b */
[C---:B------:R-:W-:Y:S01]  /*1e40*/  IMAD.HI.U32 R2, R187.reuse, R98, RZ ;  /* 0x00000062bb027227 */ /* 0x040fe200078e00ff */
[----:B------:R-:W-:Y:S03]  /*1e50*/  STL [R1+0x25c], R31 ;  /* 0x00025c1f01007387 */ /* 0x000fe60000100800 */
[C---:B------:R-:W-:Y:S01]  /*1e60*/  IMAD.HI.U32 R8, R187.reuse, R99, RZ ;  /* 0x00000063bb087227 */ /* 0x040fe200078e00ff */
[----:B------:R-:W-:Y:S03]  /*1e70*/  STL [R1+0x258], R130 ;  /* 0x0002588201007387 */ /* 0x000fe60000100800 */
[----:B------:R-:W-:Y:S01]  /*1e80*/  IMAD.HI.U32 R10, R187, R101, RZ ;  /* 0x00000065bb0a7227 */ /* 0x000fe200078e00ff */
[----:B------:R-:W-:Y:S03]  /*1e90*/  STL [R1+0x254], R125 ;  /* 0x0002547d01007387 */ /* 0x000fe60000100800 */
[----:B------:R-:W-:Y:S01]  /*1ea0*/  IMAD.MOV R21, RZ, RZ, -R21 ;  /* 0x000000ffff157224 */ /* 0x000fe200078e0a15 */
[----:B------:R-:W-:Y:S01]  /*1eb0*/  STL [R1+0x250], R120 ;  /* 0x0002507801007387 */ /* 0x000fe20000100800 */
[----:B------:R-:W-:-:S02]  /*1ec0*/  IMAD R90, R188, R23, R90 ;  /* 0x00000017bc5a7224 */ /* 0x000fc400078e025a */
[----:B------:R-:W-:Y:S01]  /*1ed0*/  IMAD R95, R188, R16, R95 ;  /* 0x00000010bc5f7224 */ /* 0x000fe200078e025f */
[----:B------:R-:W-:Y:S01]  /*1ee0*/  STL [R1+0x24c], R129 ;  /* 0x00024c8101007387 */ /* 0x000fe20000100800 */
[----:B------:R-:W-:-:S03]  /*1ef0*/  IMAD.HI.U32 R16, R187, R102, RZ ;  /* 0x00000066bb107227 */ /* 0x000fc600078e00ff */
[----:B------:R-:W-:Y:S01]  /*1f00*/  STL [R1+0x248], R128 ;  /* 0x0002488001007387 */ /* 0x000fe20000100800 */
[----:B------:R-:W-:Y:S02]  /*1f10*/  IMAD.MOV R23, RZ, RZ, -R2 ;  /* 0x000000ffff177224 */ /* 0x000fe400078e0a02 */
[----:B------:R-:W-:Y:S01]  /*1f20*/  IMAD.MOV R8, RZ, RZ, -R8 ;  /* 0x000000ffff087224 */ /* 0x000fe200078e0a08 */
[----:B------:R0:W-:Y:S01]  /*1f30*/  STL [R1+0x240], R63 ;  /* 0x0002403f01007387 */ /* 0x0001e20000100800 */
[----:B------:R-:W-:Y:S02]  /*1f40*/  IMAD.MOV R10, RZ, RZ, -R10 ;  /* 0x000000ffff0a7224 */ /* 0x000fe400078e0a0a */
[C---:B------:R-:W-:Y:S01]  /*1f50*/  IMAD.HI.U32 R2, R187.reuse, R104, RZ ;  /* 0x00000068bb027227 */ /* 0x040fe200078e00ff */
[----:B------:R-:W-:Y:S03]  /*1f60*/  STL [R1+0x244], R124 ;  /* 0x0002447c01007387 */ /* 0x000fe60000100800 */
[C---:B------:R-:W-:Y:S01]  /*1f70*/  IMAD R103, R188.reuse, R21, R103 ;  /* 0x00000015bc677224 */ /* 0x040fe200078e0267 */
[----:B------:R-:W-:Y:S01]  /*1f80*/  STL [R1+0x23c], R68 ;  /* 0x00023c4401007387 */ /* 0x000fe20000100800 */
[----:B------:R-:W-:Y:S01]  /*1f90*/  IMAD R92, R188, R25, R92 ;  /* 0x00000019bc5c7224 */ /* 0x000fe200078e025c */
[----:B0-----:R-:W-:Y:S01]  /*1fa0*/  LOP3.LUT R63, R0, 0x1d8, RZ, 0xfc, !PT ;  /* 0x000001d8003f7812 */ /* 0x001fe200078efcff */
[----:B------:R-:W-:Y:S01]  /*1fb0*/  IMAD.HI.U32 R21, R187, R108, RZ ;  /* 0x0000006cbb157227 */ /* 0x000fe200078e00ff */
[----:B------:R0:W-:Y:S02]  /*1fc0*/  STL [R1+0x234], R67 ;  /* 0x0002344301007387 */ /* 0x0001e40000100800 */
[----:B------:R-:W-:Y:S01]  /*1fd0*/  IABS R79, R63 ;  /* 0x0000003f004f7213 */ /* 0x000fe20000000000 */
[----:B------:R-:W-:Y:S01]  /*1fe0*/  IMAD.MOV R25, RZ, RZ, -R16 ;  /* 0x000000ffff197224 */ /* 0x000fe200078e0a10 */
[----:B------:R1:W-:Y:S01]  /*1ff0*/  STL [R1+0x230], R66 ;  /* 0x0002304201007387 */ /* 0x0003e20000100800 */
[----:B------:R-:W-:-:S02]  /*2000*/  IMAD R98, R188, R23, R98 ;  /* 0x00000017bc627224 */ /* 0x000fc400078e0262 */
[C---:B------:R-:W-:Y:S01]  /*2010*/  IMAD R99, R188.reuse, R8, R99 ;  /* 0x00000008bc637224 */ /* 0x040fe200078e0263 */
[----:B------:R2:W-:Y:S01]  /*2020*/  STL [R1+0x22c], R63 ;  /* 0x00022c3f01007387 */ /* 0x0005e20000100800 */
[----:B------:R-:W-:Y:S01]  /*2030*/  IMAD R101, R188, R10, R101 ;  /* 0x0000000abc657224 */ /* 0x000fe200078e0265 */
[C---:B0-----:R-:W-:Y:S01]  /*2040*/  LOP3.LUT R67, R0.reuse, 0x1e0, RZ, 0xfc, !PT ;  /* 0x000001e000437812 */ /* 0x041fe200078efcff */
[----:B------:R-:W-:Y:S01]  /*2050*/  IMAD.HI.U32 R8, R187, R105, RZ ;  /* 0x00000069bb087227 */ /* 0x000fe200078e00ff */
[----:B-1----:R-:W-:-:S03]  /*2060*/  LOP3.LUT R66, R0, 0x1e8, RZ, 0xfc, !PT ;  /* 0x000001e800427812 */ /* 0x002fc600078efcff */
[C---:B------:R-:W-:Y:S01]  /*2070*/  IMAD.HI.U32 R10, R187.reuse, R106, RZ ;  /* 0x0000006abb0a7227 */ /* 0x040fe200078e00ff */
[----:B------:R-:W-:Y:S02]  /*2080*/  IABS R78, R67 ;  /* 0x00000043004e7213 */ /* 0x000fe40000000000 */
[----:B--2---:R-:W-:Y:S01]  /*2090*/  LOP3.LUT R63, R0, 0x1f0, RZ, 0xfc, !PT ;  /* 0x000001f0003f7812 */ /* 0x004fe200078efcff */
[----:B------:R-:W-:Y:S01]  /*20a0*/  IMAD.MOV R23, RZ, RZ, -R2 ;  /* 0x000000ffff177224 */ /* 0x000fe200078e0a02 */
[----:B------:R-:W-:Y:S01]  /*20b0*/  IABS R77, R66 ;  /* 0x00000042004d7213 */ /* 0x000fe20000000000 */
[----:B------:R-:W-:-:S04]  /*20c0*/  IMAD.HI.U32 R2, R187, R109, RZ ;  /* 0x0000006dbb027227 */ /* 0x000fc800078e00ff */
[----:B------:R-:W-:Y:S02]  /*20d0*/  IMAD.MOV R21, RZ, RZ, -R21 ;  /* 0x000000ffff157224 */ /* 0x000fe400078e0a15 */
[----:B------:R-:W-:Y:S02]  /*20e0*/  IMAD R102, R188, R25, R102 ;  /* 0x00000019bc667224 */ /* 0x000fe400078e0266 */
[----:B------:R-:W-:Y:S02]  /*20f0*/  IMAD.MOV R8, RZ, RZ, -R8 ;  /* 0x000000ffff087224 */ /* 0x000fe400078e0a08 */
[----:B------:R-:W-:Y:S02]  /*2100*/  IMAD.MOV R25, RZ, RZ, -R10 ;  /* 0x000000ffff197224 */ /* 0x000fe400078e0a0a */
[----:B------:R-:W-:-:S04]  /*2110*/  IMAD.HI.U32 R10, R187, R111, RZ ;  /* 0x0000006fbb0a7227 */ /* 0x000fc800078e00ff */
[----:B------:R-:W-:Y:S02]  /*2120*/  IMAD.MOV R2, RZ, RZ, -R2 ;  /* 0x000000ffff027224 */ /* 0x000fe400078e0a02 */
[----:B------:R-:W-:Y:S02]  /*2130*/  IMAD R108, R188, R21, R108 ;  /* 0x00000015bc6c7224 */ /* 0x000fe400078e026c */
[----:B------:R-:W-:-:S04]  /*2140*/  IMAD.HI.U32 R21, R187, R114, RZ ;  /* 0x00000072bb157227 */ /* 0x000fc800078e00ff */
[----:B------:R-:W-:Y:S02]  /*2150*/  IMAD R105, R188, R8, R105 ;  /* 0x00000008bc697224 */ /* 0x000fe400078e0269 */
[----:B------:R-:W-:-:S04]  /*2160*/  IMAD.HI.U32 R8, R187, R110, RZ ;  /* 0x0000006ebb087227 */ /* 0x000fc800078e00ff */
[----:B------:R-:W-:Y:S02]  /*2170*/  IMAD.MOV R10, RZ, RZ, -R10 ;  /* 0x000000ffff0a7224 */ /* 0x000fe400078e0a0a */
[----:B------:R-:W-:Y:S02]  /*2180*/  IMAD R109, R188, R2, R109 ;  /* 0x00000002bc6d7224 */ /* 0x000fe400078e026d */
[----:B------:R-:W-:-:S04]  /*2190*/  IMAD.HI.U32 R2, R187, R115, RZ ;  /* 0x00000073bb027227 */ /* 0x000fc800078e00ff */
[----:B------:R-:W-:Y:S02]  /*21a0*/  IMAD.MOV R21, RZ, RZ, -R21 ;  /* 0x000000ffff157224 */ /* 0x000fe400078e0a15 */
[C---:B------:R-:W-:Y:S02]  /*21b0*/  IMAD R104, R188.reuse, R23, R104 ;  /* 0x00000017bc687224 */ /* 0x040fe400078e0268 */
[----:B------:R-:W-:Y:S02]  /*21c0*/  IMAD.MOV R23, RZ, RZ, -R8 ;  /* 0x000000ffff177224 */ /* 0x000fe400078e0a08 */
[----:B------:R-:W-:Y:S02]  /*21d0*/  IMAD R111, R188, R10, R111 ;  /* 0x0000000abc6f7224 */ /* 0x000fe400078e026f */
[----:B------:R-:W-:-:S04]  /*21e0*/  IMAD.HI.U32 R10, R187, R118, RZ ;  /* 0x00000076bb0a7227 */ /* 0x000fc800078e00ff */
[----:B------:R-:W-:Y:S02]  /*21f0*/  IMAD.MOV R2, RZ, RZ, -R2 ;  /* 0x000000ffff027224 */ /* 0x000fe400078e0a02 */
[----:B------:R-:W-:Y:S02]  /*2200*/  IMAD R114, R188, R21, R114 ;  /* 0x00000015bc727224 */ /* 0x000fe400078e0272 */
[----:B------:R-:W-:-:S04]  /*2210*/  IMAD.HI.U32 R21, R187, R51, RZ ;  /* 0x00000033bb157227 */ /* 0x000fc800078e00ff */
[C---:B------:R-:W-:Y:S02]  /*2220*/  IMAD R110, R188.reuse, R23, R110 ;  /* 0x00000017bc6e7224 */ /* 0x040fe400078e026e */
[----:B------:R-:W-:Y:S02]  /*2230*/  IMAD.MOV R23, RZ, RZ, -R10 ;  /* 0x000000ffff177224 */ /* 0x000fe400078e0a0a */
[----:B------:R-:W-:Y:S02]  /*2240*/  IMAD R115, R188, R2, R115 ;  /* 0x00000002bc737224 */ /* 0x000fe400078e0273 */
[----:B------:R-:W-:-:S04]  /*2250*/  IMAD.HI.U32 R2, R187, R54, RZ ;  /* 0x00000036bb027227 */ /* 0x000fc800078e00ff */
[----:B------:R-:W-:Y:S02]  /*2260*/  IMAD.MOV R21, RZ, RZ, -R21 ;  /* 0x000000ffff157224 */ /* 0x000fe400078e0a15 */
[----:B------:R-:W-:Y:S02]  /*2270*/  IMAD R118, R188, R23, R118 ;  /* 0x00000017bc767224 */ /* 0x000fe400078e0276 */
[----:B------:R-:W-:Y:S01]  /*2280*/  IMAD.MOV R23, RZ, RZ, -R2 ;  /* 0x000000ffff177224 */ /* 0x000fe200078e0a02 */
[----:B------:R-:W-:Y:S01]  /*2290*/  LOP3.LUT R2, R190, 0x3f, RZ, 0xc0, !PT ;  /* 0x0000003fbe027812 */ /* 0x000fe200078ec0ff */
[----:B------:R-:W-:Y:S02]  /*22a0*/  IMAD R51, R188, R21, R51 ;  /* 0x00000015bc337224 */ /* 0x000fe400078e0233 */
[----:B------:R-:W-:-:S04]  /*22b0*/  IMAD.HI.U32 R21, R187, R86, RZ ;  /* 0x00000056bb157227 */ /* 0x000fc800078e00ff */
[C---:B------:R-:W-:Y:S02]  /*22c0*/  IMAD R46, R188.reuse, R29, R46 ;  /* 0x0000001dbc2e7224 */ /* 0x040fe400078e022e */
[----:B------:R-:W-:Y:S02]  /*22d0*/  IMAD.MOV R21, RZ, RZ, -R21 ;  /* 0x000000ffff157224 */ /* 0x000fe400078e0a15 */
[----:B------:R-:W-:Y:S02]  /*22e0*/  IMAD R29, R11, 0x40, R2 ;  /* 0x000000400b1d7824 */ /* 0x000fe400078e0202 */
[----:B------:R-:W-:Y:S02]  /*22f0*/  IMAD R86, R188, R21, R86 ;  /* 0x00000015bc567224 */ /* 0x000fe400078e0256 */
[----:B------:R-:W-:Y:S01]  /*2300*/  IMAD.HI.U32 R11, R187, R80, RZ ;  /* 0x00000050bb0b7227 */ /* 0x000fe200078e00ff */
[----:B------:R-:W-:Y:S01]  /*2310*/  IABS R21, R29 ;  /* 0x0000001d00157213 */ /* 0x000fe20000000000 */
[----:B------:R-:W-:Y:S01]  /*2320*/  STL [R1+0x1f4], R29 ;  /* 0x0001f41d01007387 */ /* 0x000fe20000100800 */
[----:B------:R-:W-:Y:S01]  /*2330*/  ISETP.GE.AND P2, PT, R29, RZ, PT ;  /* 0x000000ff1d00720c */ /* 0x000fe20003f46270 */
[----:B------:R-:W-:-:S02]  /*2340*/  IMAD.MOV R11, RZ, RZ, -R11 ;  /* 0x000000ffff0b7224 */ /* 0x000fc400078e0a0b */
[----:B------:R-:W-:Y:S01]  /*2350*/  IMAD.HI.U32 R6, R6, R21, RZ ;  /* 0x0000001506067227 */ /* 0x000fe200078e00ff */
[----:B------:R0:W-:Y:S03]  /*2360*/  STL [R1+0x228], R67 ;  /* 0x0002284301007387 */ /* 0x0001e60000100800 */
[----:B------:R-:W-:Y:S01]  /*2370*/  IMAD.MOV R6, RZ, RZ, -R6 ;  /* 0x000000ffff067224 */ /* 0x000fe200078e0a06 */
[----:B------:R-:W-:Y:S01]  /*2380*/  STL [R1+0x224], R66 ;  /* 0x0002244201007387 */ /* 0x000fe20000100800 */
[----:B------:R-:W-:Y:S02]  /*2390*/  IMAD R80, R188, R11, R80 ;  /* 0x0000000bbc507224 */ /* 0x000fe400078e0250 */
[----:B------:R-:W-:Y:S01]  /*23a0*/  IMAD.HI.U32 R16, R187, R107, RZ ;  /* 0x0000006bbb107227 */ /* 0x000fe200078e00ff */
[----:B------:R1:W-:Y:S01]  /*23b0*/  STL [R1+0x220], R63 ;  /* 0x0002203f01007387 */ /* 0x0003e20000100800 */
[----:B0-----:R-:W-:-:S02]  /*23c0*/  IABS R67, R63 ;  /* 0x0000003f00437213 */ /* 0x001fc40000000000 */
[C---:B------:R-:W-:Y:S02]  /*23d0*/  IMAD R11, R4.reuse, R6, R21 ;  /* 0x00000006040b7224 */ /* 0x040fe400078e0215 */
[----:B------:R-:W-:Y:S02]  /*23e0*/  IMAD.MOV R16, RZ, RZ, -R16 ;  /* 0x000000ffff107224 */ /* 0x000fe400078e0a10 */
[----:B------:R-:W-:Y:S01]  /*23f0*/  IMAD.HI.U32 R8, R187, R117, RZ ;  /* 0x00000075bb087227 */ /* 0x000fe200078e00ff */
[----:B------:R-:W-:-:S03]  /*2400*/  ISETP.GT.U32.AND P0, PT, R4, R11, PT ;  /* 0x0000000b0400720c */ /* 0x000fc60003f04070 */
[----:B------:R-:W-:Y:S02]  /*2410*/  IMAD R107, R188, R16, R107 ;  /* 0x00000010bc6b7224 */ /* 0x000fe400078e026b */
[----:B------:R-:W-:-:S04]  /*2420*/  IMAD.HI.U32 R16, R187, R112, RZ ;  /* 0x00000070bb107227 */ /* 0x000fc800078e00ff */
[----:B------:R-:W-:Y:S02]  /*2430*/  IMAD.MOV R8, RZ, RZ, -R8 ;  /* 0x000000ffff087224 */ /* 0x000fe400078e0a08 */
[----:B------:R-:W-:Y:S02]  /*2440*/  IMAD R106, R188, R25, R106 ;  /* 0x00000019bc6a7224 */ /* 0x000fe400078e026a */
[----:B------:R-:W-:Y:S02]  /*2450*/  IMAD.MOV R25, RZ, RZ, -R16 ;  /* 0x000000ffff197224 */ /* 0x000fe400078e0a10 */
[----:B------:R-:W-:-:S04]  /*2460*/  IMAD.HI.U32 R16, R187, R119, RZ ;  /* 0x00000077bb107227 */ /* 0x000fc800078e00ff */
[----:B------:R-:W-:Y:S02]  /*2470*/  IMAD R117, R188, R8, R117 ;  /* 0x00000008bc757224 */ /* 0x000fe400078e0275 */
[----:B------:R-:W-:-:S04]  /*2480*/  IMAD.HI.U32 R8, R187, R116, RZ ;  /* 0x00000074bb087227 */ /* 0x000fc800078e00ff */
[C---:B------:R-:W-:Y:S02]  /*2490*/  IMAD R112, R188.reuse, R25, R112 ;  /* 0x00000019bc707224 */ /* 0x040fe400078e0270 */
[----:B------:R-:W-:Y:S02]  /*24a0*/  IMAD.MOV R16, RZ, RZ, -R16 ;  /* 0x000000ffff107224 */ /* 0x000fe400078e0a10 */
[----:B------:R-:W-:Y:S02]  /*24b0*/  @!P0 IMAD.IADD R11, R11, 0x1, -R4 ;  /* 0x000000010b0b8824 */ /* 0x000fe400078e0a04 */
[----:B------:R-:W-:Y:S02]  /*24c0*/  IMAD.MOV R25, RZ, RZ, -R8 ;  /* 0x000000ffff197224 */ /* 0x000fe400078e0a08 */
[----:B------:R-:W-:Y:S01]  /*24d0*/  IMAD R119, R188, R16, R119 ;  /* 0x00000010bc777224 */ /* 0x000fe200078e0277 */
[----:B------:R-:W-:Y:S01]  /*24e0*/  ISETP.GT.U32.AND P0, PT, R4, R11, PT ;  /* 0x0000000b0400720c */ /* 0x000fe20003f04070 */
[----:B------:R-:W-:-:S04]  /*24f0*/  IMAD.HI.U32 R10, R187, R55, RZ ;  /* 0x00000037bb0a7227 */ /* 0x000fc800078e00ff */
[----:B------:R-:W-:-:S04]  /*2500*/  IMAD.HI.U32 R16, R187, R58, RZ ;  /* 0x0000003abb107227 */ /* 0x000fc800078e00ff */
[----:B------:R-:W-:Y:S01]  /*2510*/  IMAD R116, R188, R25, R116 ;  /* 0x00000019bc747224 */ /* 0x000fe200078e0274 */
[----:B------:R-:W-:Y:S01]  /*2520*/  LOP3.LUT R25, R0, 0x44, RZ, 0xfc, !PT ;  /* 0x0000004400197812 */ /* 0x000fe200078efcff */
[----:B------:R-:W-:Y:S02]  /*2530*/  IMAD R36, R188, R27, R36 ;  /* 0x0000001bbc247224 */ /* 0x000fe400078e0224 */
[----:B------:R-:W-:Y:S01]  /*2540*/  IMAD.MOV R10, RZ, RZ, -R10 ;  /* 0x000000ffff0a7224 */ /* 0x000fe200078e0a0a */
[----:B-1----:R-:W-:Y:S01]  /*2550*/  IABS R63, R25 ;  /* 0x00000019003f7213 */ /* 0x002fe20000000000 */
[----:B------:R-:W-:Y:S02]  /*2560*/  IMAD.MOV R27, RZ, RZ, -R16 ;  /* 0x000000ffff1b7224 */ /* 0x000fe400078e0a10 */
[----:B------:R-:W-:-:S04]  /*2570*/  IMAD.HI.U32 R6, R187, R78, RZ ;  /* 0x0000004ebb067227 */ /* 0x000fc800078e00ff */
[C---:B------:R-:W-:Y:S02]  /*2580*/  IMAD R55, R188.reuse, R10, R55 ;  /* 0x0000000abc377224 */ /* 0x040fe400078e0237 */
[----:B------:R-:W-:Y:S01]  /*2590*/  IMAD R58, R188, R27, R58 ;  /* 0x0000001bbc3a7224 */ /* 0x000fe200078e023a */
[----:B------:R-:W-:Y:S01]  /*25a0*/  LOP3.LUT R27, R0, 0x1f8, RZ, 0xfc, !PT ;  /* 0x000001f8001b7812 */ /* 0x000fe200078efcff */
[----:B------:R-:W-:-:S03]  /*25b0*/  IMAD.HI.U32 R10, R187, R84, RZ ;  /* 0x00000054bb0a7227 */ /* 0x000fc600078e00ff */
[----:B------:R-:W-:Y:S01]  /*25c0*/  IABS R66, R27 ;  /* 0x0000001b00427213 */ /* 0x000fe20000000000 */
[----:B------:R-:W-:Y:S01]  /*25d0*/  IMAD.MOV R21, RZ, RZ, -R6 ;  /* 0x000000ffff157224 */ /* 0x000fe200078e0a06 */
[----:B------:R-:W-:Y:S01]  /*25e0*/  STL [R1+0x21c], R27 ;  /* 0x00021c1b01007387 */ /* 0x000fe20000100800 */
[----:B------:R-:W-:-:S03]  /*25f0*/  IMAD.HI.U32 R6, R187, R63, RZ ;  /* 0x0000003fbb067227 */ /* 0x000fc600078e00ff */
[----:B------:R0:W-:Y:S01]  /*2600*/  STL [R1+0x238], R25 ;  /* 0x0002381901007387 */ /* 0x0001e20000100800 */
[----:B------:R-:W-:Y:S02]  /*2610*/  IMAD R54, R188, R23, R54 ;  /* 0x00000017bc367224 */ /* 0x000fe400078e0236 */
[----:B------:R-:W-:-:S04]  /*2620*/  IMAD.HI.U32 R8, R187, R85, RZ ;  /* 0x00000055bb087227 */ /* 0x000fc800078e00ff */
[----:B------:R-:W-:Y:S02]  /*2630*/  IMAD.MOV R23, RZ, RZ, -R10 ;  /* 0x000000ffff177224 */ /* 0x000fe400078e0a0a */
[----:B------:R-:W-:Y:S01]  /*2640*/  @!P0 IMAD.IADD R11, R11, 0x1, -R4 ;  /* 0x000000010b0b8824 */ /* 0x000fe200078e0a04 */
[----:B------:R-:W-:Y:S01]  /*2650*/  ISETP.NE.AND P0, PT, R126, RZ, PT ;  /* 0x000000ff7e00720c */ /* 0x000fe20003f05270 */
[----:B------:R-:W-:Y:S01]  /*2660*/  IMAD.MOV R6, RZ, RZ, -R6 ;  /* 0x000000ffff067224 */ /* 0x000fe200078e0a06 */
[----:B------:R-:W-:Y:S01]  /*2670*/  LOP3.LUT R4, R0, 0x64, RZ, 0xfc, !PT ;  /* 0x0000006400047812 */ /* 0x000fe200078efcff */
[----:B------:R-:W-:Y:S02]  /*2680*/  IMAD.MOV R8, RZ, RZ, -R8 ;  /* 0x000000ffff087224 */ /* 0x000fe400078e0a08 */
[C---:B0-----:R-:W-:Y:S01]  /*2690*/  VIADD R25, R189.reuse, 0x4c ;  /* 0x0000004cbd197836 */ /* 0x041fe20000000000 */
[----:B------:R-:W-:Y:S01]  /*26a0*/  IABS R73, R4 ;  /* 0x0000000400497213 */ /* 0x000fe20000000000 */
[----:B------:R-:W-:Y:S01]  /*26b0*/  IMAD R84, R188, R23, R84 ;  /* 0x00000017bc547224 */ /* 0x000fe200078e0254 */
[----:B------:R-:W-:Y:S01]  /*26c0*/  LOP3.LUT R23, R0, 0x54, RZ, 0xfc, !PT ;  /* 0x0000005400177812 */ /* 0x000fe200078efcff */
[C---:B------:R-:W-:Y:S01]  /*26d0*/  IMAD R63, R188.reuse, R6, R63 ;  /* 0x00000006bc3f7224 */ /* 0x040fe200078e023f */
[----:B------:R-:W-:Y:S01]  /*26e0*/  IABS R69, R25 ;  /* 0x0000001900457213 */ /* 0x000fe20000000000 */
[----:B------:R-:W-:Y:S01]  /*26f0*/  VIADD R6, R189, 0x5c ;  /* 0x0000005cbd067836 */ /* 0x000fe20000000000 */
[----:B------:R-:W-:Y:S01]  /*2700*/  STL [R1+0x1c8], R25 ;  /* 0x0001c81901007387 */ /* 0x000fe20000100800 */
[----:B------:R-:W-:Y:S01]  /*2710*/  IMAD R85, R188, R8, R85 ;  /* 0x00000008bc557224 */ /* 0x000fe200078e0255 */
[----:B------:R-:W-:Y:S01]  /*2720*/  IABS R68, R23 ;  /* 0x0000001700447213 */ /* 0x000fe20000000000 */
[----:B------:R-:W-:Y:S01]  /*2730*/  IMAD.HI.U32 R8, R187, R77, RZ ;  /* 0x0000004dbb087227 */ /* 0x000fe200078e00ff */
[----:B------:R-:W-:Y:S01]  /*2740*/  STL [R1+0x2b4], R23 ;  /* 0x0002b41701007387 */ /* 0x000fe20000100800 */
[----:B------:R-:W-:-:S02]  /*2750*/  IABS R74, R6 ;  /* 0x00000006004a7213 */ /* 0x000fc40000000000 */
[----:B------:R-:W-:Y:S01]  /*2760*/  IMAD.MOV.U32 R122, RZ, RZ, R11 ;  /* 0x000000ffff7a7224 */ /* 0x000fe200078e000b */
[----:B------:R-:W-:Y:S01]  /*2770*/  STL [R1+0x1c4], R6 ;  /* 0x0001c40601007387 */ /* 0x000fe20000100800 */
[----:B------:R-:W-:Y:S02]  /*2780*/  IMAD.MOV R8, RZ, RZ, -R8 ;  /* 0x000000ffff087224 */ /* 0x000fe400078e0a08 */
[----:B------:R-:W-:Y:S01]  /*2790*/  @!P2 IMAD.MOV R122, RZ, RZ, -R122 ;  /* 0x000000ffff7aa224 */ /* 0x000fe200078e0a7a */
[----:B------:R0:W-:Y:S01]  /*27a0*/  STL [R1+0x2a8], R4 ;  /* 0x0002a80401007387 */ /* 0x0001e20000100800 */
[----:B------:R-:W-:Y:S01]  /*27b0*/  @!P0 LOP3.LUT R122, RZ, R126, RZ, 0x33, !PT ;  /* 0x0000007eff7a8212 */ /* 0x000fe200078e33ff */
[C---:B------:R-:W-:Y:S01]  /*27c0*/  IMAD R77, R188.reuse, R8, R77 ;  /* 0x00000008bc4d7224 */ /* 0x040fe200078e024d */
[----:B------:R-:W-:Y:S01]  /*27d0*/  ISETP.GT.U32.AND P2, PT, R188, R22, PT ;  /* 0x00000016bc00720c */ /* 0x000fe20003f44070 */
[--C-:B------:R-:W-:Y:S02]  /*27e0*/  @!P3 IMAD.IADD R9, R9, 0x1, -R188.reuse ;  /* 0x000000010909b824 */ /* 0x100fe400078e0abc */
[----:B------:R-:W-:Y:S01]  /*27f0*/  IMAD R122, R122, UR4, RZ ;  /* 0x000000047a7a7c24 */ /* 0x000fe2000f8e02ff */
[----:B------:R-:W-:Y:S01]  /*2800*/  USHF.L.U32 UR4, UR15, 0x15, URZ ;  /* 0x000000150f047899 */ /* 0x000fe200080006ff */
[----:B------:R-:W-:Y:S01]  /*2810*/  @!P5 IMAD.IADD R12, R12, 0x1, -R188 ;  /* 0x000000010c0cd824 */ /* 0x000fe200078e0abc */
[----:B------:R-:W-:Y:S01]  /*2820*/  ISETP.GT.U32.AND P3, PT, R188, R9, PT ;  /* 0x00000009bc00720c */ /* 0x000fe20003f64070 */
[C---:B0-----:R-:W-:Y:S01]  /*2830*/  IMAD.HI.U32 R4, R187.reuse, R69, RZ ;  /* 0x00000045bb047227 */ /* 0x041fe200078e00ff */
[C---:B------:R-:W-:Y:S01]  /*2840*/  IADD3 R121, P0, PT, R122.reuse, UR16, RZ ;  /* 0x000000107a797c10 */ /* 0x040fe2000ff1e0ff */
[----:B------:R-:W0:Y:S02]  /*2850*/  LDCU UR16, c[0x0][0x3b0] ;  /* 0x00007600ff1077ac */ /* 0x000e240008000800 */
[----:B------:R-:W-:Y:S01]  /*2860*/  IMAD.MOV R8, RZ, RZ, -R4 ;  /* 0x000000ffff087224 */ /* 0x000fe200078e0a04 */
[----:B------:R-:W-:Y:S01]  /*2870*/  LEA.HI.X.SX32 R122, R122, UR17, 0x1, P0 ;  /* 0x000000117a7a7c11 */ /* 0x000fe200080f0eff */
[----:B------:R-:W-:Y:S01]  /*2880*/  IMAD.HI.U32 R4, R187, R74, RZ ;  /* 0x0000004abb047227 */ /* 0x000fe200078e00ff */
[----:B------:R-:W-:Y:S01]  /*2890*/  ISETP.GT.U32.AND P0, PT, R188, R7, PT ;  /* 0x00000007bc00720c */ /* 0x000fe20003f04070 */
[----:B------:R-:W-:-:S02]  /*28a0*/  ULOP3.LUT UR4, UR4, 0x600000, URZ, 0xc0, !UPT ;  /* 0x0060000004047892 */ /* 0x000fc4000f8ec0ff */
[----:B------:R-:W-:Y:S02]  /*28b0*/  IMAD.MOV R11, RZ, RZ, -R4 ;  /* 0x000000ffff0b7224 */ /* 0x000fe400078e0a04 */
[----:B------:R-:W-:Y:S02]  /*28c0*/  IMAD R4, R2, UR13, RZ ;  /* 0x0000000d02047c24 */ /* 0x000fe4000f8e02ff */
[--C-:B------:R-:W-:Y:S02]  /*28d0*/  @!P2 IMAD.IADD R22, R22, 0x1, -R188.reuse ;  /* 0x000000011616a824 */ /* 0x100fe400078e0abc */
[--C-:B------:R-:W-:Y:S01]  /*28e0*/  @!P6 IMAD.IADD R3, R3, 0x1, -R188.reuse ;  /* 0x000000010303e824 */ /* 0x100fe200078e0abc */
[----:B------:R-:W-:Y:S01]  /*28f0*/  IADD3 R186, P4, PT, R4, UR18, RZ ;  /* 0x0000001204ba7c10 */ /* 0x000fe2000ff9e0ff */
[--C-:B------:R-:W-:Y:S01]  /*2900*/  @!P3 IMAD.IADD R9, R9, 0x1, -R188.reuse ;  /* 0x000000010909b824 */ /* 0x100fe200078e0abc */
[----:B------:R-:W-:Y:S01]  /*2910*/  ISETP.GT.U32.AND P2, PT, R188, R22, PT ;  /* 0x00000016bc00720c */ /* 0x000fe20003f44070 */
[----:B------:R-:W-:Y:S01]  /*2920*/  @!P0 IMAD.IADD R7, R7, 0x1, -R188 ;  /* 0x0000000107078824 */ /* 0x000fe200078e0abc */
[----:B------:R-:W-:Y:S01]  /*2930*/  LEA.HI.X.SX32 R126, R4, UR19, 0x1, P4 ;  /* 0x00000013047e7c11 */ /* 0x000fe2000a0f0eff */
[----:B------:R-:W-:Y:S01]  /*2940*/  IMAD.HI.U32 R10, R187, R67, RZ ;  /* 0x00000043bb0a7227 */ /* 0x000fe200078e00ff */
[----:B------:R-:W-:-:S02]  /*2950*/  ISETP.GT.U32.AND P4, PT, R188, R5, PT ;  /* 0x00000005bc00720c */ /* 0x000fc40003f84070 */
[----:B------:R-:W-:Y:S01]  /*2960*/  ISETP.GE.AND P0, PT, R0, RZ, PT ;  /* 0x000000ff0000720c */ /* 0x000fe20003f06270 */
[----:B------:R-:W-:Y:S01]  /*2970*/  IMAD.MOV R10, RZ, RZ, -R10 ;  /* 0x000000ffff0a7224 */ /* 0x000fe200078e0a0a */
[C---:B------:R-:W-:Y:S01]  /*2980*/  ISETP.GT.U32.AND P3, PT, R188.reuse, R3, PT ;  /* 0x00000003bc00720c */ /* 0x040fe20003f64070 */
[----:B------:R-:W-:Y:S01]  /*2990*/  IMAD.HI.U32 R16, R187, R79, RZ ;  /* 0x0000004fbb107227 */ /* 0x000fe200078e00ff */
[----:B------:R-:W-:-:S03]  /*29a0*/  ISETP.GT.U32.AND P6, PT, R188, R12, PT ;  /* 0x0000000cbc00720c */ /* 0x000fc60003fc4070 */
[--C-:B------:R-:W-:Y:S01]  /*29b0*/  @!P2 IMAD.IADD R22, R22, 0x1, -R188.reuse ;  /* 0x000000011616a824 */ /* 0x100fe200078e0abc */
[C---:B------:R-:W-:Y:S01]  /*29c0*/  ISETP.GT.U32.AND P2, PT, R188.reuse, R14, PT ;  /* 0x0000000ebc00720c */ /* 0x040fe20003f44070 */
[C---:B------:R-:W-:Y:S02]  /*29d0*/  IMAD R67, R188.reuse, R10, R67 ;  /* 0x0000000abc437224 */ /* 0x040fe400078e0243 */
[--C-:B------:R-:W-:Y:S01]  /*29e0*/  @!P4 IMAD.IADD R5, R5, 0x1, -R188.reuse ;  /* 0x000000010505c824 */ /* 0x100fe200078e0abc */
[C---:B------:R-:W-:Y:S01]  /*29f0*/  ISETP.GT.U32.AND P4, PT, R188.reuse, R7, PT ;  /* 0x00000007bc00720c */ /* 0x040fe20003f84070 */
[----:B------:R-:W-:Y:S01]  /*2a00*/  @!P0 IMAD.MOV R9, RZ, RZ, -R9 ;  /* 0x000000ffff098224 */ /* 0x000fe200078e0a09 */
[C---:B------:R-:W-:Y:S01]  /*2a10*/  ISETP.GT.U32.AND P0, PT, R188.reuse, R18, PT ;  /* 0x00000012bc00720c */ /* 0x040fe20003f04070 */
[--C-:B------:R-:W-:Y:S01]  /*2a20*/  @!P3 IMAD.IADD R3, R3, 0x1, -R188.reuse ;  /* 0x000000010303b824 */ /* 0x100fe200078e0abc */
[C---:B------:R-:W-:Y:S01]  /*2a30*/  ISETP.GT.U32.AND P5, PT, R188.reuse, R5, PT ;  /* 0x00000005bc00720c */ /* 0x040fe20003fa4070 */
[----:B------:R-:W-:Y:S01]  /*2a40*/  VIADD R10, R189, 0x6c ;  /* 0x0000006cbd0a7836 */ /* 0x000fe20000000000 */
[----:B------:R-:W-:Y:S01]  /*2a50*/  ISETP.GT.U32.AND P3, PT, R188, R24, PT ;  /* 0x00000018bc00720c */ /* 0x000fe20003f64070 */
[--C-:B------:R-:W-:Y:S01]  /*2a60*/  @!P6 IMAD.IADD R12, R12, 0x1, -R188.reuse ;  /* 0x000000010c0ce824 */ /* 0x100fe200078e0abc */
[----:B------:R-:W-:Y:S01]  /*2a70*/  ISETP.GE.AND P6, PT, R161, RZ, PT ;  /* 0x000000ffa100720c */ /* 0x000fe20003fc6270 */
[--C-:B------:R-:W-:Y:S01]  /*2a80*/  @!P2 IMAD.IADD R14, R14, 0x1, -R188.reuse ;  /* 0x000000010e0ea824 */ /* 0x100fe200078e0abc */
[----:B------:R-:W-:Y:S01]  /*2a90*/  ISETP.GE.AND P2, PT, R131, RZ, PT ;  /* 0x000000ff8300720c */ /* 0x000fe20003f46270 */
[----:B------:R1:W-:Y:S01]  /*2aa0*/  STL [R1+0x1c0], R10 ;  /* 0x0001c00a01007387 */ /* 0x0003e20000100800 */
[----:B------:R-:W-:Y:S01]  /*2ab0*/  IABS R72, R10 ;  /* 0x0000000a00487213 */ /* 0x000fe20000000000 */
[--C-:B------:R-:W-:Y:S01]  /*2ac0*/  @!P4 IMAD.IADD R7, R7, 0x1, -R188.reuse ;  /* 0x000000010707c824 */ /* 0x100fe200078e0abc */
[----:B------:R-:W-:Y:S01]  /*2ad0*/  ISETP.GT.U32.AND P4, PT, R188, R20, PT ;  /* 0x00000014bc00720c */ /* 0x000fe20003f84070 */
[--C-:B------:R-:W-:Y:S01]  /*2ae0*/  @!P0 IMAD.IADD R18, R18, 0x1, -R188.reuse ;  /* 0x0000000112128824 */ /* 0x100fe200078e0abc */
[----:B------:R-:W-:Y:S01]  /*2af0*/  ISETP.GE.AND P0, PT, R75, RZ, PT ;  /* 0x000000ff4b00720c */ /* 0x000fe20003f06270 */
[--C-:B------:R-:W-:Y:S01]  /*2b00*/  @!P5 IMAD.IADD R5, R5, 0x1, -R188.reuse ;  /* 0x000000010505d824 */ /* 0x100fe200078e0abc */
[----:B------:R-:W-:Y:S01]  /*2b10*/  ISETP.GE.AND P5, PT, R162, RZ, PT ;  /* 0x000000ffa200720c */ /* 0x000fe20003fa6270 */
[----:B------:R-:W-:Y:S01]  /*2b20*/  @!P3 IMAD.IADD R24, R24, 0x1, -R188 ;  /* 0x000000011818b824 */ /* 0x000fe200078e0abc */
[----:B------:R-:W-:Y:S01]  /*2b30*/  LOP3.LUT R131, R0, 0x84, RZ, 0xfc, !PT ;  /* 0x0000008400837812 */ /* 0x000fe200078efcff */
[----:B-1----:R-:W-:-:S02]  /*2b40*/  IMAD.MOV.U32 R10, RZ, RZ, R3 ;  /* 0x000000ffff0a7224 */ /* 0x002fc400078e0003 */
[----:B------:R-:W-:Y:S01]  /*2b50*/  @!P6 IMAD.MOV R5, RZ, RZ, -R5 ;  /* 0x000000ffff05e224 */ /* 0x000fe200078e0a05 */
[C---:B------:R-:W-:Y:S01]  /*2b60*/  ISETP.GT.U32.AND P6, PT, R188.reuse, R24, PT ;  /* 0x00000018bc00720c */ /* 0x040fe20003fc4070 */
[----:B------:R-:W-:Y:S01]  /*2b70*/  @!P2 IMAD.MOV R10, RZ, RZ, -R10 ;  /* 0x000000ffff0aa224 */ /* 0x000fe200078e0a0a */
[----:B------:R-:W-:Y:S01]  /*2b80*/  ISETP.GT.U32.AND P2, PT, R188, R26, PT ;  /* 0x0000001abc00720c */ /* 0x000fe20003f44070 */
[----:B------:R-:W-:Y:S01]  /*2b90*/  @!P4 IMAD.IADD R20, R20, 0x1, -R188 ;  /* 0x000000011414c824 */ /* 0x000fe200078e0abc */
[C---:B------:R-:W-:Y:S01]  /*2ba0*/  ISETP.GT.U32.AND P4, PT, R188.reuse, R18, PT ;  /* 0x00000012bc00720c */ /* 0x040fe20003f84070 */
[----:B------:R-:W-:Y:S01]  /*2bb0*/  @!P0 IMAD.MOV R12, RZ, RZ, -R12 ;  /* 0x000000ffff0c8224 */ /* 0x000fe200078e0a0c */
[C---:B------:R-:W-:Y:S01]  /*2bc0*/  ISETP.GT.U32.AND P0, PT, R188.reuse, R34, PT ;  /* 0x00000022bc00720c */ /* 0x040fe20003f04070 */
[----:B------:R-:W-:Y:S01]  /*2bd0*/  @!P5 IMAD.MOV R7, RZ, RZ, -R7 ;  /* 0x000000ffff07d224 */ /* 0x000fe200078e0a07 */
[C---:B------:R-:W-:Y:S01]  /*2be0*/  ISETP.GT.U32.AND P5, PT, R188.reuse, R14, PT ;  /* 0x0000000ebc00720c */ /* 0x040fe20003fa4070 */
[----:B------:R-:W-:Y:S01]  /*2bf0*/  IMAD.MOV R16, RZ, RZ, -R16 ;  /* 0x000000ffff107224 */ /* 0x000fe200078e0a10 */
[C---:B------:R-:W-:Y:S01]  /*2c00*/  ISETP.GT.U32.AND P3, PT, R188.reuse, R20, PT ;  /* 0x00000014bc00720c */ /* 0x040fe20003f64070 */
[----:B------:R-:W-:Y:S01]  /*2c10*/  IMAD R78, R188, R21, R78 ;  /* 0x00000015bc4e7224 */ /* 0x000fe200078e024e */
[----:B------:R-:W-:Y:S01]  /*2c20*/  IABS R75, R131 ;  /* 0x00000083004b7213 */ /* 0x000fe20000000000 */
[--C-:B------:R-:W-:Y:S01]  /*2c30*/  @!P6 IMAD.IADD R24, R24, 0x1, -R188.reuse ;  /* 0x000000011818e824 */ /* 0x100fe200078e0abc */
[----:B------:R-:W-:Y:S01]  /*2c40*/  ISETP.GT.U32.AND P6, PT, R188, R36, PT ;  /* 0x00000024bc00720c */ /* 0x000fe20003fc4070 */
[--C-:B------:R-:W-:Y:S01]  /*2c50*/  @!P2 IMAD.IADD R26, R26, 0x1, -R188.reuse ;  /* 0x000000011a1aa824 */ /* 0x100fe200078e0abc */
[----:B------:R-:W-:Y:S01]  /*2c60*/  ISETP.GE.AND P2, PT, R159, RZ, PT ;  /* 0x000000ff9f00720c */ /* 0x000fe20003f46270 */
[--C-:B------:R-:W-:Y:S01]  /*2c70*/  @!P4 IMAD.IADD R18, R18, 0x1, -R188.reuse ;  /* 0x000000011212c824 */ /* 0x100fe200078e0abc */
[----:B------:R-:W-:Y:S01]  /*2c80*/  ISETP.GT.U32.AND P4, PT, R188, R38, PT ;  /* 0x00000026bc00720c */ /* 0x000fe20003f84070 */
[--C-:B------:R-:W-:Y:S01]  /*2c90*/  @!P0 IMAD.IADD R34, R34, 0x1, -R188.reuse ;  /* 0x0000000122228824 */ /* 0x100fe200078e0abc */
[----:B------:R-:W-:Y:S01]  /*2ca0*/  ISETP.GE.AND P0, PT, R158, RZ, PT ;  /* 0x000000ff9e00720c */ /* 0x000fe20003f06270 */
[--C-:B------:R-:W-:Y:S01]  /*2cb0*/  @!P5 IMAD.IADD R14, R14, 0x1, -R188.reuse ;  /* 0x000000010e0ed824 */ /* 0x100fe200078e0abc */
[----:B------:R-:W-:Y:S01]  /*2cc0*/  ISETP.GT.U32.AND P5, PT, R188, R40, PT ;  /* 0x00000028bc00720c */ /* 0x000fe20003fa4070 */
[----:B------:R-:W-:Y:S01]  /*2cd0*/  @!P3 IMAD.IADD R20, R20, 0x1, -R188 ;  /* 0x000000011414b824 */ /* 0x000fe200078e0abc */
[----:B------:R-:W-:Y:S01]  /*2ce0*/  ISETP.GE.AND P3, PT, R160, RZ, PT ;  /* 0x000000ffa000720c */ /* 0x000fe20003f66270 */
[----:B------:R-:W-:-:S04]  /*2cf0*/  IMAD.HI.U32 R3, R187, R75, RZ ;  /* 0x0000004bbb037227 */ /* 0x000fc800078e00ff */
[----:B------:R-:W-:Y:S01]  /*2d00*/  @!P2 IMAD.MOV R18, RZ, RZ, -R18 ;  /* 0x000000ffff12a224 */ /* 0x000fe200078e0a12 */
[----:B------:R-:W-:Y:S01]  /*2d10*/  ISETP.GT.U32.AND P2, PT, R188, R34, PT ;  /* 0x00000022bc00720c */ /* 0x000fe20003f44070 */
[----:B------:R-:W-:Y:S01]  /*2d20*/  @!P4 IMAD.IADD R38, R38, 0x1, -R188 ;  /* 0x000000012626c824 */ /* 0x000fe200078e0abc */
[----:B------:R-:W-:Y:S01]  /*2d30*/  ISETP.GE.AND P4, PT, R76, RZ, PT ;  /* 0x000000ff4c00720c */ /* 0x000fe20003f86270 */
[----:B------:R-:W-:Y:S02]  /*2d40*/  @!P0 IMAD.MOV R20, RZ, RZ, -R20 ;  /* 0x000000ffff148224 */ /* 0x000fe400078e0a14 */
[----:B------:R-:W-:Y:S01]  /*2d50*/  @!P5 IMAD.IADD R40, R40, 0x1, -R188 ;  /* 0x000000012828d824 */ /* 0x000fe200078e0abc */
[----:B------:R-:W-:Y:S01]  /*2d60*/  ISETP.GE.AND P5, PT, R136, RZ, PT ;  /* 0x000000ff8800720c */ /* 0x000fe20003fa6270 */
[----:B------:R-:W-:Y:S01]  /*2d70*/  @!P3 IMAD.MOV R14, RZ, RZ, -R14 ;  /* 0x000000ffff0eb224 */ /* 0x000fe200078e0a0e */
[----:B------:R-:W-:Y:S01]  /*2d80*/  ISETP.GT.U32.AND P3, PT, R188, R26, PT ;  /* 0x0000001abc00720c */ /* 0x000fe20003f64070 */
[----:B------:R-:W-:Y:S01]  /*2d90*/  @!P6 IMAD.IADD R36, R36, 0x1, -R188 ;  /* 0x000000012424e824 */ /* 0x000fe200078e0abc */
[----:B------:R-:W-:Y:S01]  /*2da0*/  ISETP.GT.U32.AND P0, PT, R188, R40, PT ;  /* 0x00000028bc00720c */ /* 0x000fe20003f04070 */
[----:B------:R-:W-:-:S02]  /*2db0*/  VIADD R136, R189, 0x8c ;  /* 0x0000008cbd887836 */ /* 0x000fc40000000000 */
[----:B------:R-:W-:Y:S01]  /*2dc0*/  @!P2 IMAD.IADD R34, R34, 0x1, -R188 ;  /* 0x000000012222a824 */ /* 0x000fe200078e0abc */
[C---:B------:R-:W-:Y:S01]  /*2dd0*/  ISETP.GT.U32.AND P6, PT, R188.reuse, R36, PT ;  /* 0x00000024bc00720c */ /* 0x040fe20003fc4070 */
[----:B------:R-:W-:Y:S01]  /*2de0*/  @!P4 IMAD.MOV R24, RZ, RZ, -R24 ;  /* 0x000000ffff18c224 */ /* 0x000fe200078e0a18 */
[C---:B------:R-:W-:Y:S01]  /*2df0*/  ISETP.GT.U32.AND P4, PT, R188.reuse, R46, PT ;  /* 0x0000002ebc00720c */ /* 0x040fe20003f84070 */
[----:B------:R-:W-:Y:S01]  /*2e00*/  IMAD.MOV R3, RZ, RZ, -R3 ;  /* 0x000000ffff037224 */ /* 0x000fe200078e0a03 */
[C---:B------:R-:W-:Y:S01]  /*2e10*/  ISETP.GT.U32.AND P2, PT, R188.reuse, R56, PT ;  /* 0x00000038bc00720c */ /* 0x040fe20003f44070 */
[----:B------:R-:W-:Y:S01]  /*2e20*/  @!P5 IMAD.MOV R22, RZ, RZ, -R22 ;  /* 0x000000ffff16d224 */ /* 0x000fe200078e0a16 */
[----:B------:R-:W-:Y:S01]  /*2e30*/  ISETP.GT.U32.AND P5, PT, R188, R38, PT ;  /* 0x00000026bc00720c */ /* 0x000fe20003fa4070 */
[--C-:B------:R-:W-:Y:S01]  /*2e40*/  @!P3 IMAD.IADD R26, R26, 0x1, -R188.reuse ;  /* 0x000000011a1ab824 */ /* 0x100fe200078e0abc */
[----:B------:R-:W-:Y:S01]  /*2e50*/  ISETP.GT.U32.AND P3, PT, R188, R48, PT ;  /* 0x00000030bc00720c */ /* 0x000fe20003f64070 */
[--C-:B------:R-:W-:Y:S01]  /*2e60*/  @!P0 IMAD.IADD R40, R40, 0x1, -R188.reuse ;  /* 0x0000000128288824 */ /* 0x100fe200078e0abc */
        /* <DEDUP_REMOVED lines=8> */
[----:B------:R-:W-:Y:S01]  /*2ef0*/  ISETP.GE.AND P2, PT, R132, RZ, PT ;  /* 0x000000ff8400720c */ /* 0x000fe20003f46270 */
[--C-:B------:R-:W-:Y:S01]  /*2f00*/  @!P5 IMAD.IADD R38, R38, 0x1, -R188.reuse ;  /* 0x000000012626d824 */ /* 0x100fe200078e0abc */
[----:B------:R-:W-:Y:S01]  /*2f10*/  ISETP.GE.AND P5, PT, R157, RZ, PT ;  /* 0x000000ff9d00720c */ /* 0x000fe20003fa6270 */
[--C-:B------:R-:W-:Y:S01]  /*2f20*/  @!P3 IMAD.IADD R48, R48, 0x1, -R188.reuse ;  /* 0x000000013030b824 */ /* 0x100fe200078e0abc */
[----:B------:R-:W-:Y:S01]  /*2f30*/  ISETP.GE.AND P3, PT, R155, RZ, PT ;  /* 0x000000ff9b00720c */ /* 0x000fe20003f66270 */
[----:B------:R-:W-:Y:S01]  /*2f40*/  @!P0 IMAD.IADD R57, R57, 0x1, -R188 ;  /* 0x0000000139398824 */ /* 0x000fe200078e0abc */
[----:B------:R-:W-:Y:S01]  /*2f50*/  ISETP.GE.AND P0, PT, R82, RZ, PT ;  /* 0x000000ff5200720c */ /* 0x000fe20003f06270 */
[----:B------:R-:W-:Y:S01]  /*2f60*/  IMAD.HI.U32 R3, R187, R76, RZ ;  /* 0x0000004cbb037227 */ /* 0x000fe200078e00ff */
[----:B------:R-:W-:-:S03]  /*2f70*/  LOP3.LUT R132, R0, 0x94, RZ, 0xfc, !PT ;  /* 0x0000009400847812 */ /* 0x000fc600078efcff */
[----:B------:R-:W-:Y:S01]  /*2f80*/  @!P4 IMAD.MOV R34, RZ, RZ, -R34 ;  /* 0x000000ffff22c224 */ /* 0x000fe200078e0a22 */
[C---:B------:R-:W-:Y:S01]  /*2f90*/  ISETP.GT.U32.AND P4, PT, R188.reuse, R48, PT ;  /* 0x00000030bc00720c */ /* 0x040fe20003f84070 */
[----:B------:R-:W-:Y:S01]  /*2fa0*/  @!P6 IMAD.IADD R59, R59, 0x1, -R188 ;  /* 0x000000013b3be824 */ /* 0x000fe200078e0abc */
[----:B------:R-:W-:Y:S01]  /*2fb0*/  IABS R82, R132 ;  /* 0x0000008400527213 */ /* 0x000fe20000000000 */
[----:B------:R-:W-:Y:S01]  /*2fc0*/  @!P5 IMAD.MOV R26, RZ, RZ, -R26 ;  /* 0x000000ffff1ad224 */ /* 0x000fe200078e0a1a */
[C---:B------:R-:W-:Y:S01]  /*2fd0*/  ISETP.GT.U32.AND P5, PT, R188.reuse, R46, PT ;  /* 0x0000002ebc00720c */ /* 0x040fe20003fa4070 */
[----:B------:R-:W-:Y:S01]  /*2fe0*/  @!P3 IMAD.MOV R40, RZ, RZ, -R40 ;  /* 0x000000ffff28b224 */ /* 0x000fe200078e0a28 */
[C---:B------:R-:W-:Y:S01]  /*2ff0*/  ISETP.GT.U32.AND P3, PT, R188.reuse, R56, PT ;  /* 0x00000038bc00720c */ /* 0x040fe20003f64070 */
[----:B------:R-:W-:Y:S01]  /*3000*/  @!P2 IMAD.MOV R38, RZ, RZ, -R38 ;  /* 0x000000ffff26a224 */ /* 0x000fe200078e0a26 */
[C---:B------:R-:W-:Y:S01]  /*3010*/  ISETP.GT.U32.AND P2, PT, R188.reuse, R57, PT ;  /* 0x00000039bc00720c */ /* 0x040fe20003f44070 */
[----:B------:R-:W-:Y:S01]  /*3020*/  @!P0 IMAD.MOV R36, RZ, RZ, -R36 ;  /* 0x000000ffff248224 */ /* 0x000fe200078e0a24 */
[C---:B------:R-:W-:Y:S01]  /*3030*/  ISETP.GT.U32.AND P6, PT, R188.reuse, R59, PT ;  /* 0x0000003bbc00720c */ /* 0x040fe20003fc4070 */
[----:B------:R-:W-:Y:S01]  /*3040*/  IMAD.MOV R3, RZ, RZ, -R3 ;  /* 0x000000ffff037224 */ /* 0x000fe200078e0a03 */
[----:B------:R-:W-:Y:S01]  /*3050*/  ISETP.GT.U32.AND P0, PT, R188, R60, PT ;  /* 0x0000003cbc00720c */ /* 0x000fe20003f04070 */
[----:B------:R-:W-:Y:S01]  /*3060*/  @!P4 IMAD.IADD R48, R48, 0x1, -R188 ;  /* 0x000000013030c824 */ /* 0x000fe200078e0abc */
[C---:B------:R-:W-:Y:S01]  /*3070*/  ISETP.GT.U32.AND P4, PT, R188.reuse, R62, PT ;  /* 0x0000003ebc00720c */ /* 0x040fe20003f84070 */
[----:B------:R-:W-:-:S02]  /*3080*/  IMAD R76, R188, R3, R76 ;  /* 0x00000003bc4c7224 */ /* 0x000fc400078e024c */
[--C-:B------:R-:W-:Y:S01]  /*3090*/  @!P5 IMAD.IADD R46, R46, 0x1, -R188.reuse ;  /* 0x000000012e2ed824 */ /* 0x100fe200078e0abc */
[----:B------:R-:W-:Y:S01]  /*30a0*/  ISETP.GT.U32.AND P5, PT, R188, R61, PT ;  /* 0x0000003dbc00720c */ /* 0x000fe20003fa4070 */
        /* <DEDUP_REMOVED lines=8> */
[----:B------:R-:W-:Y:S01]  /*3130*/  @!P4 IMAD.IADD R62, R62, 0x1, -R188 ;  /* 0x000000013e3ec824 */ /* 0x000fe200078e0abc */
[----:B------:R-:W-:Y:S01]  /*3140*/  ISETP.GE.AND P4, PT, R135, RZ, PT ;  /* 0x000000ff8700720c */ /* 0x000fe20003f86270 */
[----:B------:R-:W-:-:S02]  /*3150*/  VIADD R135, R189, 0x9c ;  /* 0x0000009cbd877836 */ /* 0x000fc40000000000 */
[--C-:B------:R-:W-:Y:S01]  /*3160*/  @!P5 IMAD.IADD R61, R61, 0x1, -R188.reuse ;  /* 0x000000013d3dd824 */ /* 0x100fe200078e0abc */
[----:B------:R-:W-:Y:S01]  /*3170*/  ISETP.GE.AND P5, PT, R152, RZ, PT ;  /* 0x000000ff9800720c */ /* 0x000fe20003fa6270 */
[----:B------:R-:W-:Y:S01]  /*3180*/  @!P3 IMAD.IADD R64, R64, 0x1, -R188 ;  /* 0x000000014040b824 */ /* 0x000fe200078e0abc */
[----:B------:R-:W-:Y:S01]  /*3190*/  ISETP.GE.AND P3, PT, R83, RZ, PT ;  /* 0x000000ff5300720c */ /* 0x000fe20003f66270 */
[----:B------:R-:W-:Y:S01]  /*31a0*/  @!P2 IMAD.MOV R46, RZ, RZ, -R46 ;  /* 0x000000ffff2ea224 */ /* 0x000fe200078e0a2e */
[C---:B------:R-:W-:Y:S01]  /*31b0*/  ISETP.GT.U32.AND P2, PT, R188.reuse, R60, PT ;  /* 0x0000003cbc00720c */ /* 0x040fe20003f44070 */
[----:B------:R-:W-:Y:S01]  /*31c0*/  @!P6 IMAD.IADD R65, R65, 0x1, -R188 ;  /* 0x000000014141e824 */ /* 0x000fe200078e0abc */
[C---:B------:R-:W-:Y:S01]  /*31d0*/  ISETP.GT.U32.AND P6, PT, R188.reuse, R62, PT ;  /* 0x0000003ebc00720c */ /* 0x040fe20003fc4070 */
[----:B------:R-:W-:Y:S01]  /*31e0*/  @!P0 IMAD.MOV R48, RZ, RZ, -R48 ;  /* 0x000000ffff308224 */ /* 0x000fe200078e0a30 */
[C---:B------:R-:W-:Y:S01]  /*31f0*/  ISETP.GT.U32.AND P0, PT, R188.reuse, R61, PT ;  /* 0x0000003dbc00720c */ /* 0x040fe20003f04070 */
[----:B------:R-:W-:Y:S01]  /*3200*/  @!P4 IMAD.MOV R57, RZ, RZ, -R57 ;  /* 0x000000ffff39c224 */ /* 0x000fe200078e0a39 */
[----:B------:R-:W-:Y:S01]  /*3210*/  ISETP.GT.U32.AND P4, PT, R188, R64, PT ;  /* 0x00000040bc00720c */ /* 0x000fe20003f84070 */
[----:B------:R-:W-:Y:S01]  /*3220*/  IMAD.HI.U32 R3, R187, R82, RZ ;  /* 0x00000052bb037227 */ /* 0x000fe200078e00ff */
[----:B------:R-:W-:-:S03]  /*3230*/  IABS R83, R135 ;  /* 0x0000008700537213 */ /* 0x000fc60000000000 */
[----:B------:R-:W-:Y:S01]  /*3240*/  @!P5 IMAD.MOV R56, RZ, RZ, -R56 ;  /* 0x000000ffff38d224 */ /* 0x000fe200078e0a38 */
[C---:B------:R-:W-:Y:S01]  /*3250*/  ISETP.GT.U32.AND P5, PT, R188.reuse, R65, PT ;  /* 0x00000041bc00720c */ /* 0x040fe20003fa4070 */
[----:B------:R-:W-:Y:S01]  /*3260*/  @!P3 IMAD.MOV R59, RZ, RZ, -R59 ;  /* 0x000000ffff3bb224 */ /* 0x000fe200078e0a3b */
[----:B------:R-:W-:Y:S01]  /*3270*/  ISETP.GT.U32.AND P3, PT, R188, R87, PT ;  /* 0x00000057bc00720c */ /* 0x000fe20003f64070 */
[--C-:B------:R-:W-:Y:S01]  /*3280*/  @!P2 IMAD.IADD R60, R60, 0x1, -R188.reuse ;  /* 0x000000013c3ca824 */ /* 0x100fe200078e0abc */
[----:B------:R-:W-:Y:S01]  /*3290*/  ISETP.GT.U32.AND P2, PT, R188, R88, PT ;  /* 0x00000058bc00720c */ /* 0x000fe20003f44070 */
[--C-:B------:R-:W-:Y:S01]  /*32a0*/  @!P6 IMAD.IADD R62, R62, 0x1, -R188.reuse ;  /* 0x000000013e3ee824 */ /* 0x100fe200078e0abc */
[C---:B------:R-:W-:Y:S01]  /*32b0*/  ISETP.GT.U32.AND P6, PT, R188.reuse, R91, PT ;  /* 0x0000005bbc00720c */ /* 0x040fe20003fc4070 */
[--C-:B------:R-:W-:Y:S01]  /*32c0*/  @!P0 IMAD.IADD R61, R61, 0x1, -R188.reuse ;  /* 0x000000013d3d8824 */ /* 0x100fe200078e0abc */
[----:B------:R-:W-:Y:S01]  /*32d0*/  ISETP.GT.U32.AND P0, PT, R188, R90, PT ;  /* 0x0000005abc00720c */ /* 0x000fe20003f04070 */
[----:B------:R-:W-:Y:S01]  /*32e0*/  @!P4 IMAD.IADD R64, R64, 0x1, -R188 ;  /* 0x000000014040c824 */ /* 0x000fe200078e0abc */
[----:B------:R-:W-:Y:S01]  /*32f0*/  ISETP.GE.AND P4, PT, R151, RZ, PT ;  /* 0x000000ff9700720c */ /* 0x000fe20003f86270 */
[----:B------:R-:W-:-:S02]  /*3300*/  IMAD.MOV R3, RZ, RZ, -R3 ;  /* 0x000000ffff037224 */ /* 0x000fc400078e0a03 */
        /* <DEDUP_REMOVED lines=10> */
[----:B------:R-:W-:Y:S01]  /*33b0*/  @!P4 IMAD.MOV R60, RZ, RZ, -R60 ;  /* 0x000000ffff3cc224 */ /* 0x000fe200078e0a3c */
[C---:B------:R-:W-:Y:S01]  /*33c0*/  ISETP.GT.U32.AND P4, PT, R188.reuse, R88, PT ;  /* 0x00000058bc00720c */ /* 0x040fe20003f84070 */
[----:B------:R-:W-:Y:S01]  /*33d0*/  IMAD R82, R188, R3, R82 ;  /* 0x00000003bc527224 */ /* 0x000fe200078e0252 */
[----:B------:R-:W-:Y:S01]  /*33e0*/  LOP3.LUT R142, R0, 0xa4, RZ, 0xfc, !PT ;  /* 0x000000a4008e7812 */ /* 0x000fe200078efcff */
[----:B------:R-:W-:Y:S01]  /*33f0*/  @!P5 IMAD.IADD R92, R92, 0x1, -R188 ;  /* 0x000000015c5cd824 */ /* 0x000fe200078e0abc */
[C---:B------:R-:W-:Y:S01]  /*3400*/  ISETP.GT.U32.AND P5, PT, R188.reuse, R87, PT ;  /* 0x00000057bc00720c */ /* 0x040fe20003fa4070 */
[----:B------:R-:W-:Y:S01]  /*3410*/  @!P3 IMAD.MOV R61, RZ, RZ, -R61 ;  /* 0x000000ffff3db224 */ /* 0x000fe200078e0a3d */
[C---:B------:R-:W-:Y:S01]  /*3420*/  ISETP.GT.U32.AND P3, PT, R188.reuse, R90, PT ;  /* 0x0000005abc00720c */ /* 0x040fe20003f64070 */
[----:B------:R-:W-:Y:S01]  /*3430*/  @!P2 IMAD.MOV R62, RZ, RZ, -R62 ;  /* 0x000000ffff3ea224 */ /* 0x000fe200078e0a3e */
[C---:B------:R-:W-:Y:S01]  /*3440*/  ISETP.GT.U32.AND P2, PT, R188.reuse, R91, PT ;  /* 0x0000005bbc00720c */ /* 0x040fe20003f44070 */
[----:B------:R-:W-:Y:S01]  /*3450*/  @!P6 IMAD.MOV R65, RZ, RZ, -R65 ;  /* 0x000000ffff41e224 */ /* 0x000fe200078e0a41 */
[C---:B------:R-:W-:Y:S01]  /*3460*/  ISETP.GT.U32.AND P6, PT, R188.reuse, R95, PT ;  /* 0x0000005fbc00720c */ /* 0x040fe20003fc4070 */
[----:B------:R-:W-:Y:S01]  /*3470*/  @!P0 IMAD.MOV R64, RZ, RZ, -R64 ;  /* 0x000000ffff408224 */ /* 0x000fe200078e0a40 */
[----:B------:R-:W-:Y:S01]  /*3480*/  ISETP.GT.U32.AND P0, PT, R188, R92, PT ;  /* 0x0000005cbc00720c */ /* 0x000fe20003f04070 */
[----:B------:R-:W-:Y:S01]  /*3490*/  @!P4 IMAD.IADD R88, R88, 0x1, -R188 ;  /* 0x000000015858c824 */ /* 0x000fe200078e0abc */
[C---:B------:R-:W-:Y:S01]  /*34a0*/  ISETP.GT.U32.AND P4, PT, R188.reuse, R98, PT ;  /* 0x00000062bc00720c */ /* 0x040fe20003f84070 */
[----:B------:R-:W-:-:S02]  /*34b0*/  IMAD R79, R188, R16, R79 ;  /* 0x00000010bc4f7224 */ /* 0x000fc400078e024f */
[--C-:B------:R-:W-:Y:S01]  /*34c0*/  @!P5 IMAD.IADD R87, R87, 0x1, -R188.reuse ;  /* 0x000000015757d824 */ /* 0x100fe200078e0abc */
[----:B------:R-:W-:Y:S01]  /*34d0*/  ISETP.GT.U32.AND P5, PT, R188, R96, PT ;  /* 0x00000060bc00720c */ /* 0x000fe20003fa4070 */
[--C-:B------:R-:W-:Y:S01]  /*34e0*/  @!P3 IMAD.IADD R90, R90, 0x1, -R188.reuse ;  /* 0x000000015a5ab824 */ /* 0x100fe200078e0abc */
[----:B------:R-:W-:Y:S01]  /*34f0*/  ISETP.GE.AND P3, PT, R81, RZ, PT ;  /* 0x000000ff5100720c */ /* 0x000fe20003f66270 */
[--C-:B------:R-:W-:Y:S01]  /*3500*/  @!P2 IMAD.IADD R91, R91, 0x1, -R188.reuse ;  /* 0x000000015b5ba824 */ /* 0x100fe200078e0abc */
[C---:B------:R-:W-:Y:S01]  /*3510*/  ISETP.GT.U32.AND P2, PT, R188.reuse, R99, PT ;  /* 0x00000063bc00720c */ /* 0x040fe20003f44070 */
[--C-:B------:R-:W-:Y:S01]  /*3520*/  @!P6 IMAD.IADD R95, R95, 0x1, -R188.reuse ;  /* 0x000000015f5fe824 */ /* 0x100fe200078e0abc */
[----:B------:R-:W-:Y:S01]  /*3530*/  ISETP.GT.U32.AND P6, PT, R188, R101, PT ;  /* 0x00000065bc00720c */ /* 0x000fe20003fc4070 */
[--C-:B------:R-:W-:Y:S01]  /*3540*/  @!P0 IMAD.IADD R92, R92, 0x1, -R188.reuse ;  /* 0x000000015c5c8824 */ /* 0x100fe200078e0abc */
[----:B------:R-:W-:Y:S01]  /*3550*/  ISETP.GE.AND P0, PT, R148, RZ, PT ;  /* 0x000000ff9400720c */ /* 0x000fe20003f06270 */
[----:B------:R-:W-:Y:S01]  /*3560*/  @!P4 IMAD.IADD R98, R98, 0x1, -R188 ;  /* 0x000000016262c824 */ /* 0x000fe200078e0abc */
[----:B------:R-:W-:Y:S01]  /*3570*/  ISETP.GE.AND P4, PT, R89, RZ, PT ;  /* 0x000000ff5900720c */ /* 0x000fe20003f86270 */
[----:B------:R-:W-:Y:S01]  /*3580*/  IMAD.HI.U32 R3, R187, R83, RZ ;  /* 0x00000053bb037227 */ /* 0x000fe200078e00ff */
[----:B------:R-:W-:-:S03]  /*3590*/  IABS R81, R142 ;  /* 0x0000008e00517213 */ /* 0x000fc60000000000 */
[--C-:B------:R-:W-:Y:S01]  /*35a0*/  @!P5 IMAD.IADD R96, R96, 0x1, -R188.reuse ;  /* 0x000000016060d824 */ /* 0x100fe200078e0abc */
[----:B------:R-:W-:Y:S01]  /*35b0*/  ISETP.GE.AND P5, PT, R147, RZ, PT ;  /* 0x000000ff9300720c */ /* 0x000fe20003fa6270 */
[----:B------:R-:W-:Y:S01]  /*35c0*/  @!P3 IMAD.MOV R87, RZ, RZ, -R87 ;  /* 0x000000ffff57b224 */ /* 0x000fe200078e0a57 */
[----:B------:R-:W-:Y:S01]  /*35d0*/  ISETP.GT.U32.AND P3, PT, R188, R95, PT ;  /* 0x0000005fbc00720c */ /* 0x000fe20003f64070 */
[--C-:B------:R-:W-:Y:S02]  /*35e0*/  @!P6 IMAD.IADD R101, R101, 0x1, -R188.reuse ;  /* 0x000000016565e824 */ /* 0x100fe400078e0abc */
[----:B------:R-:W-:Y:S01]  /*35f0*/  @!P2 IMAD.IADD R99, R99, 0x1, -R188 ;  /* 0x000000016363a824 */ /* 0x000fe200078e0abc */
[----:B------:R-:W-:Y:S01]  /*3600*/  ISETP.GE.AND P2, PT, R146, RZ, PT ;  /* 0x000000ff9200720c */ /* 0x000fe20003f46270 */
[----:B------:R-:W-:Y:S01]  /*3610*/  @!P0 IMAD.MOV R88, RZ, RZ, -R88 ;  /* 0x000000ffff588224 */ /* 0x000fe200078e0a58 */
[C---:B------:R-:W-:Y:S01]  /*3620*/  ISETP.GT.U32.AND P0, PT, R188.reuse, R96, PT ;  /* 0x00000060bc00720c */ /* 0x040fe20003f04070 */
[----:B------:R-:W-:Y:S01]  /*3630*/  @!P4 IMAD.MOV R91, RZ, RZ, -R91 ;  /* 0x000000ffff5bc224 */ /* 0x000fe200078e0a5b */
[C---:B------:R-:W-:Y:S01]  /*3640*/  ISETP.GT.U32.AND P4, PT, R188.reuse, R101, PT ;  /* 0x00000065bc00720c */ /* 0x040fe20003f84070 */
[----:B------:R-:W-:Y:S01]  /*3650*/  IMAD.HI.U32 R16, R187, R66, RZ ;  /* 0x00000042bb107227 */ /* 0x000fe200078e00ff */
[----:B------:R-:W-:-:S03]  /*3660*/  ISETP.GT.U32.AND P6, PT, R188, R99, PT ;  /* 0x00000063bc00720c */ /* 0x000fc60003fc4070 */
[----:B------:R-:W-:Y:S01]  /*3670*/  @!P5 IMAD.MOV R90, RZ, RZ, -R90 ;  /* 0x000000ffff5ad224 */ /* 0x000fe200078e0a5a */
[C---:B------:R-:W-:Y:S01]  /*3680*/  ISETP.GT.U32.AND P5, PT, R188.reuse, R98, PT ;  /* 0x00000062bc00720c */ /* 0x040fe20003fa4070 */
[----:B------:R-:W-:Y:S01]  /*3690*/  @!P3 IMAD.IADD R95, R95, 0x1, -R188 ;  /* 0x000000015f5fb824 */ /* 0x000fe200078e0abc */
[C---:B------:R-:W-:Y:S01]  /*36a0*/  ISETP.GT.U32.AND P3, PT, R188.reuse, R103, PT ;  /* 0x00000067bc00720c */ /* 0x040fe20003f64070 */
[----:B------:R-:W-:Y:S01]  /*36b0*/  @!P2 IMAD.MOV R92, RZ, RZ, -R92 ;  /* 0x000000ffff5ca224 */ /* 0x000fe200078e0a5c */
[----:B------:R-:W-:Y:S01]  /*36c0*/  ISETP.GT.U32.AND P2, PT, R188, R102, PT ;  /* 0x00000066bc00720c */ /* 0x000fe20003f44070 */
[--C-:B------:R-:W-:Y:S01]  /*36d0*/  @!P0 IMAD.IADD R96, R96, 0x1, -R188.reuse ;  /* 0x0000000160608824 */ /* 0x100fe200078e0abc */
[----:B------:R-:W-:Y:S01]  /*36e0*/  ISETP.GT.U32.AND P0, PT, R188, R104, PT ;  /* 0x00000068bc00720c */ /* 0x000fe20003f04070 */
[--C-:B------:R-:W-:Y:S01]  /*36f0*/  @!P4 IMAD.IADD R101, R101, 0x1, -R188.reuse ;  /* 0x000000016565c824 */ /* 0x100fe200078e0abc */
[----:B------:R-:W-:Y:S01]  /*3700*/  ISETP.GE.AND P4, PT, R144, RZ, PT ;  /* 0x000000ff9000720c */ /* 0x000fe20003f86270 */
        /* <DEDUP_REMOVED lines=13> */
[----:B------:R-:W-:Y:S01]  /*37e0*/  @!P6 IMAD.MOV R95, RZ, RZ, -R95 ;  /* 0x000000ffff5fe224 */ /* 0x000fe200078e0a5f */
[----:B------:R-:W-:Y:S01]  /*37f0*/  ISETP.GT.U32.AND P6, PT, R188, R102, PT ;  /* 0x00000066bc00720c */ /* 0x000fe20003fc4070 */
[----:B------:R-:W-:-:S02]  /*3800*/  IMAD.MOV R21, RZ, RZ, -R16 ;  /* 0x000000ffff157224 */ /* 0x000fc400078e0a10 */
[----:B------:R-:W-:Y:S01]  /*3810*/  @!P5 IMAD.IADD R105, R105, 0x1, -R188 ;  /* 0x000000016969d824 */ /* 0x000fe200078e0abc */
[----:B------:R-:W-:Y:S01]  /*3820*/  ISETP.GT.U32.AND P5, PT, R188, R104, PT ;  /* 0x00000068bc00720c */ /* 0x000fe20003fa4070 */
[----:B------:R-:W-:-:S04]  /*3830*/  IMAD.HI.U32 R6, R187, R68, RZ ;  /* 0x00000044bb067227 */ /* 0x000fc800078e00ff */
[----:B------:R-:W-:Y:S01]  /*3840*/  @!P2 IMAD.MOV R98, RZ, RZ, -R98 ;  /* 0x000000ffff62a224 */ /* 0x000fe200078e0a62 */
[C---:B------:R-:W-:Y:S01]  /*3850*/  ISETP.GT.U32.AND P2, PT, R188.reuse, R105, PT ;  /* 0x00000069bc00720c */ /* 0x040fe20003f44070 */
[----:B------:R-:W-:Y:S01]  /*3860*/  @!P0 IMAD.MOV R101, RZ, RZ, -R101 ;  /* 0x000000ffff658224 */ /* 0x000fe200078e0a65 */
[C---:B------:R-:W-:Y:S01]  /*3870*/  ISETP.GT.U32.AND P0, PT, R188.reuse, R106, PT ;  /* 0x0000006abc00720c */ /* 0x040fe20003f04070 */
[--C-:B------:R-:W-:Y:S01]  /*3880*/  @!P4 IMAD.IADD R103, R103, 0x1, -R188.reuse ;  /* 0x000000016767c824 */ /* 0x100fe200078e0abc */
[----:B------:R-:W-:Y:S01]  /*3890*/  ISETP.GT.U32.AND P4, PT, R188, R108, PT ;  /* 0x0000006cbc00720c */ /* 0x000fe20003f84070 */
[--C-:B------:R-:W-:Y:S01]  /*38a0*/  @!P6 IMAD.IADD R102, R102, 0x1, -R188.reuse ;  /* 0x000000016666e824 */ /* 0x100fe200078e0abc */
[----:B------:R-:W-:Y:S01]  /*38b0*/  ISETP.GT.U32.AND P6, PT, R188, R107, PT ;  /* 0x0000006bbc00720c */ /* 0x000fe20003fc4070 */
[----:B------:R-:W-:Y:S01]  /*38c0*/  @!P5 IMAD.IADD R104, R104, 0x1, -R188 ;  /* 0x000000016868d824 */ /* 0x000fe200078e0abc */
[----:B------:R-:W-:Y:S01]  /*38d0*/  ISETP.GE.AND P5, PT, R134, RZ, PT ;  /* 0x000000ff8600720c */ /* 0x000fe20003fa6270 */
[----:B------:R-:W-:Y:S01]  /*38e0*/  IMAD R83, R188, R3, R83 ;  /* 0x00000003bc537224 */ /* 0x000fe200078e0253 */
[----:B------:R-:W-:Y:S01]  /*38f0*/  LOP3.LUT R134, R0, 0xb4, RZ, 0xfc, !PT ;  /* 0x000000b400867812 */ /* 0x000fe200078efcff */
[----:B------:R-:W-:-:S02]  /*3900*/  VIADD R138, R189, 0xac ;  /* 0x000000acbd8a7836 */ /* 0x000fc40000000000 */
[--C-:B------:R-:W-:Y:S01]  /*3910*/  @!P2 IMAD.IADD R105, R105, 0x1, -R188.reuse ;  /* 0x000000016969a824 */ /* 0x100fe200078e0abc */
[----:B------:R-:W-:Y:S01]  /*3920*/  ISETP.GE.AND P2, PT, R133, RZ, PT ;  /* 0x000000ff8500720c */ /* 0x000fe20003f46270 */
[--C-:B------:R-:W-:Y:S01]  /*3930*/  @!P0 IMAD.IADD R106, R106, 0x1, -R188.reuse ;  /* 0x000000016a6a8824 */ /* 0x100fe200078e0abc */
[----:B------:R-:W-:Y:S01]  /*3940*/  ISETP.GE.AND P0, PT, R139, RZ, PT ;  /* 0x000000ff8b00720c */ /* 0x000fe20003f06270 */
[--C-:B------:R-:W-:Y:S01]  /*3950*/  @!P4 IMAD.IADD R108, R108, 0x1, -R188.reuse ;  /* 0x000000016c6cc824 */ /* 0x100fe200078e0abc */
[----:B------:R-:W-:Y:S01]  /*3960*/  IABS R89, R138 ;  /* 0x0000008a00597213 */ /* 0x000fe20000000000 */
[----:B------:R-:W-:Y:S01]  /*3970*/  @!P6 IMAD.IADD R107, R107, 0x1, -R188 ;  /* 0x000000016b6be824 */ /* 0x000fe200078e0abc */
[----:B------:R-:W-:Y:S01]  /*3980*/  ISETP.GE.AND P6, PT, R93, RZ, PT ;  /* 0x000000ff5d00720c */ /* 0x000fe20003fc6270 */
[----:B------:R-:W-:Y:S01]  /*3990*/  @!P5 IMAD.MOV R102, RZ, RZ, -R102 ;  /* 0x000000ffff66d224 */ /* 0x000fe200078e0a66 */
[C---:B------:R-:W-:Y:S01]  /*39a0*/  ISETP.GT.U32.AND P5, PT, R188.reuse, R108, PT ;  /* 0x0000006cbc00720c */ /* 0x040fe20003fa4070 */
[C---:B------:R-:W-:Y:S01]  /*39b0*/  IMAD R66, R188.reuse, R21, R66 ;  /* 0x00000015bc427224 */ /* 0x040fe200078e0242 */
[----:B------:R-:W-:Y:S01]  /*39c0*/  ISETP.GT.U32.AND P4, PT, R188, R106, PT ;  /* 0x0000006abc00720c */ /* 0x000fe20003f84070 */
[----:B------:R-:W-:Y:S01]  /*39d0*/  IMAD.HI.U32 R3, R187, R81, RZ ;  /* 0x00000051bb037227 */ /* 0x000fe200078e00ff */
[----:B------:R-:W-:-:S03]  /*39e0*/  IABS R93, R134 ;  /* 0x00000086005d7213 */ /* 0x000fc60000000000 */
[----:B------:R-:W-:Y:S02]  /*39f0*/  IMAD.MOV R21, RZ, RZ, -R6 ;  /* 0x000000ffff157224 */ /* 0x000fe400078e0a06 */
[----:B------:R-:W-:-:S04]  /*3a00*/  IMAD.HI.U32 R6, R187, R73, RZ ;  /* 0x00000049bb067227 */ /* 0x000fc800078e00ff */
[----:B------:R-:W-:Y:S02]  /*3a10*/  IMAD.MOV R3, RZ, RZ, -R3 ;  /* 0x000000ffff037224 */ /* 0x000fe400078e0a03 */
[----:B------:R-:W-:Y:S01]  /*3a20*/  @!P2 IMAD.MOV R103, RZ, RZ, -R103 ;  /* 0x000000ffff67a224 */ /* 0x000fe200078e0a67 */
[C---:B------:R-:W-:Y:S01]  /*3a30*/  ISETP.GT.U32.AND P2, PT, R188.reuse, R107, PT ;  /* 0x0000006bbc00720c */ /* 0x040fe20003f44070 */
[----:B------:R-:W-:Y:S01]  /*3a40*/  @!P0 IMAD.MOV R104, RZ, RZ, -R104 ;  /* 0x000000ffff688224 */ /* 0x000fe200078e0a68 */
[C---:B------:R-:W-:Y:S01]  /*3a50*/  ISETP.GT.U32.AND P0, PT, R188.reuse, R109, PT ;  /* 0x0000006dbc00720c */ /* 0x040fe20003f04070 */
[----:B------:R-:W-:Y:S02]  /*3a60*/  IMAD.MOV R6, RZ, RZ, -R6 ;  /* 0x000000ffff067224 */ /* 0x000fe400078e0a06 */
[----:B------:R-:W-:Y:S02]  /*3a70*/  IMAD R81, R188, R3, R81 ;  /* 0x00000003bc517224 */ /* 0x000fe400078e0251 */
[----:B------:R-:W-:-:S04]  /*3a80*/  IMAD.HI.U32 R3, R187, R89, RZ ;  /* 0x00000059bb037227 */ /* 0x000fc800078e00ff */
[----:B------:R-:W-:Y:S01]  /*3a90*/  @!P6 IMAD.MOV R105, RZ, RZ, -R105 ;  /* 0x000000ffff69e224 */ /* 0x000fe200078e0a69 */
[----:B------:R-:W-:Y:S01]  /*3aa0*/  ISETP.GE.AND P6, PT, R94, RZ, PT ;  /* 0x000000ff5e00720c */ /* 0x000fe20003fc6270 */
[----:B------:R-:W-:Y:S01]  /*3ab0*/  IMAD R73, R188, R6, R73 ;  /* 0x00000006bc497224 */ /* 0x000fe200078e0249 */
[----:B------:R-:W-:Y:S01]  /*3ac0*/  LOP3.LUT R6, R0, 0x74, RZ, 0xfc, !PT ;  /* 0x0000007400067812 */ /* 0x000fe200078efcff */
[----:B------:R-:W-:Y:S01]  /*3ad0*/  @!P5 IMAD.IADD R108, R108, 0x1, -R188 ;  /* 0x000000016c6cd824 */ /* 0x000fe200078e0abc */
[----:B------:R-:W-:Y:S01]  /*3ae0*/  ISETP.GT.U32.AND P5, PT, R188, R111, PT ;  /* 0x0000006fbc00720c */ /* 0x000fe20003fa4070 */
[----:B------:R-:W-:Y:S01]  /*3af0*/  IMAD.MOV R3, RZ, RZ, -R3 ;  /* 0x000000ffff037224 */ /* 0x000fe200078e0a03 */
[----:B------:R-:W-:Y:S01]  /*3b00*/  IABS R70, R6 ;  /* 0x0000000600467213 */ /* 0x000fe20000000000 */
[----:B------:R1:W-:Y:S01]  /*3b10*/  STL [R1+0x29c], R6 ;  /* 0x00029c0601007387 */ /* 0x0003e20000100800 */
[----:B------:R-:W-:Y:S01]  /*3b20*/  @!P3 IMAD.MOV R99, RZ, RZ, -R99 ;  /* 0x000000ffff63b224 */ /* 0x000fe200078e0a63 */
[----:B------:R-:W-:Y:S01]  /*3b30*/  ISETP.NE.AND P3, PT, R127, RZ, PT ;  /* 0x000000ff7f00720c */ /* 0x000fe20003f65270 */
[----:B------:R-:W-:Y:S01]  /*3b40*/  IMAD.HI.U32 R4, R187, R72, RZ ;  /* 0x00000048bb047227 */ /* 0x000fe200078e00ff */
[----:B------:R-:W-:-:S03]  /*3b50*/  LOP3.LUT R127, RZ, R127, RZ, 0x33, !PT ;  /* 0x0000007fff7f7212 */ /* 0x000fc600078e33ff */
[----:B------:R-:W-:Y:S01]  /*3b60*/  IMAD R89, R188, R3, R89 ;  /* 0x00000003bc597224 */ /* 0x000fe200078e0259 */
[----:B------:R-:W-:Y:S01]  /*3b70*/  SEL R9, R127, R9, !P3 ;  /* 0x000000097f097207 */ /* 0x000fe20005800000 */
[----:B------:R-:W-:Y:S01]  /*3b80*/  VIADD R133, R189, 0xbc ;  /* 0x000000bcbd857836 */ /* 0x000fe20000000000 */
[----:B------:R-:W-:Y:S01]  /*3b90*/  SEL R7, R127, R7, !P3 ;  /* 0x000000077f077207 */ /* 0x000fe20005800000 */
[----:B-1----:R-:W-:Y:S02]  /*3ba0*/  VIADD R6, R189, 0x7c ;  /* 0x0000007cbd067836 */ /* 0x002fe40000000000 */
[--C-:B------:R-:W-:Y:S01]  /*3bb0*/  @!P4 IMAD.IADD R106, R106, 0x1, -R188.reuse ;  /* 0x000000016a6ac824 */ /* 0x100fe200078e0abc */
[----:B------:R-:W-:Y:S01]  /*3bc0*/  ISETP.GE.AND P4, PT, R137, RZ, PT ;  /* 0x000000ff8900720c */ /* 0x000fe20003f86270 */
[----:B------:R-:W-:Y:S01]  /*3bd0*/  IMAD.HI.U32 R3, R187, R93, RZ ;  /* 0x0000005dbb037227 */ /* 0x000fe200078e00ff */
[----:B------:R-:W-:Y:S01]  /*3be0*/  IABS R71, R6 ;  /* 0x0000000600477213 */ /* 0x000fe20000000000 */
[----:B------:R1:W-:Y:S01]  /*3bf0*/  STL [R1+0x1bc], R6 ;  /* 0x0001bc0601007387 */ /* 0x0003e20000100800 */
[----:B------:R-:W-:Y:S01]  /*3c00*/  IABS R94, R133 ;  /* 0x00000085005e7213 */ /* 0x000fe20000000000 */
[--C-:B------:R-:W-:Y:S01]  /*3c10*/  @!P2 IMAD.IADD R107, R107, 0x1, -R188.reuse ;  /* 0x000000016b6ba824 */ /* 0x100fe200078e0abc */
[C---:B------:R-:W-:Y:S01]  /*3c20*/  ISETP.GT.U32.AND P2, PT, R188.reuse, R110, PT ;  /* 0x0000006ebc00720c */ /* 0x040fe20003f44070 */
[----:B------:R-:W-:Y:S01]  /*3c30*/  @!P0 IMAD.IADD R109, R109, 0x1, -R188 ;  /* 0x000000016d6d8824 */ /* 0x000fe200078e0abc */
[----:B------:R2:W-:Y:S01]  /*3c40*/  STL [R1+0x290], R131 ;  /* 0x0002908301007387 */ /* 0x0005e20000100800 */
[----:B------:R-:W-:Y:S01]  /*3c50*/  IMAD R74, R188, R11, R74 ;  /* 0x0000000bbc4a7224 */ /* 0x000fe200078e024a */
[----:B------:R-:W-:Y:S01]  /*3c60*/  LOP3.LUT R137, R0, 0xc4, RZ, 0xfc, !PT ;  /* 0x000000c400897812 */ /* 0x000fe200078efcff */
[----:B------:R-:W-:Y:S01]  /*3c70*/  IMAD.MOV R11, RZ, RZ, -R4 ;  /* 0x000000ffff0b7224 */ /* 0x000fe200078e0a04 */
[----:B------:R-:W-:Y:S01]  /*3c80*/  ISETP.GT.U32.AND P0, PT, R188, R109, PT ;  /* 0x0000006dbc00720c */ /* 0x000fe20003f04070 */
[----:B------:R-:W-:Y:S01]  /*3c90*/  IMAD.HI.U32 R4, R187, R70, RZ ;  /* 0x00000046bb047227 */ /* 0x000fe200078e00ff */
[----:B------:R2:W-:Y:S03]  /*3ca0*/  STL [R1+0x1b8], R136 ;  /* 0x0001b88801007387 */ /* 0x0005e60000100800 */
[----:B------:R-:W-:Y:S01]  /*3cb0*/  IMAD.MOV R3, RZ, RZ, -R3 ;  /* 0x000000ffff037224 */ /* 0x000fe200078e0a03 */
[----:B------:R2:W-:Y:S01]  /*3cc0*/  STL [R1+0x284], R132 ;  /* 0x0002848401007387 */ /* 0x0005e20000100800 */
[----:B------:R-:W-:Y:S01]  /*3cd0*/  @!P6 IMAD.MOV R106, RZ, RZ, -R106 ;  /* 0x000000ffff6ae224 */ /* 0x000fe200078e0a6a */
[----:B------:R-:W-:Y:S01]  /*3ce0*/  ISETP.GE.AND P6, PT, R100, RZ, PT ;  /* 0x000000ff6400720c */ /* 0x000fe20003fc6270 */
[----:B------:R-:W-:Y:S01]  /*3cf0*/  IMAD R72, R188, R11, R72 ;  /* 0x0000000bbc487224 */ /* 0x000fe200078e0248 */
[----:B------:R2:W-:Y:S01]  /*3d00*/  STL [R1+0x1b4], R135 ;  /* 0x0001b48701007387 */ /* 0x0005e20000100800 */
[----:B------:R-:W-:-:S02]  /*3d10*/  @!P5 IMAD.IADD R111, R111, 0x1, -R188 ;  /* 0x000000016f6fd824 */ /* 0x000fc400078e0abc */
[----:B------:R-:W-:Y:S01]  /*3d20*/  IMAD.MOV R11, RZ, RZ, -R4 ;  /* 0x000000ffff0b7224 */ /* 0x000fe200078e0a04 */
[----:B------:R2:W-:Y:S01]  /*3d30*/  STL [R1+0x278], R142 ;  /* 0x0002788e01007387 */ /* 0x0005e20000100800 */
[C---:B------:R-:W-:Y:S01]  /*3d40*/  IMAD R93, R188.reuse, R3, R93 ;  /* 0x00000003bc5d7224 */ /* 0x040fe200078e025d */
[C---:B------:R-:W-:Y:S01]  /*3d50*/  ISETP.GT.U32.AND P5, PT, R188.reuse, R111, PT ;  /* 0x0000006fbc00720c */ /* 0x040fe20003fa4070 */
[C---:B------:R-:W-:Y:S01]  /*3d60*/  IMAD.HI.U32 R4, R187.reuse, R71, RZ ;  /* 0x00000047bb047227 */ /* 0x040fe200078e00ff */
[----:B------:R2:W-:Y:S03]  /*3d70*/  STL [R1+0x1b0], R138 ;  /* 0x0001b08a01007387 */ /* 0x0005e60000100800 */
[----:B------:R-:W-:Y:S01]  /*3d80*/  IMAD.HI.U32 R3, R187, R94, RZ ;  /* 0x0000005ebb037227 */ /* 0x000fe200078e00ff */
[----:B------:R2:W-:Y:S03]  /*3d90*/  STL [R1+0x26c], R134 ;  /* 0x00026c8601007387 */ /* 0x0005e60000100800 */
[----:B0-----:R-:W-:Y:S01]  /*3da0*/  IMAD R9, R9, UR16, RZ ;  /* 0x0000001009097c24 */ /* 0x001fe2000f8e02ff */
[----:B------:R2:W-:Y:S01]  /*3db0*/  STL [R1+0x1ac], R133 ;  /* 0x0001ac8501007387 */ /* 0x0005e20000100800 */
[----:B------:R-:W-:-:S02]  /*3dc0*/  IMAD R70, R188, R11, R70 ;  /* 0x0000000bbc467224 */ /* 0x000fc400078e0246 */
[----:B------:R-:W-:Y:S01]  /*3dd0*/  IMAD.MOV R4, RZ, RZ, -R4 ;  /* 0x000000ffff047224 */ /* 0x000fe200078e0a04 */
[----:B------:R2:W-:Y:S01]  /*3de0*/  STL [R1+0x2c8], R137 ;  /* 0x0002c88901007387 */ /* 0x0005e20000100800 */
[----:B------:R-:W-:Y:S02]  /*3df0*/  IMAD.MOV R11, RZ, RZ, -R3 ;  /* 0x000000ffff0b7224 */ /* 0x000fe400078e0a03 */
[----:B------:R-:W-:Y:S01]  /*3e00*/  @!P4 IMAD.MOV R107, RZ, RZ, -R107 ;  /* 0x000000ffff6bc224 */ /* 0x000fe200078e0a6b */
[----:B------:R-:W-:Y:S01]  /*3e10*/  IADD3 R3, P4, PT, R9, R186, RZ ;  /* 0x000000ba09037210 */ /* 0x000fe20007f9e0ff */
[----:B------:R-:W-:Y:S01]  /*3e20*/  @!P2 IMAD.IADD R110, R110, 0x1, -R188 ;  /* 0x000000016e6ea824 */ /* 0x000fe200078e0abc */
[----:B------:R-:W-:Y:S01]  /*3e30*/  ISETP.GE.AND P2, PT, R97, RZ, PT ;  /* 0x000000ff6100720c */ /* 0x000fe20003f46270 */
[C---:B------:R-:W-:Y:S01]  /*3e40*/  IMAD R71, R188.reuse, R4, R71 ;  /* 0x00000004bc477224 */ /* 0x040fe200078e0247 */
[----:B------:R-:W-:Y:S01]  /*3e50*/  LEA.HI.X.SX32 R4, R9, R126, 0x1, P4 ;  /* 0x0000007e09047211 */ /* 0x000fe200020f0eff */
[----:B------:R-:W-:Y:S01]  /*3e60*/  @!P6 IMAD.MOV R108, RZ, RZ, -R108 ;  /* 0x000000ffff6ce224 */ /* 0x000fe200078e0a6c */
[C---:B------:R-:W-:Y:S01]  /*3e70*/  ISETP.GT.U32.AND P4, PT, R188.reuse, R112, PT ;  /* 0x00000070bc00720c */ /* 0x040fe20003f84070 */
[--C-:B------:R-:W-:Y:S01]  /*3e80*/  @!P0 IMAD.IADD R109, R109, 0x1, -R188.reuse ;  /* 0x000000016d6d8824 */ /* 0x100fe200078e0abc */
[C---:B------:R-:W-:Y:S01]  /*3e90*/  ISETP.GT.U32.AND P6, PT, R188.reuse, R110, PT ;  /* 0x0000006ebc00720c */ /* 0x040fe20003fc4070 */
[----:B------:R-:W-:Y:S01]  /*3ea0*/  IMAD R7, R7, UR16, RZ ;  /* 0x0000001007077c24 */ /* 0x000fe2000f8e02ff */
[C---:B------:R-:W-:Y:S01]  /*3eb0*/  ISETP.GT.U32.AND P0, PT, R188.reuse, R114, PT ;  /* 0x00000072bc00720c */ /* 0x040fe20003f04070 */
[----:B------:R-:W-:Y:S01]  /*3ec0*/  @!P5 IMAD.IADD R111, R111, 0x1, -R188 ;  /* 0x000000016f6fd824 */ /* 0x000fe200078e0abc */
[----:B------:R-:W-:Y:S01]  /*3ed0*/  SEL R9, R127, R5, !P3 ;  /* 0x000000057f097207 */ /* 0x000fe20005800000 */
[C---:B------:R-:W-:Y:S01]  /*3ee0*/  IMAD R69, R188.reuse, R8, R69 ;  /* 0x00000008bc457224 */ /* 0x040fe200078e0245 */
[----:B------:R-:W-:Y:S01]  /*3ef0*/  IADD3 R5, P5, PT, R7, R186, RZ ;  /* 0x000000ba07057210 */ /* 0x000fe20007fbe0ff */
[----:B------:R-:W-:Y:S01]  /*3f00*/  IMAD R94, R188, R11, R94 ;  /* 0x0000000bbc5e7224 */ /* 0x000fe200078e025e */
[----:B------:R-:W-:Y:S01]  /*3f10*/  SEL R11, R127, R10, !P3 ;  /* 0x0000000a7f0b7207 */ /* 0x000fe20005800000 */
[----:B------:R-:W-:Y:S01]  /*3f20*/  IMAD R9, R9, UR16, RZ ;  /* 0x0000001009097c24 */ /* 0x000fe2000f8e02ff */
[----:B------:R-:W-:Y:S01]  /*3f30*/  LEA.HI.X.SX32 R7, R7, R126, 0x1, P5 ;  /* 0x0000007e07077211 */ /* 0x000fe200028f0eff */
[--C-:B------:R-:W-:Y:S01]  /*3f40*/  @!P4 IMAD.IADD R112, R112, 0x1, -R188.reuse ;  /* 0x000000017070c824 */ /* 0x100fe200078e0abc */
[----:B------:R-:W-:Y:S01]  /*3f50*/  ISETP.GT.U32.AND P5, PT, R188, R115, PT ;  /* 0x00000073bc00720c */ /* 0x000fe20003fa4070 */
[--C-:B------:R-:W-:Y:S01]  /*3f60*/  @!P6 IMAD.IADD R110, R110, 0x1, -R188.reuse ;  /* 0x000000016e6ee824 */ /* 0x100fe200078e0abc */
[----:B-1----:R-:W-:Y:S01]  /*3f70*/  IADD3 R6, P4, PT, R9, R186, RZ ;  /* 0x000000ba09067210 */ /* 0x002fe20007f9e0ff */
[----:B------:R-:W-:Y:S01]  /*3f80*/  @!P0 IMAD.IADD R114, R114, 0x1, -R188 ;  /* 0x0000000172728824 */ /* 0x000fe200078e0abc */
[----:B------:R-:W-:Y:S01]  /*3f90*/  ISETP.GE.AND P6, PT, R50, RZ, PT ;  /* 0x000000ff3200720c */ /* 0x000fe20003fc6270 */
[----:B------:R-:W-:Y:S01]  /*3fa0*/  IMAD R11, R11, UR16, RZ ;  /* 0x000000100b0b7c24 */ /* 0x000fe2000f8e02ff */
[----:B------:R-:W-:Y:S01]  /*3fb0*/  LEA.HI.X.SX32 R8, R9, R126, 0x1, P4 ;  /* 0x0000007e09087211 */ /* 0x000fe200020f0eff */
[----:B------:R-:W-:Y:S01]  /*3fc0*/  @!P2 IMAD.MOV R109, RZ, RZ, -R109 ;  /* 0x000000ffff6da224 */ /* 0x000fe200078e0a6d */
[C---:B------:R-:W-:Y:S01]  /*3fd0*/  ISETP.GT.U32.AND P4, PT, R188.reuse, R114, PT ;  /* 0x00000072bc00720c */ /* 0x040fe20003f84070 */
[----:B------:R-:W-:Y:S01]  /*3fe0*/  VIADD R141, R189, 0xcc ;  /* 0x000000ccbd8d7836 */ /* 0x000fe20000000000 */
[C---:B------:R-:W-:Y:S01]  /*3ff0*/  ISETP.GT.U32.AND P0, PT, R188.reuse, R112, PT ;  /* 0x00000070bc00720c */ /* 0x040fe20003f04070 */
[----:B------:R-:W-:Y:S01]  /*4000*/  IMAD R68, R188, R21, R68 ;  /* 0x00000015bc447224 */ /* 0x000fe200078e0244 */
[----:B------:R-:W-:Y:S01]  /*4010*/  ISETP.GE.AND P2, PT, R52, RZ, PT ;  /* 0x000000ff3400720c */ /* 0x000fe20003f46270 */
[----:B------:R-:W-:Y:S01]  /*4020*/  @!P5 IMAD.IADD R115, R115, 0x1, -R188 ;  /* 0x000000017373d824 */ /* 0x000fe200078e0abc */
[----:B------:R2:W-:Y:S01]  /*4030*/  STL [R1+0x1a8], R141 ;  /* 0x0001a88d01007387 */ /* 0x0005e20000100800 */
[----:B------:R-:W-:-:S02]  /*4040*/  SEL R21, R127, R12, !P3 ;  /* 0x0000000c7f157207 */ /* 0x000fc40005800000 */
[----:B------:R-:W-:Y:S01]  /*4050*/  @!P6 IMAD.MOV R111, RZ, RZ, -R111 ;  /* 0x000000ffff6fe224 */ /* 0x000fe200078e0a6f */
[----:B------:R-:W-:Y:S02]  /*4060*/  ISETP.GE.AND P6, PT, R44, RZ, PT ;  /* 0x000000ff2c00720c */ /* 0x000fe40003fc6270 */
[----:B------:R-:W-:Y:S01]  /*4070*/  ISETP.GT.U32.AND P5, PT, R188, R115, PT ;  /* 0x00000073bc00720c */ /* 0x000fe20003fa4070 */
[--C-:B------:R-:W-:Y:S01]  /*4080*/  @!P4 IMAD.IADD R114, R114, 0x1, -R188.reuse ;  /* 0x000000017272c824 */ /* 0x100fe200078e0abc */
[C---:B------:R-:W-:Y:S01]  /*4090*/  IADD3 R9, P4, PT, R11.reuse, R186, RZ ;  /* 0x000000ba0b097210 */ /* 0x040fe20007f9e0ff */
[----:B------:R-:W-:Y:S01]  /*40a0*/  @!P0 IMAD.IADD R112, R112, 0x1, -R188 ;  /* 0x0000000170708824 */ /* 0x000fe200078e0abc */
[C---:B------:R-:W-:Y:S01]  /*40b0*/  ISETP.GT.U32.AND P0, PT, R188.reuse, R117, PT ;  /* 0x00000075bc00720c */ /* 0x040fe20003f04070 */
[----:B------:R-:W-:Y:S01]  /*40c0*/  @!P2 IMAD.MOV R110, RZ, RZ, -R110 ;  /* 0x000000ffff6ea224 */ /* 0x000fe200078e0a6e */
[----:B------:R-:W-:Y:S01]  /*40d0*/  LEA.HI.X.SX32 R10, R11, R126, 0x1, P4 ;  /* 0x0000007e0b0a7211 */ /* 0x000fe200020f0eff */
[----:B------:R-:W-:Y:S01]  /*40e0*/  IMAD R21, R21, UR16, RZ ;  /* 0x0000001015157c24 */ /* 0x000fe2000f8e02ff */
[----:B------:R-:W-:-:S02]  /*40f0*/  ISETP.GT.U32.AND P4, PT, R188, R118, PT ;  /* 0x00000076bc00720c */ /* 0x000fc40003f84070 */
[----:B------:R-:W-:Y:S01]  /*4100*/  ISETP.GE.AND P2, PT, R49, RZ, PT ;  /* 0x000000ff3100720c */ /* 0x000fe20003f46270 */
[----:B------:R-:W-:Y:S01]  /*4110*/  @!P6 IMAD.MOV R114, RZ, RZ, -R114 ;  /* 0x000000ffff72e224 */ /* 0x000fe200078e0a72 */
[----:B------:R-:W-:Y:S01]  /*4120*/  ISETP.GE.AND P6, PT, R41, RZ, PT ;  /* 0x000000ff2900720c */ /* 0x000fe20003fc6270 */
[--C-:B------:R-:W-:Y:S01]  /*4130*/  @!P5 IMAD.IADD R115, R115, 0x1, -R188.reuse ;  /* 0x000000017373d824 */ /* 0x100fe200078e0abc */
[----:B------:R-:W-:Y:S02]  /*4140*/  ISETP.GT.U32.AND P5, PT, R188, R13, PT ;  /* 0x0000000dbc00720c */ /* 0x000fe40003fa4070 */
[----:B------:R-:W-:Y:S01]  /*4150*/  IABS R97, R137 ;  /* 0x0000008900617213 */ /* 0x000fe20000000000 */
[----:B------:R-:W-:Y:S01]  /*4160*/  @!P0 IMAD.IADD R117, R117, 0x1, -R188 ;  /* 0x0000000175758824 */ /* 0x000fe200078e0abc */
[----:B------:R-:W-:-:S03]  /*4170*/  IABS R100, R141 ;  /* 0x0000008d00647213 */ /* 0x000fc60000000000 */
[----:B------:R-:W-:Y:S01]  /*4180*/  @!P4 IMAD.IADD R118, R118, 0x1, -R188 ;  /* 0x000000017676c824 */ /* 0x000fe200078e0abc */
[----:B------:R-:W-:Y:S01]  /*4190*/  ISETP.GT.U32.AND P0, PT, R188, R117, PT ;  /* 0x00000075bc00720c */ /* 0x000fe20003f04070 */
[----:B------:R-:W-:-:S03]  /*41a0*/  IMAD.HI.U32 R12, R187, R97, RZ ;  /* 0x00000061bb0c7227 */ /* 0x000fc600078e00ff */
[C---:B------:R-:W-:Y:S01]  /*41b0*/  ISETP.GT.U32.AND P4, PT, R188.reuse, R118, PT ;  /* 0x00000076bc00720c */ /* 0x040fe20003f84070 */
[----:B------:R-:W-:Y:S01]  /*41c0*/  @!P6 IMAD.MOV R115, RZ, RZ, -R115 ;  /* 0x000000ffff73e224 */ /* 0x000fe200078e0a73 */
[----:B------:R-:W-:Y:S01]  /*41d0*/  ISETP.GT.U32.AND P6, PT, R188, R17, PT ;  /* 0x00000011bc00720c */ /* 0x000fe20003fc4070 */
[----:B------:R-:W-:Y:S02]  /*41e0*/  @!P5 IMAD.IADD R13, R13, 0x1, -R188 ;  /* 0x000000010d0dd824 */ /* 0x000fe400078e0abc */
[----:B------:R-:W-:-:S03]  /*41f0*/  IMAD.HI.U32 R16, R187, R100, RZ ;  /* 0x00000064bb107227 */ /* 0x000fc600078e00ff */
[----:B------:R-:W-:Y:S01]  /*4200*/  ISETP.GT.U32.AND P5, PT, R188, R13, PT ;  /* 0x0000000dbc00720c */ /* 0x000fe20003fa4070 */
[----:B------:R-:W-:Y:S02]  /*4210*/  IMAD.MOV R23, RZ, RZ, -R12 ;  /* 0x000000ffff177224 */ /* 0x000fe400078e0a0c */
[----:B------:R-:W-:Y:S02]  /*4220*/  IMAD.MOV R25, RZ, RZ, -R16 ;  /* 0x000000ffff197224 */ /* 0x000fe400078e0a10 */
[--C-:B------:R-:W-:Y:S01]  /*4230*/  @!P4 IMAD.IADD R118, R118, 0x1, -R188.reuse ;  /* 0x000000017676c824 */ /* 0x100fe200078e0abc */
[----:B------:R-:W-:Y:S01]  /*4240*/  IADD3 R11, P4, PT, R21, R186, RZ ;  /* 0x000000ba150b7210 */ /* 0x000fe20007f9e0ff */
[----:B------:R-:W-:Y:S01]  /*4250*/  @!P6 IMAD.IADD R17, R17, 0x1, -R188 ;  /* 0x000000011111e824 */ /* 0x000fe200078e0abc */
[----:B------:R-:W-:Y:S01]  /*4260*/  ISETP.GE.AND P6, PT, R28, RZ, PT ;  /* 0x000000ff1c00720c */ /* 0x000fe20003fc6270 */
[----:B------:R-:W-:Y:S01]  /*4270*/  @!P2 IMAD.MOV R112, RZ, RZ, -R112 ;  /* 0x000000ffff70a224 */ /* 0x000fe200078e0a70 */
[----:B------:R-:W-:Y:S01]  /*4280*/  LEA.HI.X.SX32 R12, R21, R126, 0x1, P4 ;  /* 0x0000007e150c7211 */ /* 0x000fe200020f0eff */
[----:B------:R-:W-:Y:S01]  /*4290*/  @!P0 IMAD.IADD R117, R117, 0x1, -R188 ;  /* 0x0000000175758824 */ /* 0x000fe200078e0abc */
[----:B------:R-:W-:Y:S01]  /*42a0*/  LOP3.LUT P2, RZ, R190, 0xff, RZ, 0xc0, !PT ;  /* 0x000000ffbeff7812 */ /* 0x000fe2000784c0ff */
[C---:B------:R-:W-:Y:S01]  /*42b0*/  IMAD R97, R188.reuse, R23, R97 ;  /* 0x00000017bc617224 */ /* 0x040fe200078e0261 */
[----:B------:R-:W-:Y:S01]  /*42c0*/  PLOP3.LUT P0, PT, PT, PT, UP1, 0x80, 0x8 ;  /* 0x000000000008781c */ /* 0x000fe20003f0f018 */
[C---:B------:R-:W-:Y:S01]  /*42d0*/  IMAD R100, R188.reuse, R25, R100 ;  /* 0x00000019bc647224 */ /* 0x040fe200078e0264 */
[----:B------:R-:W-:Y:S01]  /*42e0*/  ISETP.GT.U32.AND P4, PT, R188, R17, PT ;  /* 0x00000011bc00720c */ /* 0x000fe20003f84070 */
[----:B------:R-:W-:Y:S01]  /*42f0*/  @!P5 IMAD.IADD R13, R13, 0x1, -R188 ;  /* 0x000000010d0dd824 */ /* 0x000fe200078e0abc */
[----:B--2---:R-:W-:Y:S11]  /*4300*/  BRA.U UP0, `(.L_x_5) ;  /* 0x0000000100187547 */ /* 0x004ff6000b800000 */
[----:B------:R-:W-:Y:S01]  /*4310*/  ELECT P5, URZ, PT ;  /* 0x0000000000ff782f */ /* 0x000fe200038a0000 */
[----:B------:R-:W-:Y:S01]  /*4320*/  IMAD.MOV.U32 R16, RZ, RZ, 0x1 ;  /* 0x00000001ff107424 */ /* 0x000fe200078e00ff */
[----:B------:R-:W-:Y:S01]  /*4330*/  UMOV UR7, 0x40 ;  /* 0x0000004000077882 */ /* 0x000fe20000000000 */
[----:B------:R-:W-:Y:S01]  /*4340*/  UVIRTCOUNT.DEALLOC.SMPOOL 0x80 ;  /* 0x000000800000784c */ /* 0x000fe20000000000 */
[----:B------:R-:W-:-:S09]  /*4350*/  ULEA UR7, UR6, UR7, 0x18 ;  /* 0x0000000706077291 */ /* 0x000fd2000f8ec0ff */
[----:B------:R0:W-:Y:S03]  /*4360*/  @P5 STS.U8 [UR7], R16 ;  /* 0x00000010ff005988 */ /* 0x0001e60008000007 */
.L_x_5:
[----:B------:R-:W-:Y:S01]  /*4370*/  UIADD3 UR10, UPT, UPT, UR5, UR4, UR8 ;  /* 0x00000004050a7290 */ /* 0x000fe2000fffe008 */
[----:B------:R-:W-:Y:S01]  /*4380*/  ISETP.GT.U32.AND P5, PT, R188, R15, PT ;  /* 0x0000000fbc00720c */ /* 0x000fe20003fa4070 */
[----:B------:R-:W-:Y:S01]  /*4390*/  VOTEU.ALL UP2, P2 ;  /* 0x0000000000ff7886 */ /* 0x000fe20001040000 */
[----:B------:R-:W-:Y:S01]  /*43a0*/  VOTEU.ALL UP3, P2 ;  /* 0x0000000000ff7886 */ /* 0x000fe20001060000 */
[----:B------:R-:W-:Y:S01]  /*43b0*/  SEL R21, R127, R14, !P3 ;  /* 0x0000000e7f157207 */ /* 0x000fe20005800000 */
[----:B------:R-:W-:Y:S01]  /*43c0*/  IMAD.MOV.U32 R28, RZ, RZ, R13 ;  /* 0x000000ffff1c7224 */ /* 0x000fe200078e000d */
[----:B------:R-:W-:Y:S01]  /*43d0*/  ISETP.LT.AND P0, PT, R2, UR25, P0 ;  /* 0x0000001902007c0c */ /* 0x000fe20008701270 */
[----:B------:R-:W-:Y:S01]  /*43e0*/  @!P4 IMAD.IADD R17, R17, 0x1, -R188 ;  /* 0x000000011111c824 */ /* 0x000fe200078e0abc */
[----:B------:R-:W-:-:S04]  /*43f0*/  @!UP2 UIADD3 UR4, UPT, UPT, -UR14, 0x100000, URZ ;  /* 0x001000000e04a890 */ /* 0x000fc8000fffe1ff */
[----:B------:R-:W-:Y:S02]  /*4400*/  @!UP2 USHF.L.U32 UR5, UR4, 0xb, URZ ;  /* 0x0000000b0405a899 */ /* 0x000fe400080006ff */
[----:B------:R-:W-:Y:S01]  /*4410*/  @!UP2 USHF.L.U32 UR4, UR4, 0x1, URZ ;  /* 0x000000010404a899 */ /* 0x000fe200080006ff */
[----:B------:R-:W-:Y:S01]  /*4420*/  STTM.x128 tmem[UR10], RZ ;  /* 0x000000ff000079ed */ /* 0x000fe200083c000a */
[----:B------:R-:W1:Y:S02]  /*4430*/  FENCE.VIEW.ASYNC.T ;  /* 0x00000000000073c6 */ /* 0x000e640000000200 */
[----:B-1----:R-:W-:Y:S01]  /*4440*/  BAR.SYNC.DEFER_BLOCKING 0x0 ;  /* 0x0000000000007b1d */ /* 0x002fe20000010000 */
[----:B------:R-:W-:Y:S02]  /*4450*/  IMAD R21, R21, UR16, RZ ;  /* 0x0000001015157c24 */ /* 0x000fe4000f8e02ff */
[----:B------:R-:W-:Y:S01]  /*4460*/  @!P6 IMAD.MOV R28, RZ, RZ, -R28 ;  /* 0x000000ffff1ce224 */ /* 0x000fe200078e0a1c */
[----:B------:R-:W-:Y:S01]  /*4470*/  ISETP.GT.U32.AND P6, PT, R188, R19, PT ;  /* 0x00000013bc00720c */ /* 0x000fe20003fc4070 */
[----:B------:R-:W-:Y:S01]  /*4480*/  @!P5 IMAD.IADD R15, R15, 0x1, -R188 ;  /* 0x000000010f0fd824 */ /* 0x000fe200078e0abc */
[----:B------:R-:W-:-:S02]  /*4490*/  IADD3 R13, P4, PT, R21, R186, RZ ;  /* 0x000000ba150d7210 */ /* 0x000fc40007f9e0ff */
[----:B------:R-:W-:Y:S01]  /*44a0*/  ISETP.GE.AND P5, PT, R30, RZ, PT ;  /* 0x000000ff1e00720c */ /* 0x000fe20003fa6270 */
[----:B------:R-:W-:Y:S01]  /*44b0*/  IMAD.MOV.U32 R30, RZ, RZ, R17 ;  /* 0x000000ffff1e7224 */ /* 0x000fe200078e0011 */
[----:B------:R-:W-:Y:S01]  /*44c0*/  LEA.HI.X.SX32 R14, R21, R126, 0x1, P4 ;  /* 0x0000007e150e7211 */ /* 0x000fe200020f0eff */
[----:B0-----:R-:W-:Y:S01]  /*44d0*/  @P0 IMAD.MOV.U32 R16, RZ, RZ, R3 ;  /* 0x000000ffff100224 */ /* 0x001fe200078e0003 */
[C---:B------:R-:W-:Y:S01]  /*44e0*/  ISETP.GT.U32.AND P4, PT, R188.reuse, R15, PT ;  /* 0x0000000fbc00720c */ /* 0x040fe20003f84070 */
[----:B------:R-:W-:Y:S01]  /*44f0*/  @P0 IMAD.MOV.U32 R17, RZ, RZ, R4 ;  /* 0x000000ffff110224 */ /* 0x000fe200078e0004 */
[----:B------:R-:W-:Y:S01]  /*4500*/  PRMT R181, RZ, 0x7610, R181 ;  /* 0x00007610ffb57816 */ /* 0x000fe200000000b5 */
[----:B------:R-:W-:Y:S02]  /*4510*/  STL [R1+0x3ec], R189 ;  /* 0x0003ecbd01007387 */ /* 0x000fe40000100800 */
[----:B------:R-:W-:Y:S02]  /*4520*/  @!P6 IMAD.IADD R19, R19, 0x1, -R188 ;  /* 0x000000011313e824 */ /* 0x000fe400078e0abc */
[----:B------:R-:W0:Y:S02]  /*4530*/  FENCE.VIEW.ASYNC.S ;  /* 0x00000000000073c6 */ /* 0x000e240000000000 */
[----:B0-----:R0:W1:Y:S02]  /*4540*/  @!UP3 SYNCS.EXCH.64 URZ, [UR11], UR4 ;  /* 0x000000040bffb5b2 */ /* 0x0010640008000100 */
[----:B-1----:R-:W-:Y:S01]  /*4550*/  BAR.SYNC.DEFER_BLOCKING 0x0 ;  /* 0x0000000000007b1d */ /* 0x002fe20000010000 */
[----:B------:R-:W-:Y:S01]  /*4560*/  @!P5 IMAD.MOV R30, RZ, RZ, -R30 ;  /* 0x000000ffff1ed224 */ /* 0x000fe200078e0a1e */
[----:B------:R-:W-:-:S02]  /*4570*/  ISETP.GT.U32.AND P6, PT, R188, R19, PT ;  /* 0x00000013bc00720c */ /* 0x000fc40003fc4070 */
[----:B------:R-:W-:Y:S01]  /*4580*/  ISETP.GE.AND P5, PT, R123, RZ, PT ;  /* 0x000000ff7b00720c */ /* 0x000fe20003fa6270 */
[----:B------:R-:W-:Y:S01]  /*4590*/  @!P4 IMAD.IADD R15, R15, 0x1, -R188 ;  /* 0x000000010f0fc824 */ /* 0x000fe200078e0abc */
[----:B------:R-:W-:Y:S02]  /*45a0*/  PRMT R178, RZ, 0x7610, R178 ;  /* 0x00007610ffb27816 */ /* 0x000fe400000000b2 */
[----:B------:R-:W-:Y:S01]  /*45b0*/  ISETP.GE.AND P4, PT, R42, RZ, PT ;  /* 0x000000ff2a00720c */ /* 0x000fe20003f86270 */
[----:B------:R-:W-:Y:S01]  /*45c0*/  STL [R1+0x328], R4 ;  /* 0x0003280401007387 */ /* 0x000fe20000100800 */
[----:B------:R-:W-:-:S03]  /*45d0*/  PRMT R174, RZ, 0x7610, R174 ;  /* 0x00007610ffae7816 */ /* 0x000fc600000000ae */
[----:B------:R1:W2:Y:S02]  /*45e0*/  @P0 LDG.E.U8 R182, desc[UR20][R16.64] ;  /* 0x0000001410b60981 */ /* 0x0002a4000c1e1100 */
[----:B------:R-:W-:Y:S02]  /*45f0*/  @!P6 IMAD.IADD R19, R19, 0x1, -R188 ;  /* 0x000000011313e824 */ /* 0x000fe400078e0abc */
[----:B------:R-:W-:Y:S01]  /*4600*/  @!P5 IMAD.MOV R15, RZ, RZ, -R15 ;  /* 0x000000ffff0fd224 */ /* 0x000fe200078e0a0f */
[----:B------:R-:W-:Y:S01]  /*4610*/  PRMT R194, RZ, 0x7610, R194 ;  /* 0x00007610ffc27816 */ /* 0x000fe200000000c2 */
[----:B------:R-:W-:Y:S01]  /*4620*/  STL.64 [R1+0x320], R2 ;  /* 0x0003200201007387 */ /* 0x000fe20000100a00 */
[----:B-1----:R-:W-:Y:S02]  /*4630*/  @P0 IMAD.MOV.U32 R16, RZ, RZ, R5 ;  /* 0x000000ffff100224 */ /* 0x002fe400078e0005 */
[----:B------:R-:W-:-:S05]  /*4640*/  @P0 IMAD.MOV.U32 R17, RZ, RZ, R7 ;  /* 0x000000ffff110224 */ /* 0x000fca00078e0007 */
[----:B------:R1:W3:Y:S02]  /*4650*/  @P0 LDG.E.U8 R181, desc[UR20][R16.64] ;  /* 0x0000001410b50981 */ /* 0x0002e4000c1e1100 */
[----:B-1----:R-:W-:Y:S02]  /*4660*/  @P0 IMAD.MOV.U32 R16, RZ, RZ, R6 ;  /* 0x000000ffff100224 */ /* 0x002fe400078e0006 */
[----:B------:R-:W-:-:S05]  /*4670*/  @P0 IMAD.MOV.U32 R17, RZ, RZ, R8 ;  /* 0x000000ffff110224 */ /* 0x000fca00078e0008 */
[----:B------:R1:W4:Y:S01]  /*4680*/  @P0 LDG.E.U8 R178, desc[UR20][R16.64] ;  /* 0x0000001410b20981 */ /* 0x000322000c1e1100 */
[----:B------:R-:W-:Y:S01]  /*4690*/  ISETP.GE.AND P5, PT, R33, RZ, PT ;  /* 0x000000ff2100720c */ /* 0x000fe20003fa6270 */
[----:B------:R-:W-:Y:S02]  /*46a0*/  @!P4 IMAD.MOV R19, RZ, RZ, -R19 ;  /* 0x000000ffff13c224 */ /* 0x000fe400078e0a13 */
[----:B-1----:R-:W-:Y:S02]  /*46b0*/  @P0 IMAD.MOV.U32 R16, RZ, RZ, R9 ;  /* 0x000000ffff100224 */ /* 0x002fe400078e0009 */
[----:B------:R-:W-:Y:S01]  /*46c0*/  @P0 IMAD.MOV.U32 R17, RZ, RZ, R10 ;  /* 0x000000ffff110224 */ /* 0x000fe200078e000a */
[----:B------:R-:W-:-:S04]  /*46d0*/  SEL R20, R127, R20, !P3 ;  /* 0x000000147f147207 */ /* 0x000fc80005800000 */
[----:B------:R1:W2:Y:S01]  /*46e0*/  @P0 LDG.E.U8 R174, desc[UR20][R16.64] ;  /* 0x0000001410ae0981 */ /* 0x0002a2000c1e1100 */
[----:B------:R-:W-:Y:S02]  /*46f0*/  PRMT R193, RZ, 0x7610, R193 ;  /* 0x00007610ffc17816 */ /* 0x000fe400000000c1 */
[----:B------:R-:W-:Y:S01]  /*4700*/  SEL R33, R127, R19, !P3 ;  /* 0x000000137f217207 */ /* 0x000fe20005800000 */
[----:B-1----:R-:W-:Y:S02]  /*4710*/  @P0 IMAD.MOV.U32 R16, RZ, RZ, R11 ;  /* 0x000000ffff100224 */ /* 0x002fe400078e000b */
[----:B------:R-:W-:Y:S01]  /*4720*/  @P0 IMAD.MOV.U32 R17, RZ, RZ, R12 ;  /* 0x000000ffff110224 */ /* 0x000fe200078e000c */
[----:B------:R-:W-:Y:S01]  /*4730*/  ISETP.GE.AND P4, PT, R31, RZ, PT ;  /* 0x000000ff1f00720c */ /* 0x000fe20003f86270 */
[----:B------:R-:W-:Y:S01]  /*4740*/  IMAD R19, R20, UR16, RZ ;  /* 0x0000001014137c24 */ /* 0x000fe2000f8e02ff */
[C---:B------:R-:W-:Y:S02]  /*4750*/  SEL R22, R127.reuse, R22, !P3 ;  /* 0x000000167f167207 */ /* 0x040fe40005800000 */
[----:B------:R1:W2:Y:S01]  /*4760*/  @P0 LDG.E.U8 R194, desc[UR20][R16.64] ;  /* 0x0000001410c20981 */ /* 0x0002a2000c1e1100 */
[C---:B------:R-:W-:Y:S01]  /*4770*/  SEL R18, R127.reuse, R18, !P3 ;  /* 0x000000127f127207 */ /* 0x040fe20005800000 */
[----:B------:R-:W-:Y:S01]  /*4780*/  @!P5 IMAD.MOV R117, RZ, RZ, -R117 ;  /* 0x000000ffff75d224 */ /* 0x000fe200078e0a75 */
[----:B------:R-:W-:Y:S01]  /*4790*/  SEL R25, R127, R26, !P3 ;  /* 0x0000001a7f197207 */ /* 0x000fe20005800000 */
[----:B------:R-:W-:-:S02]  /*47a0*/  IMAD R31, R22, UR16, RZ ;  /* 0x00000010161f7c24 */ /* 0x000fc4000f8e02ff */
[----:B-1----:R-:W-:Y:S02]  /*47b0*/  @P0 IMAD.MOV.U32 R16, RZ, RZ, R13 ;  /* 0x000000ffff100224 */ /* 0x002fe400078e000d */
[----:B------:R-:W-:-:S05]  /*47c0*/  @P0 IMAD.MOV.U32 R17, RZ, RZ, R14 ;  /* 0x000000ffff110224 */ /* 0x000fca00078e000e */
[----:B------:R1:W2:Y:S01]  /*47d0*/  @P0 LDG.E.U8 R193, desc[UR20][R16.64] ;  /* 0x0000001410c10981 */ /* 0x0002a2000c1e1100 */
[----:B------:R-:W-:Y:S01]  /*47e0*/  SEL R29, R127, R15, !P3 ;  /* 0x0000000f7f1d7207 */ /* 0x000fe20005800000 */
[----:B------:R-:W-:Y:S01]  /*47f0*/  IMAD R25, R25, UR16, RZ ;  /* 0x0000001019197c24 */ /* 0x000fe2000f8e02ff */
[----:B-1----:R-:W-:Y:S01]  /*4800*/  IADD3 R16, P5, PT, R19, R186, RZ ;  /* 0x000000ba13107210 */ /* 0x002fe20007fbe0ff */
[----:B------:R-:W-:-:S03]  /*4810*/  IMAD R17, R18, UR16, RZ ;  /* 0x0000001012117c24 */ /* 0x000fc6000f8e02ff */
[----:B------:R-:W-:Y:S02]  /*4820*/  LEA.HI.X.SX32 R19, R19, R126, 0x1, P5 ;  /* 0x0000007e13137211 */ /* 0x000fe400028f0eff */
[-C--:B------:R-:W-:Y:S01]  /*4830*/  IADD3 R139, P5, PT, R31, R186.reuse, RZ ;  /* 0x000000ba1f8b7210 */ /* 0x080fe20007fbe0ff */
[----:B------:R-:W-:Y:S01]  /*4840*/  @!P4 IMAD.MOV R118, RZ, RZ, -R118 ;  /* 0x000000ffff76c224 */ /* 0x000fe200078e0a76 */
[----:B------:R-:W-:Y:S01]  /*4850*/  IADD3 R15, P4, PT, R17, R186, RZ ;  /* 0x000000ba110f7210 */ /* 0x000fe20007f9e0ff */
[----:B------:R-:W-:Y:S01]  /*4860*/  IMAD R29, R29, UR16, RZ ;  /* 0x000000101d1d7c24 */ /* 0x000fe2000f8e02ff */
[----:B------:R-:W-:Y:S02]  /*4870*/  LEA.HI.X.SX32 R140, R31, R126, 0x1, P5 ;  /* 0x0000007e1f8c7211 */ /* 0x000fe400028f0eff */
[----:B------:R-:W-:Y:S02]  /*4880*/  IADD3 R22, P5, PT, R25, R186, RZ ;  /* 0x000000ba19167210 */ /* 0x000fe40007fbe0ff */
[----:B------:R-:W-:-:S02]  /*4890*/  SEL R21, R127, R28, !P3 ;  /* 0x0000001c7f157207 */ /* 0x000fc40005800000 */
[-C--:B------:R-:W-:Y:S01]  /*48a0*/  LEA.HI.X.SX32 R17, R17, R126.reuse, 0x1, P4 ;  /* 0x0000007e11117211 */ /* 0x080fe200020f0eff */
[----:B------:R-:W-:Y:S01]  /*48b0*/  IMAD R33, R33, UR16, RZ ;  /* 0x0000001021217c24 */ /* 0x000fe2000f8e02ff */
[----:B------:R-:W-:Y:S02]  /*48c0*/  LEA.HI.X.SX32 R25, R25, R126, 0x1, P5 ;  /* 0x0000007e19197211 */ /* 0x000fe400028f0eff */
[----:B------:R-:W-:Y:S01]  /*48d0*/  IADD3 R26, P5, PT, R29, R186, RZ ;  /* 0x000000ba1d1a7210 */ /* 0x000fe20007fbe0ff */
[----:B------:R-:W-:Y:S01]  /*48e0*/  IMAD R21, R21, UR16, RZ ;  /* 0x0000001015157c24 */ /* 0x000fe2000f8e02ff */
[----:B------:R-:W-:Y:S01]  /*48f0*/  PRMT R192, RZ, 0x7610, R192 ;  /* 0x00007610ffc07816 */ /* 0x000fe200000000c0 */
[----:B------:R-:W-:Y:S01]  /*4900*/  @P0 IMAD.MOV.U32 R31, RZ, RZ, R17 ;  /* 0x000000ffff1f0224 */ /* 0x000fe200078e0011 */
[----:B------:R-:W-:Y:S01]  /*4910*/  SEL R27, R127, R30, !P3 ;  /* 0x0000001e7f1b7207 */ /* 0x000fe20005800000 */
[----:B------:R-:W-:Y:S01]  /*4920*/  @P0 IMAD.MOV.U32 R30, RZ, RZ, R15 ;  /* 0x000000ffff1e0224 */ /* 0x000fe200078e000f */
[----:B------:R-:W-:-:S02]  /*4930*/  LEA.HI.X.SX32 R28, R29, R126, 0x1, P5 ;  /* 0x0000007e1d1c7211 */ /* 0x000fc400028f0eff */
[-C--:B------:R-:W-:Y:S02]  /*4940*/  IADD3 R29, P5, PT, R33, R186.reuse, RZ ;  /* 0x000000ba211d7210 */ /* 0x080fe40007fbe0ff */
[C---:B------:R-:W-:Y:S01]  /*4950*/  IADD3 R18, P4, PT, R21.reuse, R186, RZ ;  /* 0x000000ba15127210 */ /* 0x040fe20007f9e0ff */
[----:B------:R1:W2:Y:S01]  /*4960*/  @P0 LDG.E.U8 R192, desc[UR20][R30.64] ;  /* 0x000000141ec00981 */ /* 0x0002a2000c1e1100 */
[----:B------:R-:W-:Y:S02]  /*4970*/  PRMT R185, RZ, 0x7610, R185 ;  /* 0x00007610ffb97816 */ /* 0x000fe400000000b9 */
[-C--:B------:R-:W-:Y:S02]  /*4980*/  LEA.HI.X.SX32 R20, R21, R126.reuse, 0x1, P4 ;  /* 0x0000007e15147211 */ /* 0x080fe400020f0eff */
[----:B-1----:R-:W-:Y:S01]  /*4990*/  LEA.HI.X.SX32 R30, R33, R126, 0x1, P5 ;  /* 0x0000007e211e7211 */ /* 0x002fe200028f0eff */
[----:B------:R-:W-:Y:S01]  /*49a0*/  @P0 IMAD.MOV.U32 R33, RZ, RZ, R19 ;  /* 0x000000ffff210224 */ /* 0x000fe200078e0013 */
[----:B------:R-:W-:Y:S01]  /*49b0*/  ISETP.GE.AND P5, PT, R32, RZ, PT ;  /* 0x000000ff2000720c */ /* 0x000fe20003fa6270 */
[----:B------:R-:W-:Y:S01]  /*49c0*/  @P0 IMAD.MOV.U32 R32, RZ, RZ, R16 ;  /* 0x000000ffff200224 */ /* 0x000fe200078e0010 */
[----:B------:R-:W-:-:S04]  /*49d0*/  PRMT R31, RZ, 0x7610, R31 ;  /* 0x00007610ff1f7816 */ /* 0x000fc8000000001f */
[----:B------:R1:W2:Y:S02]  /*49e0*/  @P0 LDG.E.U8 R185, desc[UR20][R32.64] ;  /* 0x0000001420b90981 */ /* 0x0002a4000c1e1100 */
[----:B-1----:R-:W-:Y:S02]  /*49f0*/  @P0 IMAD.MOV.U32 R32, RZ, RZ, R18 ;  /* 0x000000ffff200224 */ /* 0x002fe400078e0012 */
[----:B------:R-:W-:-:S05]  /*4a00*/  @P0 IMAD.MOV.U32 R33, RZ, RZ, R20 ;  /* 0x000000ffff210224 */ /* 0x000fca00078e0014 */
[----:B------:R1:W2:Y:S01]  /*4a10*/  @P0 LDG.E.U8 R31, desc[UR20][R32.64] ;  /* 0x00000014201f0981 */ /* 0x0002a2000c1e1100 */
[----:B------:R-:W-:Y:S02]  /*4a20*/  ISETP.GT.U32.AND P6, PT, R188, R35, PT ;  /* 0x00000023bc00720c */ /* 0x000fe40003fc4070 */
[----:B------:R-:W-:Y:S01]  /*4a30*/  SEL R23, R127, R24, !P3 ;  /* 0x000000187f177207 */ /* 0x000fe20005800000 */
[----:B------:R-:W-:Y:S10]  /*4a40*/  STL [R1+0x330], R7 ;  /* 0x0003300701007387 */ /* 0x000ff40000100800 */
[----:B------:R-:W-:-:S02]  /*4a50*/  @!P6 IMAD.IADD R35, R35, 0x1, -R188 ;  /* 0x000000012323e824 */ /* 0x000fc400078e0abc */
[----:B------:R-:W-:-:S03]  /*4a60*/  IMAD R23, R23, UR16, RZ ;  /* 0x0000001017177c24 */ /* 0x000fc6000f8e02ff */
[----:B------:R-:W-:Y:S01]  /*4a70*/  ISETP.GT.U32.AND P6, PT, R188, R35, PT ;  /* 0x00000023bc00720c */ /* 0x000fe20003fc4070 */
[----:B------:R-:W-:Y:S01]  /*4a80*/  STL [R1+0x32c], R5 ;  /* 0x00032c0501007387 */ /* 0x000fe20000100800 */
[----:B------:R-:W-:Y:S01]  /*4a90*/  IMAD R27, R27, UR16, RZ ;  /* 0x000000101b1b7c24 */ /* 0x000fe2000f8e02ff */
[C---:B------:R-:W-:Y:S02]  /*4aa0*/  IADD3 R21, P4, PT, R23.reuse, R186, RZ ;  /* 0x000000ba17157210 */ /* 0x040fe40007f9e0ff */
[----:B------:R-:W-:Y:S04]  /*4ab0*/  STL [R1+0x338], R6 ;  /* 0x0003380601007387 */ /* 0x000fe80000100800 */
[----:B------:R-:W-:Y:S01]  /*4ac0*/  STL [R1+0x334], R8 ;  /* 0x0003340801007387 */ /* 0x000fe20000100800 */
[----:B------:R-:W-:-:S03]  /*4ad0*/  LEA.HI.X.SX32 R23, R23, R126, 0x1, P4 ;  /* 0x0000007e17177211 */ /* 0x000fc600020f0eff */
[----:B------:R-:W-:Y:S01]  /*4ae0*/  STL [R1+0x340], R10 ;  /* 0x0003400a01007387 */ /* 0x000fe20000100800 */
[----:B------:R-:W-:-:S03]  /*4af0*/  IADD3 R24, P4, PT, R27, R186, RZ ;  /* 0x000000ba1b187210 */ /* 0x000fc60007f9e0ff */
[----:B------:R-:W-:Y:S01]  /*4b00*/  STL [R1+0x33c], R9 ;  /* 0x00033c0901007387 */ /* 0x000fe20000100800 */
[----:B------:R-:W-:-:S03]  /*4b10*/  @!P6 IMAD.IADD R35, R35, 0x1, -R188 ;  /* 0x000000012323e824 */ /* 0x000fc600078e0abc */
[----:B------:R-:W-:Y:S01]  /*4b20*/  STL [R1+0x348], R11 ;  /* 0x0003480b01007387 */ /* 0x000fe20000100800 */
[----:B------:R-:W-:-:S03]  /*4b30*/  SEL R34, R127, R34, !P3 ;  /* 0x000000227f227207 */ /* 0x000fc60005800000 */
[----:B------:R-:W-:Y:S04]  /*4b40*/  STL [R1+0x344], R12 ;  /* 0x0003440c01007387 */ /* 0x000fe80000100800 */
[----:B------:R-:W-:Y:S01]  /*4b50*/  STL [R1+0x350], R14 ;  /* 0x0003500e01007387 */ /* 0x000fe20000100800 */
[----:B------:R-:W-:-:S03]  /*4b60*/  LEA.HI.X.SX32 R27, R27, R126, 0x1, P4 ;  /* 0x0000007e1b1b7211 */ /* 0x000fc600020f0eff */
[----:B------:R-:W-:Y:S01]  /*4b70*/  STL [R1+0x34c], R13 ;  /* 0x00034c0d01007387 */ /* 0x000fe20000100800 */
[----:B------:R-:W-:-:S03]  /*4b80*/  IMAD.MOV.U32 R42, RZ, RZ, R35 ;  /* 0x000000ffff2a7224 */ /* 0x000fc600078e0023 */
[----:B------:R-:W-:Y:S01]  /*4b90*/  STL [R1+0x100], R139 ;  /* 0x0001008b01007387 */ /* 0x000fe20000100800 */
[----:B------:R-:W-:-:S03]  /*4ba0*/  IMAD R35, R34, UR16, RZ ;  /* 0x0000001022237c24 */ /* 0x000fc6000f8e02ff */
[----:B------:R-:W-:Y:S04]  /*4bb0*/  STL [R1+0xfc], R140 ;  /* 0x0000fc8c01007387 */ /* 0x000fe80000100800 */
[----:B------:R-:W-:Y:S01]  /*4bc0*/  STL [R1+0x358], R15 ;  /* 0x0003580f01007387 */ /* 0x000fe20000100800 */
[----:B------:R-:W-:-:S03]  /*4bd0*/  PRMT R49, RZ, 0x7610, R49 ;  /* 0x00007610ff317816 */ /* 0x000fc60000000031 */
[----:B------:R-:W-:Y:S01]  /*4be0*/  STL [R1+0x354], R17 ;  /* 0x0003541101007387 */ /* 0x000fe20000100800 */
[----:B-1----:R-:W-:-:S03]  /*4bf0*/  @P0 IMAD.MOV.U32 R32, RZ, RZ, R24 ;  /* 0x000000ffff200224 */ /* 0x002fc600078e0018 */
[----:B------:R-:W-:Y:S01]  /*4c00*/  STL [R1+0x360], R16 ;  /* 0x0003601001007387 */ /* 0x000fe20000100800 */
[----:B------:R-:W-:-:S03]  /*4c10*/  @P0 IMAD.MOV.U32 R33, RZ, RZ, R27 ;  /* 0x000000ffff210224 */ /* 0x000fc600078e001b */
[----:B------:R-:W-:Y:S01]  /*4c20*/  STL [R1+0x35c], R19 ;  /* 0x00035c1301007387 */ /* 0x000fe20000100800 */
[----:B------:R-:W-:-:S03]  /*4c30*/  @!P5 IMAD.MOV R42, RZ, RZ, -R42 ;  /* 0x000000ffff2ad224 */ /* 0x000fc600078e0a2a */
[----:B------:R-:W-:Y:S04]  /*4c40*/  STL [R1+0x368], R18 ;  /* 0x0003681201007387 */ /* 0x000fe80000100800 */
[----:B------:R-:W-:Y:S01]  /*4c50*/  STL [R1+0x364], R20 ;  /* 0x0003641401007387 */ /* 0x000fe20000100800 */
[----:B------:R-:W-:Y:S01]  /*4c60*/  PRMT R41, RZ, 0x7610, R41 ;  /* 0x00007610ff297816 */ /* 0x000fe20000000029 */
[----:B------:R-:W-:Y:S02]  /*4c70*/  @P0 IMAD.MOV.U32 R34, RZ, RZ, R26 ;  /* 0x000000ffff220224 */ /* 0x000fe400078e001a */
[----:B------:R1:W3:Y:S02]  /*4c80*/  @P0 LDG.E.U8 R49, desc[UR20][R32.64] ;  /* 0x0000001420310981 */ /* 0x0002e4000c1e1100 */
[----:B-1----:R-:W-:-:S02]  /*4c90*/  PRMT R33, RZ, 0x7610, R33 ;  /* 0x00007610ff217816 */ /* 0x002fc40000000021 */
[----:B--2---:R1:W-:Y:S02]  /*4ca0*/  STL [R1+0x164], R31 ;  /* 0x0001641f01007387 */ /* 0x0043e40000100800 */
[----:B-1----:R-:W-:-:S04]  /*4cb0*/  IADD3 R31, P5, PT, R35, R186, RZ ;  /* 0x000000ba231f7210 */ /* 0x002fc80007fbe0ff */
[----:B------:R-:W-:Y:S01]  /*4cc0*/  LEA.HI.X.SX32 R32, R35, R126, 0x1, P5 ;  /* 0x0000007e23207211 */ /* 0x000fe200028f0eff */
[----:B------:R-:W-:-:S05]  /*4cd0*/  @P0 IMAD.MOV.U32 R35, RZ, RZ, R28 ;  /* 0x000000ffff230224 */ /* 0x000fca00078e001c */
[----:B------:R1:W2:Y:S02]  /*4ce0*/  @P0 LDG.E.U8 R41, desc[UR20][R34.64] ;  /* 0x0000001422290981 */ /* 0x0002a4000c1e1100 */
[----:B-1----:R-:W-:Y:S02]  /*4cf0*/  @P0 IMAD.MOV.U32 R34, RZ, RZ, R29 ;  /* 0x000000ffff220224 */ /* 0x002fe400078e001d */
[----:B------:R-:W-:-:S05]  /*4d00*/  @P0 IMAD.MOV.U32 R35, RZ, RZ, R30 ;  /* 0x000000ffff230224 */ /* 0x000fca00078e001e */
[----:B------:R-:W3:Y:S01]  /*4d10*/  @P0 LDG.E.U8 R33, desc[UR20][R34.64] ;  /* 0x0000001422210981 */ /* 0x000ee2000c1e1100 */
[C---:B------:R-:W-:Y:S02]  /*4d20*/  ISETP.GT.U32.AND P4, PT, R188.reuse, R39, PT ;  /* 0x00000027bc00720c */ /* 0x040fe40003f84070 */
[----:B------:R-:W-:-:S11]  /*4d30*/  ISETP.GT.U32.AND P6, PT, R188, R37, PT ;  /* 0x00000025bc00720c */ /* 0x000fd60003fc4070 */
[--C-:B------:R-:W-:Y:S02]  /*4d40*/  @!P4 IMAD.IADD R39, R39, 0x1, -R188.reuse ;  /* 0x000000012727c824 */ /* 0x100fe400078e0abc */
[----:B------:R-:W-:-:S03]  /*4d50*/  @!P6 IMAD.IADD R37, R37, 0x1, -R188 ;  /* 0x000000012525e824 */ /* 0x000fc600078e0abc */
[C---:B------:R-:W-:Y:S02]  /*4d60*/  ISETP.GT.U32.AND P4, PT, R188.reuse, R39, PT ;  /* 0x00000027bc00720c */ /* 0x040fe40003f84070 */
[----:B------:R-:W-:Y:S01]  /*4d70*/  ISETP.GE.AND P6, PT, R45, RZ, PT ;  /* 0x000000ff2d00720c */ /* 0x000fe20003fc6270 */
[----:B------:R-:W-:Y:S01]  /*4d80*/  STL [R1+0x370], R24 ;  /* 0x0003701801007387 */ /* 0x000fe20000100800 */
[----:B------:R-:W-:-:S03]  /*4d90*/  ISETP.GT.U32.AND P5, PT, R188, R37, PT ;  /* 0x00000025bc00720c */ /* 0x000fc60003fa4070 */
[----:B------:R-:W-:Y:S04]  /*4da0*/  STL [R1+0x36c], R27 ;  /* 0x00036c1b01007387 */ /* 0x000fe80000100800 */
[----:B------:R-:W-:Y:S04]  /*4db0*/  STL [R1+0x378], R26 ;  /* 0x0003781a01007387 */ /* 0x000fe80000100800 */
[----:B------:R-:W-:Y:S01]  /*4dc0*/  STL [R1+0x374], R28 ;  /* 0x0003741c01007387 */ /* 0x000fe20000100800 */
[----:B------:R-:W-:-:S04]  /*4dd0*/  @!P4 IMAD.IADD R39, R39, 0x1, -R188 ;  /* 0x000000012727c824 */ /* 0x000fc800078e0abc */
[----:B------:R-:W-:Y:S01]  /*4de0*/  @!P6 IMAD.MOV R39, RZ, RZ, -R39 ;  /* 0x000000ffff27e224 */ /* 0x000fe200078e0a27 */
[----:B------:R-:W-:Y:S01]  /*4df0*/  ISETP.GE.AND P6, PT, R43, RZ, PT ;  /* 0x000000ff2b00720c */ /* 0x000fe20003fc6270 */
[----:B------:R-:W-:Y:S01]  /*4e00*/  @!P5 IMAD.IADD R37, R37, 0x1, -R188 ;  /* 0x000000012525d824 */ /* 0x000fe200078e0abc */
[C---:B------:R-:W-:Y:S02]  /*4e10*/  SEL R42, R127.reuse, R42, !P3 ;  /* 0x0000002a7f2a7207 */ /* 0x040fe40005800000 */
[----:B------:R-:W-:Y:S01]  /*4e20*/  SEL R43, R127, R38, !P3 ;  /* 0x000000267f2b7207 */ /* 0x000fe20005800000 */
[----:B------:R-:W-:-:S04]  /*4e30*/  IMAD.MOV.U32 R38, RZ, RZ, R37 ;  /* 0x000000ffff267224 */ /* 0x000fc800078e0025 */
[----:B------:R-:W-:-:S04]  /*4e40*/  IMAD R43, R43, UR16, RZ ;  /* 0x000000102b2b7c24 */ /* 0x000fc8000f8e02ff */
[----:B------:R-:W-:Y:S01]  /*4e50*/  @!P6 IMAD.MOV R38, RZ, RZ, -R38 ;  /* 0x000000ffff26e224 */ /* 0x000fe200078e0a26 */
[C---:B------:R-:W-:Y:S02]  /*4e60*/  SEL R45, R127.reuse, R36, !P3 ;  /* 0x000000247f2d7207 */ /* 0x040fe40005800000 */
[----:B------:R-:W-:Y:S01]  /*4e70*/  PRMT R44, RZ, 0x7610, R44 ;  /* 0x00007610ff2c7816 */ /* 0x000fe2000000002c */
[----:B--2---:R1:W-:Y:S02]  /*4e80*/  STL [R1+0x174], R41 ;  /* 0x0001742901007387 */ /* 0x0043e40000100800 */
[----:B-1----:R-:W-:Y:S02]  /*4e90*/  SEL R41, R127, R40, !P3 ;  /* 0x000000287f297207 */ /* 0x002fe40005800000 */
[----:B------:R-:W-:Y:S03]  /*4ea0*/  STL [R1+0x380], R29 ;  /* 0x0003801d01007387 */ /* 0x000fe60000100800 */
[----:B------:R-:W-:Y:S01]  /*4eb0*/  IMAD R41, R41, UR16, RZ ;  /* 0x0000001029297c24 */ /* 0x000fe2000f8e02ff */
[----:B------:R-:W-:Y:S04]  /*4ec0*/  STL [R1+0x37c], R30 ;  /* 0x00037c1e01007387 */ /* 0x000fe80000100800 */
[----:B---3--:R1:W-:Y:S02]  /*4ed0*/  STL [R1+0x180], R33 ;  /* 0x0001802101007387 */ /* 0x0083e40000100800 */
[----:B-1----:R-:W-:-:S04]  /*4ee0*/  IADD3 R33, P5, PT, R41, R186, RZ ;  /* 0x000000ba29217210 */ /* 0x002fc80007fbe0ff */
[----:B------:R-:W-:Y:S02]  /*4ef0*/  LEA.HI.X.SX32 R34, R41, R126, 0x1, P5 ;  /* 0x0000007e29227211 */ /* 0x000fe400028f0eff */
[----:B------:R-:W-:Y:S01]  /*4f00*/  SEL R41, R127, R39, !P3 ;  /* 0x000000277f297207 */ /* 0x000fe20005800000 */
[----:B------:R-:W-:Y:S01]  /*4f10*/  IMAD R39, R42, UR16, RZ ;  /* 0x000000102a277c24 */ /* 0x000fe2000f8e02ff */
[----:B------:R-:W-:-:S04]  /*4f20*/  IADD3 R35, P5, PT, R43, R186, RZ ;  /* 0x000000ba2b237210 */ /* 0x000fc80007fbe0ff */
[----:B------:R-:W-:-:S04]  /*4f30*/  IADD3 R37, P6, PT, R39, R186, RZ ;  /* 0x000000ba27257210 */ /* 0x000fc80007fde0ff */
[-C--:B------:R-:W-:Y:S01]  /*4f40*/  LEA.HI.X.SX32 R39, R39, R126.reuse, 0x1, P6 ;  /* 0x0000007e27277211 */ /* 0x080fe200030f0eff */
[----:B------:R-:W-:Y:S01]  /*4f50*/  @P0 IMAD.MOV.U32 R42, RZ, RZ, R37 ;  /* 0x000000ffff2a0224 */ /* 0x000fe200078e0025 */
[----:B------:R-:W-:-:S03]  /*4f60*/  LEA.HI.X.SX32 R36, R43, R126, 0x1, P5 ;  /* 0x0000007e2b247211 */ /* 0x000fc600028f0eff */
[----:B------:R-:W-:-:S05]  /*4f70*/  @P0 IMAD.MOV.U32 R43, RZ, RZ, R39 ;  /* 0x000000ffff2b0224 */ /* 0x000fca00078e0027 */
[----:B------:R1:W2:Y:S01]  /*4f80*/  @P0 LDG.E.U8 R44, desc[UR20][R42.64] ;  /* 0x000000142a2c0981 */ /* 0x0002a2000c1e1100 */
[----:B------:R-:W-:-:S03]  /*4f90*/  IMAD R41, R41, UR16, RZ ;  /* 0x0000001029297c24 */ /* 0x000fc6000f8e02ff */
[----:B------:R3:W-:Y:S01]  /*4fa0*/  STL [R1+0x17c], R49 ;  /* 0x00017c3101007387 */ /* 0x0007e20000100800 */
[----:B------:R-:W-:Y:S01]  /*4fb0*/  IMAD R45, R45, UR16, RZ ;  /* 0x000000102d2d7c24 */ /* 0x000fe2000f8e02ff */
[----:B---3--:R-:W-:Y:S02]  /*4fc0*/  SEL R49, R127, R38, !P3 ;  /* 0x000000267f317207 */ /* 0x008fe40005800000 */
[C---:B------:R-:W-:Y:S01]  /*4fd0*/  IADD3 R38, P5, PT, R41.reuse, R186, RZ ;  /* 0x000000ba29267210 */ /* 0x040fe20007fbe0ff */
[----:B------:R-:W-:Y:S03]  /*4fe0*/  STL [R1+0x388], R37 ;  /* 0x0003882501007387 */ /* 0x000fe60000100800 */
[----:B------:R-:W-:Y:S02]  /*4ff0*/  LEA.HI.X.SX32 R40, R41, R126, 0x1, P5 ;  /* 0x0000007e29287211 */ /* 0x000fe400028f0eff */
[----:B------:R-:W-:Y:S01]  /*5000*/  IADD3 R41, P5, PT, R45, R186, RZ ;  /* 0x000000ba2d297210 */ /* 0x000fe20007fbe0ff */
[----:B------:R-:W-:Y:S01]  /*5010*/  STL [R1+0x384], R39 ;  /* 0x0003842701007387 */ /* 0x000fe20000100800 */
[----:B------:R-:W-:-:S02]  /*5020*/  PRMT R50, RZ, 0x7610, R50 ;  /* 0x00007610ff327816 */ /* 0x000fc40000000032 */
[----:B-1----:R-:W-:Y:S01]  /*5030*/  LEA.HI.X.SX32 R42, R45, R126, 0x1, P5 ;  /* 0x0000007e2d2a7211 */ /* 0x002fe200028f0eff */
[----:B------:R-:W-:Y:S01]  /*5040*/  @P0 IMAD.MOV.U32 R45, RZ, RZ, R40 ;  /* 0x000000ffff2d0224 */ /* 0x000fe200078e0028 */
[----:B------:R-:W-:Y:S01]  /*5050*/  ISETP.GT.U32.AND P4, PT, R188, R47, PT ;  /* 0x0000002fbc00720c */ /* 0x000fe20003f84070 */
[----:B--2---:R1:W-:Y:S02]  /*5060*/  STL [R1+0x184], R44 ;  /* 0x0001842c01007387 */ /* 0x0043e40000100800 */
[----:B-1----:R-:W-:-:S05]  /*5070*/  @P0 IMAD.MOV.U32 R44, RZ, RZ, R38 ;  /* 0x000000ffff2c0224 */ /* 0x002fca00078e0026 */
[----:B------:R1:W2:Y:S05]  /*5080*/  @P0 LDG.E.U8 R50, desc[UR20][R44.64] ;  /* 0x000000142c320981 */ /* 0x0002aa000c1e1100 */
[----:B------:R-:W-:-:S05]  /*5090*/  @!P4 IMAD.IADD R47, R47, 0x1, -R188 ;  /* 0x000000012f2fc824 */ /* 0x000fca00078e0abc */
[----:B------:R-:W-:Y:S01]  /*50a0*/  ISETP.GT.U32.AND P4, PT, R188, R47, PT ;  /* 0x0000002fbc00720c */ /* 0x000fe20003f84070 */
[----:B------:R-:W-:-:S05]  /*50b0*/  IMAD R49, R49, UR16, RZ ;  /* 0x0000001031317c24 */ /* 0x000fca000f8e02ff */
[C---:B------:R-:W-:Y:S01]  /*50c0*/  IADD3 R43, P5, PT, R49.reuse, R186, RZ ;  /* 0x000000ba312b7210 */ /* 0x040fe20007fbe0ff */
[----:B------:R-:W-:Y:S03]  /*50d0*/  STL [R1+0x390], R38 ;  /* 0x0003902601007387 */ /* 0x000fe60000100800 */
[----:B-1----:R-:W-:Y:S01]  /*50e0*/  LEA.HI.X.SX32 R44, R49, R126, 0x1, P5 ;  /* 0x0000007e312c7211 */ /* 0x002fe200028f0eff */
[----:B------:R-:W-:Y:S02]  /*50f0*/  STL [R1+0x38c], R40 ;  /* 0x00038c2801007387 */ /* 0x000fe40000100800 */
[----:B------:R-:W-:Y:S01]  /*5100*/  @!P4 IMAD.IADD R47, R47, 0x1, -R188 ;  /* 0x000000012f2fc824 */ /* 0x000fe200078e0abc */
[----:B------:R-:W-:Y:S02]  /*5110*/  ISETP.GE.AND P6, PT, R53, RZ, PT ;  /* 0x000000ff3500720c */ /* 0x000fe40003fc6270 */
[----:B------:R-:W-:-:S02]  /*5120*/  PRMT R52, RZ, 0x7610, R52 ;  /* 0x00007610ff347816 */ /* 0x000fc40000000034 */
[----:B------:R-:W-:Y:S01]  /*5130*/  SEL R53, R127, R46, !P3 ;  /* 0x0000002e7f357207 */ /* 0x000fe20005800000 */
[----:B------:R-:W-:Y:S01]  /*5140*/  @P0 IMAD.MOV.U32 R46, RZ, RZ, R43 ;  /* 0x000000ffff2e0224 */ /* 0x000fe200078e002b */
[----:B--2---:R1:W-:Y:S02]  /*5150*/  STL [R1+0x190], R50 ;  /* 0x0001903201007387 */ /* 0x0043e40000100800 */
[----:B-1----:R-:W-:Y:S02]  /*5160*/  IMAD.MOV.U32 R50, RZ, RZ, R47 ;  /* 0x000000ffff327224 */ /* 0x002fe400078e002f */
[----:B------:R-:W-:-:S05]  /*5170*/  @P0 IMAD.MOV.U32 R47, RZ, RZ, R44 ;  /* 0x000000ffff2f0224 */ /* 0x000fca00078e002c */
[----:B------:R1:W2:Y:S01]  /*5180*/  @P0 LDG.E.U8 R52, desc[UR20][R46.64] ;  /* 0x000000142e340981 */ /* 0x0002a2000c1e1100 */
[----:B------:R-:W-:Y:S01]  /*5190*/  ISETP.GT.U32.AND P4, PT, R188, R119, PT ;  /* 0x00000077bc00720c */ /* 0x000fe20003f84070 */
[----:B------:R-:W-:Y:S02]  /*51a0*/  @!P6 IMAD.MOV R50, RZ, RZ, -R50 ;  /* 0x000000ffff32e224 */ /* 0x000fe400078e0a32 */
[----:B------:R-:W-:-:S03]  /*51b0*/  IMAD R53, R53, UR16, RZ ;  /* 0x0000001035357c24 */ /* 0x000fc6000f8e02ff */
[----:B------:R-:W-:-:S05]  /*51c0*/  SEL R49, R127, R50, !P3 ;  /* 0x000000327f317207 */ /* 0x000fca0005800000 */
[----:B------:R-:W-:Y:S02]  /*51d0*/  IMAD R49, R49, UR16, RZ ;  /* 0x0000001031317c24 */ /* 0x000fe4000f8e02ff */
[----:B------:R-:W-:Y:S01]  /*51e0*/  @!P4 IMAD.IADD R119, R119, 0x1, -R188 ;  /* 0x000000017777c824 */ /* 0x000fe200078e0abc */
[----:B------:R-:W-:-:S04]  /*51f0*/  IADD3 R45, P4, PT, R53, R186, RZ ;  /* 0x000000ba352d7210 */ /* 0x000fc80007f9e0ff */
[----:B-1----:R-:W-:Y:S02]  /*5200*/  LEA.HI.X.SX32 R46, R53, R126, 0x1, P4 ;  /* 0x0000007e352e7211 */ /* 0x002fe400020f0eff */
[C---:B------:R-:W-:Y:S01]  /*5210*/  IADD3 R47, P4, PT, R49.reuse, R186, RZ ;  /* 0x000000ba312f7210 */ /* 0x040fe20007f9e0ff */
[----:B------:R-:W-:Y:S03]  /*5220*/  STL [R1+0x398], R43 ;  /* 0x0003982b01007387 */ /* 0x000fe60000100800 */
[----:B------:R-:W-:Y:S01]  /*5230*/  LEA.HI.X.SX32 R49, R49, R126, 0x1, P4 ;  /* 0x0000007e31317211 */ /* 0x000fe200020f0eff */
[----:B------:R1:W-:Y:S04]  /*5240*/  STL [R1+0x394], R44 ;  /* 0x0003942c01007387 */ /* 0x0003e80000100800 */
[----:B------:R-:W-:Y:S01]  /*5250*/  @P0 IMAD.MOV.U32 R53, RZ, RZ, R49 ;  /* 0x000000ffff350224 */ /* 0x000fe200078e0031 */
[----:B-1----:R-:W-:-:S02]  /*5260*/  PRMT R44, RZ, 0x7610, R44 ;  /* 0x00007610ff2c7816 */ /* 0x002fc4000000002c */
[----:B------:R-:W-:Y:S01]  /*5270*/  PRMT R43, RZ, 0x7610, R43 ;  /* 0x00007610ff2b7816 */ /* 0x000fe2000000002b */
[----:B--2---:R1:W-:Y:S02]  /*5280*/  STL [R1+0x188], R52 ;  /* 0x0001883401007387 */ /* 0x0043e40000100800 */
[----:B-1----:R-:W-:-:S05]  /*5290*/  @P0 IMAD.MOV.U32 R52, RZ, RZ, R47 ;  /* 0x000000ffff340224 */ /* 0x002fca00078e002f */
[----:B------:R1:W2:Y:S02]  /*52a0*/  @P0 LDG.E.U8 R44, desc[UR20][R52.64] ;  /* 0x00000014342c0981 */ /* 0x0002a4000c1e1100 */
[----:B-1----:R-:W-:Y:S02]  /*52b0*/  @P0 IMAD.MOV.U32 R52, RZ, RZ, R139 ;  /* 0x000000ffff340224 */ /* 0x002fe400078e008b */
[----:B------:R-:W-:-:S05]  /*52c0*/  @P0 IMAD.MOV.U32 R53, RZ, RZ, R140 ;  /* 0x000000ffff350224 */ /* 0x000fca00078e008c */
[----:B------:R1:W3:Y:S01]  /*52d0*/  @P0 LDG.E.U8 R43, desc[UR20][R52.64] ;  /* 0x00000014342b0981 */ /* 0x0002e2000c1e1100 */
[----:B------:R-:W-:Y:S02]  /*52e0*/  ISETP.GT.U32.AND P5, PT, R188, R51, PT ;  /* 0x00000033bc00720c */ /* 0x000fe40003fa4070 */
[----:B------:R-:W-:Y:S01]  /*52f0*/  SEL R123, R127, R48, !P3 ;  /* 0x000000307f7b7207 */ /* 0x000fe20005800000 */
[----:B------:R-:W-:Y:S04]  /*5300*/  STL [R1+0x3a0], R47 ;  /* 0x0003a02f01007387 */ /* 0x000fe80000100800 */
[----:B------:R-:W-:Y:S01]  /*5310*/  STL [R1+0x39c], R49 ;  /* 0x00039c3101007387 */ /* 0x000fe20000100800 */
[----:B------:R-:W-:-:S05]  /*5320*/  IMAD R123, R123, UR16, RZ ;  /* 0x000000107b7b7c24 */ /* 0x000fca000f8e02ff */
[----:B------:R-:W-:Y:S01]  /*5330*/  @!P5 IMAD.IADD R51, R51, 0x1, -R188 ;  /* 0x000000013333d824 */ /* 0x000fe200078e0abc */
[----:B------:R-:W-:-:S04]  /*5340*/  IADD3 R48, P5, PT, R123, R186, RZ ;  /* 0x000000ba7b307210 */ /* 0x000fc80007fbe0ff */
[----:B------:R-:W-:Y:S02]  /*5350*/  LEA.HI.X.SX32 R50, R123, R126, 0x1, P5 ;  /* 0x0000007e7b327211 */ /* 0x000fe400028f0eff */
[C---:B------:R-:W-:Y:S02]  /*5360*/  SEL R179, R127.reuse, R103, !P3 ;  /* 0x000000677fb37207 */ /* 0x040fe40005800000 */
[----:B------:R-:W-:Y:S02]  /*5370*/  SEL R171, R127, R101, !P3 ;  /* 0x000000657fab7207 */ /* 0x000fe40005800000 */
[C---:B------:R-:W-:Y:S02]  /*5380*/  ISETP.GT.U32.AND P6, PT, R188.reuse, R54, PT ;  /* 0x00000036bc00720c */ /* 0x040fe40003fc4070 */
[----:B------:R-:W-:-:S11]  /*5390*/  ISETP.GT.U32.AND P5, PT, R188, R51, PT ;  /* 0x00000033bc00720c */ /* 0x000fd60003fa4070 */
[----:B------:R-:W-:Y:S01]  /*53a0*/  @!P6 IMAD.IADD R54, R54, 0x1, -R188 ;  /* 0x000000013636e824 */ /* 0x000fe200078e0abc */
[----:B------:R-:W-:-:S04]  /*53b0*/  ISETP.GT.U32.AND P6, PT, R188, R119, PT ;  /* 0x00000077bc00720c */ /* 0x000fc80003fc4070 */
[----:B------:R-:W-:Y:S01]  /*53c0*/  ISETP.GT.U32.AND P4, PT, R188, R54, PT ;  /* 0x00000036bc00720c */ /* 0x000fe20003f84070 */
[----:B------:R-:W-:Y:S01]  /*53d0*/  @!P5 IMAD.IADD R51, R51, 0x1, -R188 ;  /* 0x000000013333d824 */ /* 0x000fe200078e0abc */
[----:B------:R-:W-:-:S07]  /*53e0*/  ISETP.GE.AND P5, PT, R125, RZ, PT ;  /* 0x000000ff7d00720c */ /* 0x000fce0003fa6270 */
[----:B------:R-:W-:Y:S01]  /*53f0*/  @!P6 IMAD.IADD R119, R119, 0x1, -R188 ;  /* 0x000000017777e824 */ /* 0x000fe200078e0abc */
[----:B------:R-:W-:Y:S01]  /*5400*/  ISETP.GE.AND P6, PT, R130, RZ, PT ;  /* 0x000000ff8200720c */ /* 0x000fe20003fc6270 */
[----:B-1----:R-:W-:Y:S01]  /*5410*/  @P0 IMAD.MOV.U32 R52, RZ, RZ, R21 ;  /* 0x000000ffff340224 */ /* 0x002fe200078e0015 */
[----:B------:R-:W-:Y:S01]  /*5420*/  PRMT R198, RZ, 0x7610, R198 ;  /* 0x00007610ffc67816 */ /* 0x000fe200000000c6 */
[----:B------:R-:W-:Y:S02]  /*5430*/  @P0 IMAD.MOV.U32 R53, RZ, RZ, R23 ;  /* 0x000000ffff350224 */ /* 0x000fe400078e0017 */
[----:B------:R-:W-:Y:S01]  /*5440*/  @!P4 IMAD.IADD R54, R54, 0x1, -R188 ;  /* 0x000000013636c824 */ /* 0x000fe200078e0abc */
[----:B------:R-:W-:Y:S01]  /*5450*/  ISETP.GE.AND P4, PT, R120, RZ, PT ;  /* 0x000000ff7800720c */ /* 0x000fe20003f86270 */
[----:B------:R-:W-:Y:S01]  /*5460*/  IMAD.MOV.U32 R120, RZ, RZ, R51 ;  /* 0x000000ffff787224 */ /* 0x000fe200078e0033 */
[----:B------:R1:W4:Y:S01]  /*5470*/  @P0 LDG.E.U8 R198, desc[UR20][R52.64] ;  /* 0x0000001434c60981 */ /* 0x000322000c1e1100 */
[----:B------:R-:W-:-:S04]  /*5480*/  PRMT R197, RZ, 0x7610, R197 ;  /* 0x00007610ffc57816 */ /* 0x000fc800000000c5 */
[----:B------:R-:W-:Y:S01]  /*5490*/  @!P6 IMAD.MOV R119, RZ, RZ, -R119 ;  /* 0x000000ffff77e224 */ /* 0x000fe200078e0a77 */
[C---:B------:R-:W-:Y:S01]  /*54a0*/  ISETP.GT.U32.AND P6, PT, R188.reuse, R116, PT ;  /* 0x00000074bc00720c */ /* 0x040fe20003fc4070 */
[----:B-1----:R-:W-:Y:S02]  /*54b0*/  @P0 IMAD.MOV.U32 R52, RZ, RZ, R22 ;  /* 0x000000ffff340224 */ /* 0x002fe400078e0016 */
[----:B------:R-:W-:Y:S01]  /*54c0*/  @P0 IMAD.MOV.U32 R53, RZ, RZ, R25 ;  /* 0x000000ffff350224 */ /* 0x000fe200078e0019 */
[----:B------:R-:W-:Y:S01]  /*54d0*/  SEL R56, R127, R56, !P3 ;  /* 0x000000387f387207 */ /* 0x000fe20005800000 */
[----:B------:R-:W-:Y:S01]  /*54e0*/  @!P5 IMAD.MOV R120, RZ, RZ, -R120 ;  /* 0x000000ffff78d224 */ /* 0x000fe200078e0a78 */
[----:B------:R-:W-:Y:S01]  /*54f0*/  PRMT R196, RZ, 0x7610, R196 ;  /* 0x00007610ffc47816 */ /* 0x000fe200000000c4 */
[----:B------:R-:W-:Y:S01]  /*5500*/  IMAD.MOV.U32 R123, RZ, RZ, R54 ;  /* 0x000000ffff7b7224 */ /* 0x000fe200078e0036 */
[----:B------:R1:W4:Y:S01]  /*5510*/  @P0 LDG.E.U8 R197, desc[UR20][R52.64] ;  /* 0x0000001434c50981 */ /* 0x000322000c1e1100 */
[----:B------:R-:W-:-:S02]  /*5520*/  ISETP.GT.U32.AND P5, PT, R188, R55, PT ;  /* 0x00000037bc00720c */ /* 0x000fc40003fa4070 */
[----:B------:R-:W-:Y:S01]  /*5530*/  SEL R125, R127, R57, !P3 ;  /* 0x000000397f7d7207 */ /* 0x000fe20005800000 */
[----:B------:R-:W-:Y:S01]  /*5540*/  IMAD R57, R56, UR16, RZ ;  /* 0x0000001038397c24 */ /* 0x000fe2000f8e02ff */
[----:B------:R-:W-:Y:S01]  /*5550*/  PRMT R195, RZ, 0x7610, R195 ;  /* 0x00007610ffc37816 */ /* 0x000fe200000000c3 */
[----:B------:R-:W-:Y:S02]  /*5560*/  @!P4 IMAD.MOV R123, RZ, RZ, -R123 ;  /* 0x000000ffff7bc224 */ /* 0x000fe400078e0a7b */
[----:B-1----:R-:W-:Y:S02]  /*5570*/  @P0 IMAD.MOV.U32 R52, RZ, RZ, R31 ;  /* 0x000000ffff340224 */ /* 0x002fe400078e001f */
[----:B------:R-:W-:Y:S01]  /*5580*/  @P0 IMAD.MOV.U32 R53, RZ, RZ, R32 ;  /* 0x000000ffff350224 */ /* 0x000fe200078e0020 */
[----:B------:R-:W-:Y:S01]  /*5590*/  ISETP.GT.U32.AND P4, PT, R188, R58, PT ;  /* 0x0000003abc00720c */ /* 0x000fe20003f84070 */
[----:B------:R-:W-:-:S03]  /*55a0*/  @!P6 IMAD.IADD R116, R116, 0x1, -R188 ;  /* 0x000000017474e824 */ /* 0x000fc600078e0abc */
[----:B------:R1:W4:Y:S01]  /*55b0*/  @P0 LDG.E.U8 R196, desc[UR20][R52.64] ;  /* 0x0000001434c40981 */ /* 0x000322000c1e1100 */
[----:B------:R-:W-:Y:S01]  /*55c0*/  IMAD R125, R125, UR16, RZ ;  /* 0x000000107d7d7c24 */ /* 0x000fe2000f8e02ff */
[----:B------:R-:W-:Y:S01]  /*55d0*/  IADD3 R51, P6, PT, R57, R186, RZ ;  /* 0x000000ba39337210 */ /* 0x000fe20007fde0ff */
[----:B------:R-:W-:Y:S01]  /*55e0*/  @!P5 IMAD.IADD R55, R55, 0x1, -R188 ;  /* 0x000000013737d824 */ /* 0x000fe200078e0abc */
[----:B------:R-:W-:Y:S01]  /*55f0*/  PRMT R199, RZ, 0x7610, R199 ;  /* 0x00007610ffc77816 */ /* 0x000fe200000000c7 */
[----:B-1----:R-:W-:Y:S02]  /*5600*/  @P0 IMAD.MOV.U32 R52, RZ, RZ, R33 ;  /* 0x000000ffff340224 */ /* 0x002fe400078e0021 */
[----:B------:R-:W-:Y:S01]  /*5610*/  @P0 IMAD.MOV.U32 R53, RZ, RZ, R34 ;  /* 0x000000ffff350224 */ /* 0x000fe200078e0022 */
[----:B--2---:R-:W-:Y:S01]  /*5620*/  STL [R1+0x3a4], R44 ;  /* 0x0003a42c01007387 */ /* 0x004fe20000100800 */
[----:B------:R-:W-:-:S03]  /*5630*/  @P0 IMAD.MOV.U32 R56, RZ, RZ, R35 ;  /* 0x000000ffff380224 */ /* 0x000fc600078e0023 */
[----:B------:R1:W2:Y:S04]  /*5640*/  @P0 LDG.E.U8 R195, desc[UR20][R52.64] ;  /* 0x0000001434c30981 */ /* 0x0002a8000c1e1100 */
[----:B---3--:R-:W-:Y:S04]  /*5650*/  STL [R1+0x3a8], R43 ;  /* 0x0003a82b01007387 */ /* 0x008fe80000100800 */
[----:B------:R-:W-:Y:S04]  /*5660*/  STL [R1+0x3b0], R21 ;  /* 0x0003b01501007387 */ /* 0x000fe80000100800 */
        /* <DEDUP_REMOVED lines=13> */
[----:B------:R3:W-:Y:S04]  /*5740*/  STL [R1+0x3e8], R48 ;  /* 0x0003e83001007387 */ /* 0x0007e80000100800 */
[----:B------:R-:W-:Y:S04]  /*5750*/  STL [R1+0x3e4], R50 ;  /* 0x0003e43201007387 */ /* 0x000fe80000100800 */
[----:B------:R-:W2:Y:S04]  /*5760*/  LDL R103, [R1+0x240] ;  /* 0x0002400001677983 */ /* 0x000ea80000100800 */
[----:B------:R-:W2:Y:S01]  /*5770*/  LDL R101, [R1+0x23c] ;  /* 0x00023c0001657983 */ /* 0x000ea20000100800 */
[----:B-1----:R-:W-:Y:S01]  /*5780*/  LEA.HI.X.SX32 R53, R57, R126, 0x1, P6 ;  /* 0x0000007e39357211 */ /* 0x002fe200030f0eff */
[----:B------:R-:W-:Y:S01]  /*5790*/  @P0 IMAD.MOV.U32 R57, RZ, RZ, R36 ;  /* 0x000000ffff390224 */ /* 0x000fe200078e0024 */
[----:B------:R-:W-:Y:S01]  /*57a0*/  IADD3 R52, P5, PT, R125, R186, RZ ;  /* 0x000000ba7d347210 */ /* 0x000fe20007fbe0ff */
[----:B------:R-:W-:Y:S01]  /*57b0*/  @!P4 IMAD.IADD R58, R58, 0x1, -R188 ;  /* 0x000000013a3ac824 */ /* 0x000fe200078e0abc */
[----:B------:R-:W-:-:S02]  /*57c0*/  PRMT R200, RZ, 0x7610, R200 ;  /* 0x00007610ffc87816 */ /* 0x000fc400000000c8 */
[----:B------:R-:W-:Y:S01]  /*57d0*/  LEA.HI.X.SX32 R54, R125, R126, 0x1, P5 ;  /* 0x0000007e7d367211 */ /* 0x000fe200028f0eff */
[----:B------:R1:W2:Y:S01]  /*57e0*/  @P0 LDG.E.U8 R199, desc[UR20][R56.64] ;  /* 0x0000001438c70981 */ /* 0x0002a2000c1e1100 */
[C---:B------:R-:W-:Y:S02]  /*57f0*/  ISETP.GT.U32.AND P5, PT, R188.reuse, R55, PT ;  /* 0x00000037bc00720c */ /* 0x040fe40003fa4070 */
[----:B------:R-:W-:Y:S02]  /*5800*/  ISETP.GT.U32.AND P6, PT, R188, R58, PT ;  /* 0x0000003abc00720c */ /* 0x000fe40003fc4070 */
[----:B------:R-:W-:Y:S01]  /*5810*/  PRMT R202, RZ, 0x7610, R202 ;  /* 0x00007610ffca7816 */ /* 0x000fe200000000ca */
[----:B-1----:R-:W-:Y:S02]  /*5820*/  @P0 IMAD.MOV.U32 R56, RZ, RZ, R41 ;  /* 0x000000ffff380224 */ /* 0x002fe400078e0029 */
[----:B------:R-:W-:-:S05]  /*5830*/  @P0 IMAD.MOV.U32 R57, RZ, RZ, R42 ;  /* 0x000000ffff390224 */ /* 0x000fca00078e002a */
[----:B------:R1:W2:Y:S01]  /*5840*/  @P0 LDG.E.U8 R200, desc[UR20][R56.64] ;  /* 0x0000001438c80981 */ /* 0x0002a2000c1e1100 */
[----:B------:R-:W-:Y:S01]  /*5850*/  PRMT R201, RZ, 0x7610, R201 ;  /* 0x00007610ffc97816 */ /* 0x000fe200000000c9 */
[----:B------:R-:W-:Y:S01]  /*5860*/  @!P5 IMAD.IADD R55, R55, 0x1, -R188 ;  /* 0x000000013737d824 */ /* 0x000fe200078e0abc */
[----:B------:R-:W-:Y:S01]  /*5870*/  ISETP.GE.AND P5, PT, R128, RZ, PT ;  /* 0x000000ff8000720c */ /* 0x000fe20003fa6270 */
[----:B-1----:R-:W-:Y:S02]  /*5880*/  @P0 IMAD.MOV.U32 R56, RZ, RZ, R45 ;  /* 0x000000ffff380224 */ /* 0x002fe400078e002d */
[----:B------:R-:W-:-:S05]  /*5890*/  @P0 IMAD.MOV.U32 R57, RZ, RZ, R46 ;  /* 0x000000ffff390224 */ /* 0x000fca00078e002e */
[----:B------:R1:W3:Y:S01]  /*58a0*/  @P0 LDG.E.U8 R202, desc[UR20][R56.64] ;  /* 0x0000001438ca0981 */ /* 0x0002e2000c1e1100 */
[----:B------:R-:W-:Y:S01]  /*58b0*/  PRMT R203, RZ, 0x7610, R203 ;  /* 0x00007610ffcb7816 */ /* 0x000fe200000000cb */
[----:B------:R-:W-:Y:S01]  /*58c0*/  @!P6 IMAD.IADD R58, R58, 0x1, -R188 ;  /* 0x000000013a3ae824 */ /* 0x000fe200078e0abc */
[----:B------:R-:W-:Y:S01]  /*58d0*/  ISETP.GE.AND P6, PT, R124, RZ, PT ;  /* 0x000000ff7c00720c */ /* 0x000fe20003fc6270 */
[----:B-1----:R-:W-:Y:S02]  /*58e0*/  @P0 IMAD.MOV.U32 R56, RZ, RZ, R48 ;  /* 0x000000ffff380224 */ /* 0x002fe400078e0030 */
[----:B------:R-:W-:-:S05]  /*58f0*/  @P0 IMAD.MOV.U32 R57, RZ, RZ, R50 ;  /* 0x000000ffff390224 */ /* 0x000fca00078e0032 */
[----:B------:R1:W3:Y:S01]  /*5900*/  @P0 LDG.E.U8 R201, desc[UR20][R56.64] ;  /* 0x0000001438c90981 */ /* 0x0002e2000c1e1100 */
[C---:B------:R-:W-:Y:S02]  /*5910*/  SEL R59, R127.reuse, R59, !P3 ;  /* 0x0000003b7f3b7207 */ /* 0x040fe40005800000 */
[----:B------:R-:W-:Y:S01]  /*5920*/  PRMT R205, RZ, 0x7610, R205 ;  /* 0x00007610ffcd7816 */ /* 0x000fe200000000cd */
[----:B-1----:R-:W-:Y:S02]  /*5930*/  @P0 IMAD.MOV.U32 R56, RZ, RZ, R51 ;  /* 0x000000ffff380224 */ /* 0x002fe400078e0033 */
[----:B------:R-:W-:Y:S01]  /*5940*/  @P0 IMAD.MOV.U32 R57, RZ, RZ, R53 ;  /* 0x000000ffff390224 */ /* 0x000fe200078e0035 */
[----:B------:R-:W-:Y:S01]  /*5950*/  SEL R61, R127, R61, !P3 ;  /* 0x0000003d7f3d7207 */ /* 0x000fe20005800000 */
[----:B------:R-:W-:-:S03]  /*5960*/  @!P5 IMAD.MOV R55, RZ, RZ, -R55 ;  /* 0x000000ffff37d224 */ /* 0x000fc600078e0a37 */
[----:B------:R1:W3:Y:S01]  /*5970*/  @P0 LDG.E.U8 R203, desc[UR20][R56.64] ;  /* 0x0000001438cb0981 */ /* 0x0002e2000c1e1100 */
[----:B------:R-:W-:Y:S01]  /*5980*/  IMAD R59, R59, UR16, RZ ;  /* 0x000000103b3b7c24 */ /* 0x000fe2000f8e02ff */
[C---:B------:R-:W-:Y:S01]  /*5990*/  SEL R60, R127.reuse, R60, !P3 ;  /* 0x0000003c7f3c7207 */ /* 0x040fe20005800000 */
[----:B------:R-:W-:Y:S01]  /*59a0*/  @!P6 IMAD.MOV R58, RZ, RZ, -R58 ;  /* 0x000000ffff3ae224 */ /* 0x000fe200078e0a3a */
[C---:B------:R-:W-:Y:S01]  /*59b0*/  SEL R125, R127.reuse, R88, !P3 ;  /* 0x000000587f7d7207 */ /* 0x040fe20005800000 */
[----:B-1----:R-:W-:Y:S02]  /*59c0*/  @P0 IMAD.MOV.U32 R56, RZ, RZ, R52 ;  /* 0x000000ffff380224 */ /* 0x002fe400078e0034 */
[----:B------:R-:W-:Y:S01]  /*59d0*/  @P0 IMAD.MOV.U32 R57, RZ, RZ, R54 ;  /* 0x000000ffff390224 */ /* 0x000fe200078e0036 */
[----:B------:R-:W-:Y:S01]  /*59e0*/  SEL R88, R127, R55, !P3 ;  /* 0x000000377f587207 */ /* 0x000fe20005800000 */
[----:B------:R-:W-:-:S03]  /*59f0*/  IMAD R61, R61, UR16, RZ ;  /* 0x000000103d3d7c24 */ /* 0x000fc6000f8e02ff */
[----:B------:R1:W3:Y:S01]  /*5a00*/  @P0 LDG.E.U8 R205, desc[UR20][R56.64] ;  /* 0x0000001438cd0981 */ /* 0x0002e2000c1e1100 */
[----:B------:R-:W-:Y:S01]  /*5a10*/  IADD3 R55, P6, PT, R59, R186, RZ ;  /* 0x000000ba3b377210 */ /* 0x000fe20007fde0ff */
[----:B------:R-:W-:Y:S01]  /*5a20*/  IMAD R60, R60, UR16, RZ ;  /* 0x000000103c3c7c24 */ /* 0x000fe2000f8e02ff */
[C---:B------:R-:W-:Y:S01]  /*5a30*/  SEL R167, R127.reuse, R99, !P3 ;  /* 0x000000637fa77207 */ /* 0x040fe20005800000 */
[----:B------:R-:W-:Y:S01]  /*5a40*/  IMAD.MOV.U32 R99, RZ, RZ, R131 ;  /* 0x000000ffff637224 */ /* 0x000fe200078e0083 */
[----:B------:R-:W-:Y:S02]  /*5a50*/  ISETP.GT.U32.AND P4, PT, R188, R116, PT ;  /* 0x00000074bc00720c */ /* 0x000fe40003f84070 */
[C---:B-1----:R-:W-:Y:S02]  /*5a60*/  SEL R57, R127.reuse, R65, !P3 ;  /* 0x000000417f397207 */ /* 0x042fe40005800000 */
[C---:B------:R-:W-:Y:S02]  /*5a70*/  SEL R56, R127.reuse, R64, !P3 ;  /* 0x000000407f387207 */ /* 0x040fe40005800000 */
[----:B------:R-:W-:Y:S01]  /*5a80*/  SEL R62, R127, R62, !P3 ;  /* 0x0000003e7f3e7207 */ /* 0x000fe20005800000 */
[----:B------:R-:W-:Y:S01]  /*5a90*/  IMAD R131, R57, UR16, RZ ;  /* 0x0000001039837c24 */ /* 0x000fe2000f8e02ff */
[----:B------:R-:W-:-:S02]  /*5aa0*/  SEL R124, R127, R87, !P3 ;  /* 0x000000577f7c7207 */ /* 0x000fc40005800000 */
[C---:B------:R-:W-:Y:S02]  /*5ab0*/  SEL R128, R127.reuse, R90, !P3 ;  /* 0x0000005a7f807207 */ /* 0x040fe40005800000 */
[C---:B------:R-:W-:Y:S01]  /*5ac0*/  SEL R155, R127.reuse, R95, !P3 ;  /* 0x0000005f7f9b7207 */ /* 0x040fe20005800000 */
[----:B------:R-:W-:Y:S01]  /*5ad0*/  IMAD R95, R56, UR16, RZ ;  /* 0x00000010385f7c24 */ /* 0x000fe2000f8e02ff */
[----:B------:R-:W-:Y:S02]  /*5ae0*/  SEL R87, R127, R58, !P3 ;  /* 0x0000003a7f577207 */ /* 0x000fe40005800000 */
[----:B------:R-:W-:Y:S02]  /*5af0*/  LEA.HI.X.SX32 R57, R59, R126, 0x1, P6 ;  /* 0x0000007e3b397211 */ /* 0x000fe400030f0eff */
[CC--:B------:R-:W-:Y:S01]  /*5b00*/  IADD3 R58, P6, PT, R61.reuse, R186.reuse, RZ ;  /* 0x000000ba3d3a7210 */ /* 0x0c0fe20007fde0ff */
[----:B------:R-:W-:Y:S01]  /*5b10*/  IMAD R62, R62, UR16, RZ ;  /* 0x000000103e3e7c24 */ /* 0x000fe2000f8e02ff */
[----:B------:R-:W-:Y:S01]  /*5b20*/  IADD3 R56, P5, PT, R60, R186, RZ ;  /* 0x000000ba3c387210 */ /* 0x000fe20007fbe0ff */
[----:B------:R-:W-:Y:S01]  /*5b30*/  IMAD R143, R128, UR16, RZ ;  /* 0x00000010808f7c24 */ /* 0x000fe2000f8e02ff */
[----:B------:R-:W-:Y:S01]  /*5b40*/  LEA.HI.X.SX32 R61, R61, R126, 0x1, P6 ;  /* 0x0000007e3d3d7211 */ /* 0x000fe200030f0eff */
[----:B------:R-:W-:Y:S01]  /*5b50*/  IMAD R124, R124, UR16, RZ ;  /* 0x000000107c7c7c24 */ /* 0x000fe2000f8e02ff */
[----:B------:R-:W-:-:S02]  /*5b60*/  IADD3 R128, P6, PT, R95, R186, RZ ;  /* 0x000000ba5f807210 */ /* 0x000fc40007fde0ff */
[----:B------:R-:W-:Y:S01]  /*5b70*/  LEA.HI.X.SX32 R59, R60, R126, 0x1, P5 ;  /* 0x0000007e3c3b7211 */ /* 0x000fe200028f0eff */
[----:B------:R-:W-:Y:S01]  /*5b80*/  IMAD R139, R125, UR16, RZ ;  /* 0x000000107d8b7c24 */ /* 0x000fe2000f8e02ff */
[----:B------:R-:W-:Y:S02]  /*5b90*/  IADD3 R60, P5, PT, R62, R186, RZ ;  /* 0x000000ba3e3c7210 */ /* 0x000fe40007fbe0ff */
[----:B------:R-:W-:Y:S01]  /*5ba0*/  SEL R163, R127, R98, !P3 ;  /* 0x000000627fa37207 */ /* 0x000fe20005800000 */
[----:B------:R-:W-:Y:S01]  /*5bb0*/  IMAD.MOV.U32 R98, RZ, RZ, R136 ;  /* 0x000000ffff627224 */ /* 0x000fe200078e0088 */
[----:B------:R-:W-:Y:S01]  /*5bc0*/  LEA.HI.X.SX32 R125, R95, R126, 0x1, P6 ;  /* 0x0000007e5f7d7211 */ /* 0x000fe200030f0eff */
[----:B------:R-:W-:Y:S01]  /*5bd0*/  @!P4 IMAD.IADD R116, R116, 0x1, -R188 ;  /* 0x000000017474c824 */ /* 0x000fe200078e0abc */
[C---:B------:R-:W-:Y:S02]  /*5be0*/  SEL R130, R127.reuse, R92, !P3 ;  /* 0x0000005c7f827207 */ /* 0x040fe40005800000 */
[----:B------:R-:W-:Y:S01]  /*5bf0*/  SEL R159, R127, R96, !P3 ;  /* 0x000000607f9f7207 */ /* 0x000fe20005800000 */
[----:B------:R-:W-:Y:S01]  /*5c00*/  IMAD.MOV.U32 R96, RZ, RZ, R132 ;  /* 0x000000ffff607224 */ /* 0x000fe200078e0084 */
[----:B------:R-:W-:-:S02]  /*5c10*/  IADD3 R136, P6, PT, R124, R186, RZ ;  /* 0x000000ba7c887210 */ /* 0x000fc40007fde0ff */
[----:B------:R-:W-:Y:S02]  /*5c20*/  ISETP.GE.AND P4, PT, R129, RZ, PT ;  /* 0x000000ff8100720c */ /* 0x000fe40003f86270 */
[----:B------:R-:W-:Y:S01]  /*5c30*/  LEA.HI.X.SX32 R62, R62, R126, 0x1, P5 ;  /* 0x0000007e3e3e7211 */ /* 0x000fe200028f0eff */
[----:B------:R-:W-:Y:S01]  /*5c40*/  IMAD.MOV.U32 R189, RZ, RZ, R135 ;  /* 0x000000ffffbd7224 */ /* 0x000fe200078e0087 */
[----:B------:R-:W-:Y:S02]  /*5c50*/  SEL R129, R127, R91, !P3 ;  /* 0x0000005b7f817207 */ /* 0x000fe40005800000 */
[----:B------:R-:W-:Y:S01]  /*5c60*/  IADD3 R132, P5, PT, R131, R186, RZ ;  /* 0x000000ba83847210 */ /* 0x000fe20007fbe0ff */
[----:B------:R-:W-:Y:S01]  /*5c70*/  IMAD R130, R130, UR16, RZ ;  /* 0x0000001082827c24 */ /* 0x000fe2000f8e02ff */
[----:B------:R-:W-:Y:S02]  /*5c80*/  LEA.HI.X.SX32 R135, R124, R126, 0x1, P6 ;  /* 0x0000007e7c877211 */ /* 0x000fe400030f0eff */
[----:B------:R-:W-:Y:S01]  /*5c90*/  IADD3 R144, P6, PT, R143, R186, RZ ;  /* 0x000000ba8f907210 */ /* 0x000fe20007fde0ff */
[----:B------:R-:W-:Y:S01]  /*5ca0*/  IMAD R129, R129, UR16, RZ ;  /* 0x0000001081817c24 */ /* 0x000fe2000f8e02ff */
[----:B------:R-:W-:-:S02]  /*5cb0*/  LEA.HI.X.SX32 R131, R131, R126, 0x1, P5 ;  /* 0x0000007e83837211 */ /* 0x000fc400028f0eff */
[----:B------:R-:W-:Y:S01]  /*5cc0*/  IADD3 R140, P5, PT, R139, R186, RZ ;  /* 0x000000ba8b8c7210 */ /* 0x000fe20007fbe0ff */
[----:B------:R-:W-:Y:S01]  /*5cd0*/  IMAD R159, R159, UR16, RZ ;  /* 0x000000109f9f7c24 */ /* 0x000fe2000f8e02ff */
[----:B------:R-:W-:Y:S02]  /*5ce0*/  LEA.HI.X.SX32 R143, R143, R126, 0x1, P6 ;  /* 0x0000007e8f8f7211 */ /* 0x000fe400030f0eff */
[C---:B------:R-:W-:Y:S01]  /*5cf0*/  IADD3 R152, P6, PT, R130.reuse, R186, RZ ;  /* 0x000000ba82987210 */ /* 0x040fe20007fde0ff */
[----:B------:R-:W-:Y:S01]  /*5d00*/  IMAD R155, R155, UR16, RZ ;  /* 0x000000109b9b7c24 */ /* 0x000fe2000f8e02ff */
[----:B------:R-:W-:Y:S02]  /*5d10*/  LEA.HI.X.SX32 R139, R139, R126, 0x1, P5 ;  /* 0x0000007e8b8b7211 */ /* 0x000fe400028f0eff */
[----:B------:R-:W-:Y:S01]  /*5d20*/  IADD3 R148, P5, PT, R129, R186, RZ ;  /* 0x000000ba81947210 */ /* 0x000fe20007fbe0ff */
[----:B------:R-:W-:Y:S01]  /*5d30*/  IMAD R167, R167, UR16, RZ ;  /* 0x00000010a7a77c24 */ /* 0x000fe2000f8e02ff */
[----:B------:R-:W-:-:S02]  /*5d40*/  LEA.HI.X.SX32 R151, R130, R126, 0x1, P6 ;  /* 0x0000007e82977211 */ /* 0x000fc400030f0eff */
[----:B------:R-:W-:Y:S02]  /*5d50*/  SEL R175, R127, R102, !P3 ;  /* 0x000000667faf7207 */ /* 0x000fe40005800000 */
[----:B------:R-:W-:Y:S01]  /*5d60*/  IADD3 R160, P6, PT, R159, R186, RZ ;  /* 0x000000ba9fa07210 */ /* 0x000fe20007fde0ff */
[----:B------:R-:W-:Y:S01]  /*5d70*/  IMAD R163, R163, UR16, RZ ;  /* 0x00000010a3a37c24 */ /* 0x000fe2000f8e02ff */
[----:B------:R-:W-:Y:S02]  /*5d80*/  LEA.HI.X.SX32 R147, R129, R126, 0x1, P5 ;  /* 0x0000007e81937211 */ /* 0x000fe400028f0eff */
[----:B------:R-:W-:Y:S01]  /*5d90*/  IADD3 R156, P5, PT, R155, R186, RZ ;  /* 0x000000ba9b9c7210 */ /* 0x000fe20007fbe0ff */
[----:B------:R-:W-:Y:S01]  /*5da0*/  IMAD R175, R175, UR16, RZ ;  /* 0x00000010afaf7c24 */ /* 0x000fe2000f8e02ff */
[----:B------:R-:W-:Y:S02]  /*5db0*/  LEA.HI.X.SX32 R159, R159, R126, 0x1, P6 ;  /* 0x0000007e9f9f7211 */ /* 0x000fe400030f0eff */
[----:B------:R-:W-:-:S02]  /*5dc0*/  SEL R183, R127, R104, !P3 ;  /* 0x000000687fb77207 */ /* 0x000fc40005800000 */
[----:B------:R-:W-:Y:S01]  /*5dd0*/  IADD3 R168, P6, PT, R167, R186, RZ ;  /* 0x000000baa7a87210 */ /* 0x000fe20007fde0ff */
[----:B------:R-:W-:Y:S01]  /*5de0*/  IMAD R171, R171, UR16, RZ ;  /* 0x00000010abab7c24 */ /* 0x000fe2000f8e02ff */
[----:B------:R-:W-:Y:S02]  /*5df0*/  LEA.HI.X.SX32 R155, R155, R126, 0x1, P5 ;  /* 0x0000007e9b9b7211 */ /* 0x000fe400028f0eff */
[----:B------:R-:W-:Y:S01]  /*5e00*/  IADD3 R164, P5, PT, R163, R186, RZ ;  /* 0x000000baa3a47210 */ /* 0x000fe20007fbe0ff */
[----:B------:R-:W-:Y:S01]  /*5e10*/  IMAD R183, R183, UR16, RZ ;  /* 0x00000010b7b77c24 */ /* 0x000fe2000f8e02ff */
[----:B------:R-:W-:Y:S02]  /*5e20*/  LEA.HI.X.SX32 R167, R167, R126, 0x1, P6 ;  /* 0x0000007ea7a77211 */ /* 0x000fe400030f0eff */
[----:B------:R-:W-:Y:S02]  /*5e30*/  SEL R214, R127, R106, !P3 ;  /* 0x0000006a7fd67207 */ /* 0x000fe40005800000 */
[----:B------:R-:W-:Y:S01]  /*5e40*/  IADD3 R176, P6, PT, R175, R186, RZ ;  /* 0x000000baafb07210 */ /* 0x000fe20007fde0ff */
[----:B------:R-:W-:Y:S01]  /*5e50*/  IMAD R179, R179, UR16, RZ ;  /* 0x00000010b3b37c24 */ /* 0x000fe2000f8e02ff */
[----:B------:R-:W-:-:S02]  /*5e60*/  LEA.HI.X.SX32 R163, R163, R126, 0x1, P5 ;  /* 0x0000007ea3a37211 */ /* 0x000fc400028f0eff */
[----:B------:R-:W-:Y:S02]  /*5e70*/  SEL R210, R127, R105, !P3 ;  /* 0x000000697fd27207 */ /* 0x000fe40005800000 */
        /* <DEDUP_REMOVED lines=15> */
[C---:B------:R-:W-:Y:S02]  /*5f70*/  SEL R226, R127.reuse, R109, !P3 ;  /* 0x0000006d7fe27207 */ /* 0x040fe40005800000 */
        /* <DEDUP_REMOVED lines=25> */
[----:B------:R-:W-:Y:S01]  /*6110*/  @!P4 IMAD.MOV R116, RZ, RZ, -R116 ;  /* 0x000000ffff74c224 */ /* 0x000fe200078e0a74 */
[----:B------:R-:W-:Y:S01]  /*6120*/  LEA.HI.X.SX32 R238, R238, R126, 0x1, P6 ;  /* 0x0000007eeeee7211 */ /* 0x000fe200030f0eff */
[----:B------:R-:W-:Y:S01]  /*6130*/  IMAD R92, R92, UR16, RZ ;  /* 0x000000105c5c7c24 */ /* 0x000fe2000f8e02ff */
        /* <DEDUP_REMOVED lines=13> */
[----:B------:R-:W-:Y:S02]  /*6210*/  IADD3 R251, P5, PT, R250, R186, RZ ;  /* 0x000000bafafb7210 */ /* 0x000fe40007fbe0ff */
[----:B------:R-:W-:Y:S01]  /*6220*/  ISETP.GT.U32.AND P4, PT, R188, R86, PT ;  /* 0x00000056bc00720c */ /* 0x000fe20003f84070 */
[----:B------:R-:W-:Y:S01]  /*6230*/  IMAD R64, R64, UR16, RZ ;  /* 0x0000001040407c24 */ /* 0x000fe2000f8e02ff */
[----:B------:R-:W-:Y:S02]  /*6240*/  LEA.HI.X.SX32 R120, R92, R126, 0x1, P6 ;  /* 0x0000007e5c787211 */ /* 0x000fe400030f0eff */
[----:B------:R-:W-:Y:S01]  /*6250*/  IADD3 R123, P6, PT, R90, R186, RZ ;  /* 0x000000ba5a7b7210 */ /* 0x000fe20007fde0ff */
[----:B------:R-:W-:Y:S01]  /*6260*/  IMAD R65, R65, UR16, RZ ;  /* 0x0000001041417c24 */ /* 0x000fe2000f8e02ff */
[----:B------:R-:W-:-:S02]  /*6270*/  LEA.HI.X.SX32 R250, R250, R126, 0x1, P5 ;  /* 0x0000007efafa7211 */ /* 0x000fc400028f0eff */
[C---:B------:R-:W-:Y:S01]  /*6280*/  IADD3 R112, P5, PT, R91.reuse, R186, RZ ;  /* 0x000000ba5b707210 */ /* 0x040fe20007fbe0ff */
[----:B------:R-:W-:Y:S01]  /*6290*/  IMAD R88, R88, UR16, RZ ;  /* 0x0000001058587c24 */ /* 0x000fe2000f8e02ff */
[----:B------:R-:W-:Y:S02]  /*62a0*/  LEA.HI.X.SX32 R116, R90, R126, 0x1, P6 ;  /* 0x0000007e5a747211 */ /* 0x000fe400030f0eff */
[C---:B------:R-:W-:Y:S02]  /*62b0*/  IADD3 R108, P6, PT, R64.reuse, R186, RZ ;  /* 0x000000ba406c7210 */ /* 0x040fe40007fde0ff */
[----:B------:R-:W-:Y:S01]  /*62c0*/  LEA.HI.X.SX32 R129, R91, R126, 0x1, P5 ;  /* 0x0000007e5b817211 */ /* 0x000fe200028f0eff */
[----:B------:R-:W-:Y:S01]  /*62d0*/  STL [R1+0x8], R130 ;  /* 0x0000088201007387 */ /* 0x000fe20000100800 */
[----:B------:R-:W-:Y:S01]  /*62e0*/  IADD3 R118, P5, PT, R65, R186, RZ ;  /* 0x000000ba41767210 */ /* 0x000fe20007fbe0ff */
[----:B------:R-:W-:Y:S01]  /*62f0*/  IMAD R87, R87, UR16, RZ ;  /* 0x0000001057577c24 */ /* 0x000fe2000f8e02ff */
[----:B------:R-:W-:Y:S01]  /*6300*/  LEA.HI.X.SX32 R117, R64, R126, 0x1, P6 ;  /* 0x0000007e40757211 */ /* 0x000fe200030f0eff */
[----:B------:R-:W-:Y:S01]  /*6310*/  STL [R1+0x18], R112 ;  /* 0x0000187001007387 */ /* 0x000fe20000100800 */
[----:B------:R-:W-:Y:S01]  /*6320*/  IADD3 R114, P6, PT, R88, R186, RZ ;  /* 0x000000ba58727210 */ /* 0x000fe20007fde0ff */
[----:B------:R-:W-:Y:S01]  /*6330*/  @!P4 IMAD.IADD R86, R86, 0x1, -R188 ;  /* 0x000000015656c824 */ /* 0x000fe200078e0abc */
[-C--:B------:R-:W-:Y:S01]  /*6340*/  LEA.HI.X.SX32 R119, R65, R126.reuse, 0x1, P5 ;  /* 0x0000007e41777211 */ /* 0x080fe200028f0eff */
[----:B------:R1:W-:Y:S01]  /*6350*/  STL [R1+0x4], R120 ;  /* 0x0000047801007387 */ /* 0x0003e20000100800 */
[----:B------:R-:W-:-:S03]  /*6360*/  LEA.HI.X.SX32 R115, R88, R126, 0x1, P6 ;  /* 0x0000007e58737211 */ /* 0x000fc600030f0eff */
[----:B------:R-:W-:Y:S01]  /*6370*/  STL [R1+0x28], R123 ;  /* 0x0000287b01007387 */ /* 0x000fe20000100800 */
[----:B------:R-:W-:-:S03]  /*6380*/  IADD3 R102, P6, PT, R87, R186, RZ ;  /* 0x000000ba57667210 */ /* 0x000fc60007fde0ff */
[----:B------:R-:W-:Y:S01]  /*6390*/  STL [R1+0x14], R129 ;  /* 0x0000148101007387 */ /* 0x000fe20000100800 */
[----:B------:R-:W-:-:S03]  /*63a0*/  ISETP.GT.U32.AND P4, PT, R188, R86, PT ;  /* 0x00000056bc00720c */ /* 0x000fc60003f84070 */
[----:B------:R-:W-:Y:S04]  /*63b0*/  STL [R1+0x38], R118 ;  /* 0x0000387601007387 */ /* 0x000fe80000100800 */
[----:B------:R-:W-:Y:S04]  /*63c0*/  STL [R1+0x24], R116 ;  /* 0x0000247401007387 */ /* 0x000fe80000100800 */
[----:B------:R0:W-:Y:S01]  /*63d0*/  STL [R1+0x48], R108 ;  /* 0x0000486c01007387 */ /* 0x0001e20000100800 */
[----:B------:R-:W-:-:S03]  /*63e0*/  LEA.HI.X.SX32 R111, R87, R126, 0x1, P6 ;  /* 0x0000007e576f7211 */ /* 0x000fc600030f0eff */
[----:B------:R-:W-:Y:S01]  /*63f0*/  STL [R1+0x34], R119 ;  /* 0x0000347701007387 */ /* 0x000fe20000100800 */
[----:B--2---:R-:W-:-:S03]  /*6400*/  ISETP.GE.AND P6, PT, R103, RZ, PT ;  /* 0x000000ff6700720c */ /* 0x004fc60003fc6270 */
[----:B------:R-:W-:Y:S04]  /*6410*/  STL [R1+0x44], R117 ;  /* 0x0000447501007387 */ /* 0x000fe80000100800 */
[----:B------:R-:W-:Y:S04]  /*6420*/  STL [R1+0x68], R114 ;  /* 0x0000687201007387 */ /* 0x000fe80000100800 */
[----:B------:R-:W-:Y:S04]  /*6430*/  STL [R1+0x64], R115 ;  /* 0x0000647301007387 */ /* 0x000fe80000100800 */
[----:B------:R2:W-:Y:S04]  /*6440*/  STL [R1+0x78], R102 ;  /* 0x0000786601007387 */ /* 0x0005e80000100800 */
[----:B------:R-:W2:Y:S01]  /*6450*/  LDL R103, [R1+0x234] ;  /* 0x0002340001677983 */ /* 0x000ea20000100800 */
[----:B------:R-:W-:-:S03]  /*6460*/  @!P4 IMAD.IADD R86, R86, 0x1, -R188 ;  /* 0x000000015656c824 */ /* 0x000fc600078e0abc */
[----:B------:R-:W-:Y:S01]  /*6470*/  STL [R1+0x74], R111 ;  /* 0x0000746f01007387 */ /* 0x000fe20000100800 */
[----:B------:R-:W-:Y:S01]  /*6480*/  @!P6 IMAD.MOV R86, RZ, RZ, -R86 ;  /* 0x000000ffff56e224 */ /* 0x000fe200078e0a56 */
[----:B------:R-:W-:Y:S02]  /*6490*/  ISETP.GE.AND P6, PT, R101, RZ, PT ;  /* 0x000000ff6500720c */ /* 0x000fe40003fc6270 */
[----:B------:R-:W3:Y:S01]  /*64a0*/  LDL R101, [R1+0x230] ;  /* 0x0002300001657983 */ /* 0x000ee20000100800 */
[C---:B------:R-:W-:Y:S02]  /*64b0*/  ISETP.GT.U32.AND P5, PT, R188.reuse, R85, PT ;  /* 0x00000055bc00720c */ /* 0x040fe40003fa4070 */
[----:B------:R-:W-:-:S11]  /*64c0*/  ISETP.GT.U32.AND P4, PT, R188, R84, PT ;  /* 0x00000054bc00720c */ /* 0x000fd60003f84070 */
[----:B------:R-:W-:-:S05]  /*64d0*/  @!P5 IMAD.IADD R85, R85, 0x1, -R188 ;  /* 0x000000015555d824 */ /* 0x000fca00078e0abc */
[----:B------:R-:W-:Y:S02]  /*64e0*/  ISETP.GT.U32.AND P5, PT, R188, R85, PT ;  /* 0x00000055bc00720c */ /* 0x000fe40003fa4070 */
[----:B------:R-:W-:Y:S01]  /*64f0*/  SEL R86, R127, R86, !P3 ;  /* 0x000000567f567207 */ /* 0x000fe20005800000 */
[----:B------:R-:W-:-:S04]  /*6500*/  @!P4 IMAD.IADD R84, R84, 0x1, -R188 ;  /* 0x000000015454c824 */ /* 0x000fc800078e0abc */
[----:B------:R-:W-:-:S06]  /*6510*/  IMAD R86, R86, UR16, RZ ;  /* 0x0000001056567c24 */ /* 0x000fcc000f8e02ff */
[----:B------:R-:W-:Y:S01]  /*6520*/  @!P5 IMAD.IADD R85, R85, 0x1, -R188 ;  /* 0x000000015555d824 */ /* 0x000fe200078e0abc */
[----:B------:R-:W-:-:S03]  /*6530*/  ISETP.GT.U32.AND P4, PT, R188, R84, PT ;  /* 0x00000054bc00720c */ /* 0x000fc60003f84070 */
[----:B------:R-:W-:Y:S01]  /*6540*/  @!P6 IMAD.MOV R85, RZ, RZ, -R85 ;  /* 0x000000ffff55e224 */ /* 0x000fe200078e0a55 */
[----:B------:R-:W-:-:S04]  /*6550*/  IADD3 R109, P6, PT, R86, R186, RZ ;  /* 0x000000ba566d7210 */ /* 0x000fc80007fde0ff */
[----:B------:R-:W-:Y:S01]  /*6560*/  LEA.HI.X.SX32 R110, R86, R126, 0x1, P6 ;  /* 0x0000007e566e7211 */ /* 0x000fe200030f0eff */
[----:B------:R-:W-:Y:S04]  /*6570*/  STL [R1+0x88], R109 ;  /* 0x0000886d01007387 */ /* 0x000fe80000100800 */
[----:B------:R-:W-:Y:S01]  /*6580*/  @!P4 IMAD.IADD R84, R84, 0x1, -R188 ;  /* 0x000000015454c824 */ /* 0x000fe200078e0abc */
[----:B--2---:R-:W-:Y:S02]  /*6590*/  ISETP.GE.AND P6, PT, R103, RZ, PT ;  /* 0x000000ff6700720c */ /* 0x004fe40003fc6270 */
[----:B------:R-:W2:Y:S04]  /*65a0*/  LDL R103, [R1+0x22c] ;  /* 0x00022c0001677983 */ /* 0x000ea80000100800 */
[----:B------:R-:W-:Y:S07]  /*65b0*/  STL [R1+0x84], R110 ;  /* 0x0000846e01007387 */ /* 0x000fee0000100800 */
[----:B------:R-:W-:Y:S01]  /*65c0*/  @!P6 IMAD.MOV R84, RZ, RZ, -R84 ;  /* 0x000000ffff54e224 */ /* 0x000fe200078e0a54 */
[----:B---3--:R-:W-:-:S02]  /*65d0*/  ISETP.GE.AND P6, PT, R101, RZ, PT ;  /* 0x000000ff6500720c */ /* 0x008fc40003fc6270 */
        /* <DEDUP_REMOVED lines=11> */
[C---:B------:R-:W-:Y:S02]  /*6690*/  IADD3 R106, P6, PT, R85.reuse, R186, RZ ;  /* 0x000000ba556a7210 */ /* 0x040fe40007fde0ff */
[----:B------:R-:W-:Y:S02]  /*66a0*/  ISETP.GT.U32.AND P4, PT, R188, R79, PT ;  /* 0x0000004fbc00720c */ /* 0x000fe40003f84070 */
[----:B------:R-:W-:Y:S01]  /*66b0*/  LEA.HI.X.SX32 R107, R85, R126, 0x1, P6 ;  /* 0x0000007e556b7211 */ /* 0x000fe200030f0eff */
[----:B------:R-:W-:Y:S04]  /*66c0*/  STL [R1+0x98], R106 ;  /* 0x0000986a01007387 */ /* 0x000fe80000100800 */
[----:B------:R-:W-:-:S05]  /*66d0*/  @!P5 IMAD.IADD R78, R78, 0x1, -R188 ;  /* 0x000000014e4ed824 */ /* 0x000fca00078e0abc */
[----:B------:R-:W-:Y:S01]  /*66e0*/  ISETP.GT.U32.AND P5, PT, R188, R78, PT ;  /* 0x0000004ebc00720c */ /* 0x000fe20003fa4070 */
[----:B------:R-:W-:Y:S01]  /*66f0*/  @!P4 IMAD.IADD R79, R79, 0x1, -R188 ;  /* 0x000000014f4fc824 */ /* 0x000fe200078e0abc */
[----:B------:R-:W-:-:S05]  /*6700*/  SEL R84, R127, R84, !P3 ;  /* 0x000000547f547207 */ /* 0x000fca0005800000 */
[----:B------:R-:W-:-:S06]  /*6710*/  IMAD R84, R84, UR16, RZ ;  /* 0x0000001054547c24 */ /* 0x000fcc000f8e02ff */
[----:B------:R-:W-:Y:S01]  /*6720*/  @!P5 IMAD.IADD R78, R78, 0x1, -R188 ;  /* 0x000000014e4ed824 */ /* 0x000fe200078e0abc */
[----:B------:R-:W-:Y:S01]  /*6730*/  PRMT R206, RZ, 0x7610, R206 ;  /* 0x00007610ffce7816 */ /* 0x000fe200000000ce */
[----:B------:R-:W-:Y:S02]  /*6740*/  @P0 IMAD.MOV.U32 R64, RZ, RZ, R55 ;  /* 0x000000ffff400224 */ /* 0x000fe400078e0037 */
[----:B------:R-:W-:Y:S01]  /*6750*/  @P0 IMAD.MOV.U32 R65, RZ, RZ, R57 ;  /* 0x000000ffff410224 */ /* 0x000fe200078e0039 */
[----:B------:R-:W-:-:S04]  /*6760*/  PRMT R204, RZ, 0x7610, R204 ;  /* 0x00007610ffcc7816 */ /* 0x000fc800000000cc */
[----:B------:R0:W4:Y:S01]  /*6770*/  @P0 LDG.E.U8 R206, desc[UR20][R64.64] ;  /* 0x0000001440ce0981 */ /* 0x000122000c1e1100 */
[----:B------:R-:W-:Y:S01]  /*6780*/  PRMT R208, RZ, 0x7610, R208 ;  /* 0x00007610ffd07816 */ /* 0x000fe200000000d0 */
[----:B0-----:R-:W-:Y:S01]  /*6790*/  @P0 IMAD.MOV.U32 R64, RZ, RZ, R56 ;  /* 0x000000ffff400224 */ /* 0x001fe200078e0038 */
[----:B--2---:R-:W-:Y:S02]  /*67a0*/  ISETP.GE.AND P6, PT, R103, RZ, PT ;  /* 0x000000ff6700720c */ /* 0x004fe40003fc6270 */
[----:B------:R-:W2:Y:S11]  /*67b0*/  LDL R103, [R1+0x224] ;  /* 0x0002240001677983 */ /* 0x000eb60000100800 */
[----:B------:R-:W-:Y:S01]  /*67c0*/  @!P6 IMAD.MOV R79, RZ, RZ, -R79 ;  /* 0x000000ffff4fe224 */ /* 0x000fe200078e0a4f */
[----:B---3--:R-:W-:Y:S01]  /*67d0*/  ISETP.GE.AND P6, PT, R101, RZ, PT ;  /* 0x000000ff6500720c */ /* 0x008fe20003fc6270 */
[----:B------:R-:W-:-:S12]  /*67e0*/  STL [R1+0x94], R107 ;  /* 0x0000946b01007387 */ /* 0x000fd80000100800 */
[----:B------:R-:W-:Y:S01]  /*67f0*/  @!P6 IMAD.MOV R78, RZ, RZ, -R78 ;  /* 0x000000ffff4ee224 */ /* 0x000fe200078e0a4e */
[----:B------:R-:W-:-:S05]  /*6800*/  IADD3 R101, P6, PT, R84, R186, RZ ;  /* 0x000000ba54657210 */ /* 0x000fca0007fde0ff */
[----:B------:R0:W-:Y:S04]  /*6810*/  STL [R1+0xa8], R101 ;  /* 0x0000a86501007387 */ /* 0x0001e80000100800 */
[----:B------:R-:W3:Y:S01]  /*6820*/  LDL R95, [R1+0x220] ;  /* 0x00022000015f7983 */ /* 0x000ee20000100800 */
[----:B------:R-:W-:Y:S01]  /*6830*/  @P0 IMAD.MOV.U32 R65, RZ, RZ, R59 ;  /* 0x000000ffff410224 */ /* 0x000fe200078e003b */
[----:B------:R-:W-:Y:S02]  /*6840*/  PRMT R209, RZ, 0x7610, R209 ;  /* 0x00007610ffd17816 */ /* 0x000fe400000000d1 */
[----:B------:R-:W-:Y:S01]  /*6850*/  PRMT R212, RZ, 0x7610, R212 ;  /* 0x00007610ffd47816 */ /* 0x000fe200000000d4 */
[----:B------:R-:W3:Y:S04]  /*6860*/  LDL R90, [R1+0x21c] ;  /* 0x00021c00015a7983 */ /* 0x000ee80000100800 */
[----:B------:R0:W3:Y:S01]  /*6870*/  @P0 LDG.E.U8 R204, desc[UR20][R64.64] ;  /* 0x0000001440cc0981 */ /* 0x0000e2000c1e1100 */
[----:B------:R-:W-:-:S02]  /*6880*/  PRMT R207, RZ, 0x7610, R207 ;  /* 0x00007610ffcf7816 */ /* 0x000fc400000000cf */
[----:B------:R-:W-:Y:S01]  /*6890*/  PRMT R216, RZ, 0x7610, R216 ;  /* 0x00007610ffd87816 */ /* 0x000fe200000000d8 */
[----:B------:R-:W3:Y:S01]  /*68a0*/  LDL R91, [R1+0x238] ;  /* 0x00023800015b7983 */ /* 0x000ee20000100800 */
[----:B0-----:R-:W-:Y:S02]  /*68b0*/  @P0 IMAD.MOV.U32 R64, RZ, RZ, R58 ;  /* 0x000000ffff400224 */ /* 0x001fe400078e003a */
[----:B------:R-:W-:-:S05]  /*68c0*/  @P0 IMAD.MOV.U32 R65, RZ, RZ, R61 ;  /* 0x000000ffff410224 */ /* 0x000fca00078e003d */
[----:B------:R0:W3:Y:S02]  /*68d0*/  @P0 LDG.E.U8 R208, desc[UR20][R64.64] ;  /* 0x0000001440d00981 */ /* 0x0000e4000c1e1100 */
[----:B0-----:R-:W-:Y:S02]  /*68e0*/  @P0 IMAD.MOV.U32 R64, RZ, RZ, R60 ;  /* 0x000000ffff400224 */ /* 0x001fe400078e003c */
[----:B------:R-:W-:-:S05]  /*68f0*/  @P0 IMAD.MOV.U32 R65, RZ, RZ, R62 ;  /* 0x000000ffff410224 */ /* 0x000fca00078e003e */
[----:B------:R0:W3:Y:S02]  /*6900*/  @P0 LDG.E.U8 R209, desc[UR20][R64.64] ;  /* 0x0000001440d10981 */ /* 0x0000e4000c1e1100 */
[----:B0-----:R-:W-:Y:S02]  /*6910*/  @P0 IMAD.MOV.U32 R64, RZ, RZ, R128 ;  /* 0x000000ffff400224 */ /* 0x001fe400078e0080 */
[----:B------:R-:W-:-:S05]  /*6920*/  @P0 IMAD.MOV.U32 R65, RZ, RZ, R125 ;  /* 0x000000ffff410224 */ /* 0x000fca00078e007d */
[----:B------:R0:W4:Y:S02]  /*6930*/  @P0 LDG.E.U8 R212, desc[UR20][R64.64] ;  /* 0x0000001440d40981 */ /* 0x000124000c1e1100 */
[----:B0-----:R-:W-:Y:S02]  /*6940*/  @P0 IMAD.MOV.U32 R64, RZ, RZ, R132 ;  /* 0x000000ffff400224 */ /* 0x001fe400078e0084 */
[----:B------:R-:W-:-:S05]  /*6950*/  @P0 IMAD.MOV.U32 R65, RZ, RZ, R131 ;  /* 0x000000ffff410224 */ /* 0x000fca00078e0083 */
[----:B------:R0:W4:Y:S01]  /*6960*/  @P0 LDG.E.U8 R207, desc[UR20][R64.64] ;  /* 0x0000001440cf0981 */ /* 0x000122000c1e1100 */
[----:B------:R-:W-:Y:S01]  /*6970*/  PRMT R217, RZ, 0x7610, R217 ;  /* 0x00007610ffd97816 */ /* 0x000fe200000000d9 */
        /* <DEDUP_REMOVED lines=31> */
[----:B------:R-:W-:Y:S02]  /*6b70*/  PRMT R240, RZ, 0x7610, R240 ;  /* 0x00007610fff07816 */ /* 0x000fe400000000f0 */
[----:B------:R-:W-:Y:S01]  /*6b80*/  ISETP.GT.U32.AND P4, PT, R188, R77, PT ;  /* 0x0000004dbc00720c */ /* 0x000fe20003f84070 */
        /* <DEDUP_REMOVED lines=8> */
[----:B------:R-:W-:Y:S01]  /*6c10*/  PRMT R229, RZ, 0x7610, R229 ;  /* 0x00007610ffe57816 */ /* 0x000fe200000000e5 */
[----:B------:R-:W-:Y:S02]  /*6c20*/  @!P4 IMAD.IADD R77, R77, 0x1, -R188 ;  /* 0x000000014d4dc824 */ /* 0x000fe400078e0abc */
[----:B0-----:R-:W-:Y:S02]  /*6c30*/  @P0 IMAD.MOV.U32 R64, RZ, RZ, R176 ;  /* 0x000000ffff400224 */ /* 0x001fe400078e00b0 */
[----:B------:R-:W-:-:S05]  /*6c40*/  @P0 IMAD.MOV.U32 R65, RZ, RZ, R175 ;  /* 0x000000ffff410224 */ /* 0x000fca00078e00af */
[----:B------:R0:W4:Y:S01]  /*6c50*/  @P0 LDG.E.U8 R233, desc[UR20][R64.64] ;  /* 0x0000001440e90981 */ /* 0x000122000c1e1100 */
[----:B------:R-:W-:Y:S02]  /*6c60*/  ISETP.GT.U32.AND P4, PT, R188, R77, PT ;  /* 0x0000004dbc00720c */ /* 0x000fe40003f84070 */
[----:B------:R-:W-:Y:S01]  /*6c70*/  PRMT R237, RZ, 0x7610, R237 ;  /* 0x00007610ffed7816 */ /* 0x000fe200000000ed */
[----:B0-----:R-:W-:Y:S02]  /*6c80*/  @P0 IMAD.MOV.U32 R64, RZ, RZ, R180 ;  /* 0x000000ffff400224 */ /* 0x001fe400078e00b4 */
[----:B------:R-:W-:Y:S01]  /*6c90*/  @P0 IMAD.MOV.U32 R65, RZ, RZ, R179 ;  /* 0x000000ffff410224 */ /* 0x000fe200078e00b3 */
[----:B------:R-:W-:Y:S01]  /*6ca0*/  LEA.HI.X.SX32 R105, R84, R126, 0x1, P6 ;  /* 0x0000007e54697211 */ /* 0x000fe200030f0eff */
[----:B------:R-:W-:-:S03]  /*6cb0*/  @!P5 IMAD.IADD R67, R67, 0x1, -R188 ;  /* 0x000000014343d824 */ /* 0x000fc600078e0abc */
[----:B------:R0:W4:Y:S01]  /*6cc0*/  @P0 LDG.E.U8 R229, desc[UR20][R64.64] ;  /* 0x0000001440e50981 */ /* 0x000122000c1e1100 */
[----:B--2---:R-:W-:Y:S02]  /*6cd0*/  ISETP.GE.AND P6, PT, R103, RZ, PT ;  /* 0x000000ff6700720c */ /* 0x004fe40003fc6270 */
[----:B------:R-:W-:Y:S01]  /*6ce0*/  PRMT R245, RZ, 0x7610, R245 ;  /* 0x00007610fff57816 */ /* 0x000fe200000000f5 */
[----:B0-----:R-:W-:Y:S02]  /*6cf0*/  @P0 IMAD.MOV.U32 R64, RZ, RZ, R184 ;  /* 0x000000ffff400224 */ /* 0x001fe400078e00b8 */
[----:B------:R-:W-:Y:S01]  /*6d00*/  @P0 IMAD.MOV.U32 R65, RZ, RZ, R183 ;  /* 0x000000ffff410224 */ /* 0x000fe200078e00b7 */
[----:B------:R-:W-:-:S04]  /*6d10*/  ISETP.GT.U32.AND P5, PT, R188, R67, PT ;  /* 0x00000043bc00720c */ /* 0x000fc80003fa4070 */
[----:B------:R0:W2:Y:S01]  /*6d20*/  @P0 LDG.E.U8 R237, desc[UR20][R64.64] ;  /* 0x0000001440ed0981 */ /* 0x0000a2000c1e1100 */
[----:B------:R-:W-:Y:S01]  /*6d30*/  PRMT R241, RZ, 0x7610, R241 ;  /* 0x00007610fff17816 */ /* 0x000fe200000000f1 */
[----:B------:R-:W-:Y:S01]  /*6d40*/  @!P4 IMAD.IADD R77, R77, 0x1, -R188 ;  /* 0x000000014d4dc824 */ /* 0x000fe200078e0abc */
[----:B------:R-:W-:Y:S01]  /*6d50*/  SEL R80, R127, R80, !P3 ;  /* 0x000000507f507207 */ /* 0x000fe20005800000 */
[----:B0-----:R-:W-:Y:S02]  /*6d60*/  @P0 IMAD.MOV.U32 R64, RZ, RZ, R211 ;  /* 0x000000ffff400224 */ /* 0x001fe400078e00d3 */
[----:B------:R-:W-:Y:S01]  /*6d70*/  @P0 IMAD.MOV.U32 R65, RZ, RZ, R210 ;  /* 0x000000ffff410224 */ /* 0x000fe200078e00d2 */
[----:B------:R-:W-:-:S04]  /*6d80*/  ISETP.GT.U32.AND P4, PT, R188, R66, PT ;  /* 0x00000042bc00720c */ /* 0x000fc80003f84070 */
[----:B------:R0:W2:Y:S01]  /*6d90*/  @P0 LDG.E.U8 R245, desc[UR20][R64.64] ;  /* 0x0000001440f50981 */ /* 0x0000a2000c1e1100 */
[----:B------:R-:W-:Y:S01]  /*6da0*/  @!P6 IMAD.MOV R77, RZ, RZ, -R77 ;  /* 0x000000ffff4de224 */ /* 0x000fe200078e0a4d */
[----:B------:R-:W-:Y:S01]  /*6db0*/  SEL R79, R127, R79, !P3 ;  /* 0x0000004f7f4f7207 */ /* 0x000fe20005800000 */
[----:B------:R-:W-:Y:S01]  /*6dc0*/  IMAD R80, R80, UR16, RZ ;  /* 0x0000001050507c24 */ /* 0x000fe2000f8e02ff */
[----:B------:R-:W-:Y:S01]  /*6dd0*/  ISETP.GT.U32.AND P6, PT, R188, R63, PT ;  /* 0x0000003fbc00720c */ /* 0x000fe20003fc4070 */
[----:B0-----:R-:W-:Y:S02]  /*6de0*/  @P0 IMAD.MOV.U32 R64, RZ, RZ, R215 ;  /* 0x000000ffff400224 */ /* 0x001fe400078e00d7 */
[----:B------:R-:W-:Y:S01]  /*6df0*/  @P0 IMAD.MOV.U32 R65, RZ, RZ, R214 ;  /* 0x000000ffff410224 */ /* 0x000fe200078e00d6 */
[----:B------:R-:W-:Y:S01]  /*6e00*/  PRMT R236, RZ, 0x7610, R236 ;  /* 0x00007610ffec7816 */ /* 0x000fe200000000ec */
[----:B------:R-:W-:-:S03]  /*6e10*/  @!P5 IMAD.IADD R67, R67, 0x1, -R188 ;  /* 0x000000014343d824 */ /* 0x000fc600078e0abc */
[----:B------:R0:W2:Y:S01]  /*6e20*/  @P0 LDG.E.U8 R241, desc[UR20][R64.64] ;  /* 0x0000001440f10981 */ /* 0x0000a2000c1e1100 */
[----:B------:R-:W-:Y:S01]  /*6e30*/  IMAD R79, R79, UR16, RZ ;  /* 0x000000104f4f7c24 */ /* 0x000fe2000f8e02ff */
[C---:B------:R-:W-:Y:S02]  /*6e40*/  IADD3 R103, P5, PT, R80.reuse, R186, RZ ;  /* 0x000000ba50677210 */ /* 0x040fe40007fbe0ff */
[----:B------:R-:W-:Y:S01]  /*6e50*/  PRMT R244, RZ, 0x7610, R244 ;  /* 0x00007610fff47816 */ /* 0x000fe200000000f4 */
[----:B0-----:R-:W-:Y:S02]  /*6e60*/  @P0 IMAD.MOV.U32 R64, RZ, RZ, R219 ;  /* 0x000000ffff400224 */ /* 0x001fe400078e00db */
[----:B------:R-:W-:Y:S01]  /*6e70*/  @P0 IMAD.MOV.U32 R65, RZ, RZ, R218 ;  /* 0x000000ffff410224 */ /* 0x000fe200078e00da */
[----:B------:R-:W-:Y:S01]  /*6e80*/  LEA.HI.X.SX32 R104, R80, R126, 0x1, P5 ;  /* 0x0000007e50687211 */ /* 0x000fe200028f0eff */
[----:B------:R-:W-:-:S03]  /*6e90*/  @!P4 IMAD.IADD R66, R66, 0x1, -R188 ;  /* 0x000000014242c824 */ /* 0x000fc600078e0abc */
[----:B------:R0:W2:Y:S01]  /*6ea0*/  @P0 LDG.E.U8 R236, desc[UR20][R64.64] ;  /* 0x0000001440ec0981 */ /* 0x0000a2000c1e1100 */
[----:B------:R-:W-:Y:S01]  /*6eb0*/  IADD3 R92, P5, PT, R79, R186, RZ ;  /* 0x000000ba4f5c7210 */ /* 0x000fe20007fbe0ff */
[----:B------:R-:W-:Y:S01]  /*6ec0*/  @!P6 IMAD.IADD R63, R63, 0x1, -R188 ;  /* 0x000000013f3fe824 */ /* 0x000fe200078e0abc */
[----:B---3--:R-:W-:Y:S02]  /*6ed0*/  ISETP.GE.AND P4, PT, R95, RZ, PT ;  /* 0x000000ff5f00720c */ /* 0x008fe40003f86270 */
[----:B------:R-:W-:Y:S01]  /*6ee0*/  PRMT R48, RZ, 0x7610, R48 ;  /* 0x00007610ff307816 */ /* 0x000fe20000000030 */
[----:B0-----:R-:W-:Y:S02]  /*6ef0*/  @P0 IMAD.MOV.U32 R64, RZ, RZ, R223 ;  /* 0x000000ffff400224 */ /* 0x001fe400078e00df */
[----:B------:R-:W-:Y:S01]  /*6f00*/  @P0 IMAD.MOV.U32 R65, RZ, RZ, R222 ;  /* 0x000000ffff410224 */ /* 0x000fe200078e00de */
[----:B------:R-:W-:Y:S01]  /*6f10*/  LEA.HI.X.SX32 R95, R79, R126, 0x1, P5 ;  /* 0x0000007e4f5f7211 */ /* 0x000fe200028f0eff */
[----:B------:R-:W-:Y:S01]  /*6f20*/  STL [R1+0xa4], R105 ;  /* 0x0000a46901007387 */ /* 0x000fe20000100800 */
[----:B------:R-:W-:-:S03]  /*6f30*/  ISETP.GT.U32.AND P6, PT, R188, R66, PT ;  /* 0x00000042bc00720c */ /* 0x000fc60003fc4070 */
[----:B------:R0:W3:Y:S01]  /*6f40*/  @P0 LDG.E.U8 R244, desc[UR20][R64.64] ;  /* 0x0000001440f40981 */ /* 0x0000e2000c1e1100 */
[----:B------:R-:W-:-:S03]  /*6f50*/  PRMT R249, RZ, 0x7610, R249 ;  /* 0x00007610fff97816 */ /* 0x000fc600000000f9 */
[----:B------:R-:W-:Y:S01]  /*6f60*/  STL [R1+0xb8], R103 ;  /* 0x0000b86701007387 */ /* 0x000fe20000100800 */
[----:B------:R-:W-:Y:S02]  /*6f70*/  IMAD.MOV.U32 R79, RZ, RZ, R120 ;  /* 0x000000ffff4f7224 */ /* 0x000fe400078e0078 */
[----:B0-----:R-:W-:Y:S02]  /*6f80*/  @P0 IMAD.MOV.U32 R64, RZ, RZ, R227 ;  /* 0x000000ffff400224 */ /* 0x001fe400078e00e3 */
[----:B------:R-:W-:Y:S01]  /*6f90*/  @P0 IMAD.MOV.U32 R65, RZ, RZ, R226 ;  /* 0x000000ffff410224 */ /* 0x000fe200078e00e2 */
[----:B------:R-:W-:Y:S04]  /*6fa0*/  STL [R1+0xb4], R104 ;  /* 0x0000b46801007387 */ /* 0x000fe80000100800 */
[----:B------:R-:W-:Y:S04]  /*6fb0*/  STL [R1+0xc8], R92 ;  /* 0x0000c85c01007387 */ /* 0x000fe80000100800 */
[----:B------:R-:W-:Y:S04]  /*6fc0*/  STL [R1+0xc4], R95 ;  /* 0x0000c45f01007387 */ /* 0x000fe80000100800 */
[----:B------:R0:W2:Y:S04]  /*6fd0*/  @P0 LDG.E.U8 R48, desc[UR20][R64.64] ;  /* 0x0000001440300981 */ /* 0x0000a8000c1e1100 */
[----:B-1----:R-:W2:Y:S01]  /*6fe0*/  LDL R120, [R1+0x1c8] ;  /* 0x0001c80001787983 */ /* 0x002ea20000100800 */
[----:B------:R-:W-:Y:S01]  /*6ff0*/  PRMT R248, RZ, 0x7610, R248 ;  /* 0x00007610fff87816 */ /* 0x000fe200000000f8 */
[----:B0-----:R-:W-:-:S02]  /*7000*/  @P0 IMAD.MOV.U32 R64, RZ, RZ, R231 ;  /* 0x000000ffff400224 */ /* 0x001fc400078e00e7 */
[----:B------:R-:W-:Y:S01]  /*7010*/  @P0 IMAD.MOV.U32 R65, RZ, RZ, R230 ;  /* 0x000000ffff410224 */ /* 0x000fe200078e00e6 */
[----:B------:R-:W-:Y:S01]  /*7020*/  SEL R78, R127, R78, !P3 ;  /* 0x0000004e7f4e7207 */ /* 0x000fe20005800000 */
[----:B------:R-:W-:-:S03]  /*7030*/  @!P6 IMAD.IADD R66, R66, 0x1, -R188 ;  /* 0x000000014242e824 */ /* 0x000fc600078e0abc */
[----:B------:R0:W3:Y:S02]  /*7040*/  @P0 LDG.E.U8 R249, desc[UR20][R64.64] ;  /* 0x0000001440f90981 */ /* 0x0000e4000c1e1100 */
[----:B0-----:R-:W-:Y:S02]  /*7050*/  @P0 IMAD.MOV.U32 R64, RZ, RZ, R235 ;  /* 0x000000ffff400224 */ /* 0x001fe400078e00eb */
[----:B------:R-:W-:-:S05]  /*7060*/  @P0 IMAD.MOV.U32 R65, RZ, RZ, R234 ;  /* 0x000000ffff410224 */ /* 0x000fca00078e00ea */
[----:B------:R0:W3:Y:S02]  /*7070*/  @P0 LDG.E.U8 R248, desc[UR20][R64.64] ;  /* 0x0000001440f80981 */ /* 0x0000e4000c1e1100 */
[----:B0-----:R-:W-:Y:S02]  /*7080*/  IMAD.MOV.U32 R64, RZ, RZ, R66 ;  /* 0x000000ffff407224 */ /* 0x001fe400078e0042 */
[----:B------:R-:W-:Y:S02]  /*7090*/  IMAD R66, R78, UR16, RZ ;  /* 0x000000104e427c24 */ /* 0x000fe4000f8e02ff */
[----:B------:R-:W3:Y:S01]  /*70a0*/  LDL R78, [R1+0x2b4] ;  /* 0x0002b400014e7983 */ /* 0x000ee20000100800 */
[----:B------:R-:W-:Y:S01]  /*70b0*/  @!P4 IMAD.MOV R67, RZ, RZ, -R67 ;  /* 0x000000ffff43c224 */ /* 0x000fe200078e0a43 */
[----:B------:R-:W-:Y:S02]  /*70c0*/  ISETP.GT.U32.AND P5, PT, R188, R63, PT ;  /* 0x0000003fbc00720c */ /* 0x000fe40003fa4070 */
[----:B------:R-:W-:-:S02]  /*70d0*/  ISETP.GE.AND P4, PT, R90, RZ, PT ;  /* 0x000000ff5a00720c */ /* 0x000fc40003f86270 */
[----:B------:R-:W-:Y:S02]  /*70e0*/  ISETP.GE.AND P6, PT, R91, RZ, PT ;  /* 0x000000ff5b00720c */ /* 0x000fe40003fc6270 */
[C---:B------:R-:W-:Y:S02]  /*70f0*/  SEL R65, R127.reuse, R77, !P3 ;  /* 0x0000004d7f417207 */ /* 0x040fe40005800000 */
[----:B------:R-:W-:-:S05]  /*7100*/  SEL R77, R127, R67, !P3 ;  /* 0x000000437f4d7207 */ /* 0x000fca0005800000 */
[----:B------:R-:W-:Y:S01]  /*7110*/  @!P5 IMAD.IADD R63, R63, 0x1, -R188 ;  /* 0x000000013f3fd824 */ /* 0x000fe200078e0abc */
[----:B------:R-:W-:Y:S01]  /*7120*/  ISETP.GT.U32.AND P5, PT, R188, R69, PT ;  /* 0x00000045bc00720c */ /* 0x000fe20003fa4070 */
[----:B------:R-:W-:Y:S01]  /*7130*/  @!P4 IMAD.MOV R64, RZ, RZ, -R64 ;  /* 0x000000ffff40c224 */ /* 0x000fe200078e0a40 */
[C---:B------:R-:W-:Y:S01]  /*7140*/  IADD3 R90, P4, PT, R66.reuse, R186, RZ ;  /* 0x000000ba425a7210 */ /* 0x040fe20007f9e0ff */
[----:B------:R-:W-:Y:S02]  /*7150*/  IMAD R65, R65, UR16, RZ ;  /* 0x0000001041417c24 */ /* 0x000fe4000f8e02ff */
[----:B------:R-:W-:Y:S01]  /*7160*/  @!P6 IMAD.MOV R63, RZ, RZ, -R63 ;  /* 0x000000ffff3fe224 */ /* 0x000fe200078e0a3f */
[----:B------:R-:W-:Y:S01]  /*7170*/  SEL R67, R127, R64, !P3 ;  /* 0x000000407f437207 */ /* 0x000fe20005800000 */
[----:B------:R-:W-:Y:S01]  /*7180*/  IMAD R64, R77, UR16, RZ ;  /* 0x000000104d407c24 */ /* 0x000fe2000f8e02ff */
[----:B------:R-:W-:Y:S02]  /*7190*/  LEA.HI.X.SX32 R91, R66, R126, 0x1, P4 ;  /* 0x0000007e425b7211 */ /* 0x000fe400020f0eff */
[----:B------:R-:W-:-:S02]  /*71a0*/  IADD3 R87, P6, PT, R65, R186, RZ ;  /* 0x000000ba41577210 */ /* 0x000fc40007fde0ff */
[----:B------:R-:W-:Y:S01]  /*71b0*/  SEL R66, R127, R63, !P3 ;  /* 0x0000003f7f427207 */ /* 0x000fe20005800000 */
[----:B------:R-:W-:Y:S01]  /*71c0*/  IMAD R63, R67, UR16, RZ ;  /* 0x00000010433f7c24 */ /* 0x000fe2000f8e02ff */
[----:B------:R-:W-:Y:S01]  /*71d0*/  LEA.HI.X.SX32 R88, R65, R126, 0x1, P6 ;  /* 0x0000007e41587211 */ /* 0x000fe200030f0eff */
[----:B------:R-:W-:Y:S01]  /*71e0*/  @!P5 IMAD.IADD R69, R69, 0x1, -R188 ;  /* 0x000000014545d824 */ /* 0x000fe200078e0abc */
[----:B------:R-:W-:Y:S01]  /*71f0*/  IADD3 R80, P6, PT, R64, R186, RZ ;  /* 0x000000ba40507210 */ /* 0x000fe20007fde0ff */
[----:B------:R-:W-:Y:S01]  /*7200*/  IMAD R66, R66, UR16, RZ ;  /* 0x0000001042427c24 */ /* 0x000fe2000f8e02ff */
[----:B------:R-:W-:Y:S02]  /*7210*/  ISETP.GT.U32.AND P4, PT, R188, R68, PT ;  /* 0x00000044bc00720c */ /* 0x000fe40003f84070 */
[----:B------:R-:W-:Y:S01]  /*7220*/  IADD3 R84, P5, PT, R63, R186, RZ ;  /* 0x000000ba3f547210 */ /* 0x000fe20007fbe0ff */
[----:B------:R-:W-:Y:S01]  /*7230*/  @P0 IMAD.MOV.U32 R65, RZ, RZ, R238 ;  /* 0x000000ffff410224 */ /* 0x000fe200078e00ee */
[----:B------:R-:W-:-:S02]  /*7240*/  PRMT R50, RZ, 0x7610, R50 ;  /* 0x00007610ff327816 */ /* 0x000fc40000000032 */
[-C--:B------:R-:W-:Y:S01]  /*7250*/  LEA.HI.X.SX32 R86, R64, R126.reuse, 0x1, P6 ;  /* 0x0000007e40567211 */ /* 0x080fe200030f0eff */
[----:B------:R-:W-:Y:S01]  /*7260*/  @P0 IMAD.MOV.U32 R64, RZ, RZ, R239 ;  /* 0x000000ffff400224 */ /* 0x000fe200078e00ef */
[----:B------:R-:W-:Y:S02]  /*7270*/  LEA.HI.X.SX32 R85, R63, R126, 0x1, P5 ;  /* 0x0000007e3f557211 */ /* 0x000fe400028f0eff */
[----:B------:R-:W-:Y:S02]  /*7280*/  IADD3 R63, P5, PT, R66, R186, RZ ;  /* 0x000000ba423f7210 */ /* 0x000fe40007fbe0ff */
[----:B------:R0:W4:Y:S01]  /*7290*/  @P0 LDG.E.U8 R50, desc[UR20][R64.64] ;  /* 0x0000001440320981 */ /* 0x000122000c1e1100 */
[----:B------:R-:W-:Y:S01]  /*72a0*/  PRMT R45, RZ, 0x7610, R45 ;  /* 0x00007610ff2d7816 */ /* 0x000fe2000000002d */
[----:B------:R-:W-:Y:S01]  /*72b0*/  @P0 IMAD.MOV.U32 R67, RZ, RZ, R242 ;  /* 0x000000ffff430224 */ /* 0x000fe200078e00f2 */
[----:B------:R-:W-:Y:S01]  /*72c0*/  ISETP.GT.U32.AND P6, PT, R188, R69, PT ;  /* 0x00000045bc00720c */ /* 0x000fe20003fc4070 */
[----:B------:R-:W-:Y:S01]  /*72d0*/  STL [R1+0xd8], R90 ;  /* 0x0000d85a01007387 */ /* 0x000fe20000100800 */
[----:B------:R-:W-:Y:S01]  /*72e0*/  @!P4 IMAD.IADD R68, R68, 0x1, -R188 ;  /* 0x000000014444c824 */ /* 0x000fe200078e0abc */
[----:B0-----:R-:W-:Y:S01]  /*72f0*/  LEA.HI.X.SX32 R64, R66, R126, 0x1, P5 ;  /* 0x0000007e42407211 */ /* 0x001fe200028f0eff */
[----:B------:R-:W-:Y:S01]  /*7300*/  @P0 IMAD.MOV.U32 R66, RZ, RZ, R243 ;  /* 0x000000ffff420224 */ /* 0x000fe200078e00f3 */
[----:B------:R-:W-:Y:S01]  /*7310*/  STL [R1+0xd4], R91 ;  /* 0x0000d45b01007387 */ /* 0x000fe20000100800 */
[----:B------:R-:W-:-:S03]  /*7320*/  PRMT R46, RZ, 0x7610, R46 ;  /* 0x00007610ff2e7816 */ /* 0x000fc6000000002e */
[----:B------:R-:W-:Y:S04]  /*7330*/  STL [R1+0xe8], R87 ;  /* 0x0000e85701007387 */ /* 0x000fe80000100800 */
[----:B------:R0:W4:Y:S01]  /*7340*/  @P0 LDG.E.U8 R45, desc[UR20][R66.64] ;  /* 0x00000014422d0981 */ /* 0x000122000c1e1100 */
[----:B------:R-:W-:-:S03]  /*7350*/  ISETP.GT.U32.AND P5, PT, R188, R68, PT ;  /* 0x00000044bc00720c */ /* 0x000fc60003fa4070 */
[----:B------:R-:W-:Y:S04]  /*7360*/  STL [R1+0xe4], R88 ;  /* 0x0000e45801007387 */ /* 0x000fe80000100800 */
[----:B------:R1:W-:Y:S01]  /*7370*/  STL [R1+0xf0], R80 ;  /* 0x0000f05001007387 */ /* 0x0003e20000100800 */
[----:B0-----:R-:W-:Y:S02]  /*7380*/  @P0 IMAD.MOV.U32 R66, RZ, RZ, R247 ;  /* 0x000000ffff420224 */ /* 0x001fe400078e00f7 */
[----:B------:R-:W-:Y:S01]  /*7390*/  @P0 IMAD.MOV.U32 R67, RZ, RZ, R246 ;  /* 0x000000ffff430224 */ /* 0x000fe200078e00f6 */
[----:B------:R-:W-:Y:S01]  /*73a0*/  STL [R1+0xec], R86 ;  /* 0x0000ec5601007387 */ /* 0x000fe20000100800 */
[----:B------:R-:W-:-:S03]  /*73b0*/  PRMT R252, RZ, 0x7610, R252 ;  /* 0x00007610fffc7816 */ /* 0x000fc600000000fc */
[----:B------:R0:W-:Y:S01]  /*73c0*/  STL [R1+0xf8], R84 ;  /* 0x0000f85401007387 */ /* 0x0001e20000100800 */
[----:B------:R-:W-:-:S03]  /*73d0*/  @!P6 IMAD.IADD R69, R69, 0x1, -R188 ;  /* 0x000000014545e824 */ /* 0x000fc600078e0abc */
[----:B------:R0:W-:Y:S04]  /*73e0*/  STL [R1+0xf4], R85 ;  /* 0x0000f45501007387 */ /* 0x0001e80000100800 */
[----:B------:R0:W4:Y:S01]  /*73f0*/  @P0 LDG.E.U8 R46, desc[UR20][R66.64] ;  /* 0x00000014422e0981 */ /* 0x000122000c1e1100 */
[----:B------:R-:W-:Y:S01]  /*7400*/  PRMT R41, RZ, 0x7610, R41 ;  /* 0x00007610ff297816 */ /* 0x000fe20000000029 */
[----:B0-----:R-:W-:Y:S02]  /*7410*/  @P0 IMAD.MOV.U32 R66, RZ, RZ, R251 ;  /* 0x000000ffff420224 */ /* 0x001fe400078e00fb */
[----:B------:R-:W-:-:S05]  /*7420*/  @P0 IMAD.MOV.U32 R67, RZ, RZ, R250 ;  /* 0x000000ffff430224 */ /* 0x000fca00078e00fa */
[----:B------:R0:W4:Y:S01]  /*7430*/  @P0 LDG.E.U8 R252, desc[UR20][R66.64] ;  /* 0x0000001442fc0981 */ /* 0x000122000c1e1100 */
[----:B------:R-:W-:Y:S01]  /*7440*/  @!P5 IMAD.IADD R68, R68, 0x1, -R188 ;  /* 0x000000014444d824 */ /* 0x000fe200078e0abc */
[----:B------:R-:W-:Y:S01]  /*7450*/  PRMT R42, RZ, 0x7610, R42 ;  /* 0x00007610ff2a7816 */ /* 0x000fe2000000002a */
[----:B0-----:R-:W-:Y:S02]  /*7460*/  @P0 IMAD.MOV.U32 R66, RZ, RZ, R130 ;  /* 0x000000ffff420224 */ /* 0x001fe400078e0082 */
[----:B------:R-:W-:-:S05]  /*7470*/  @P0 IMAD.MOV.U32 R67, RZ, RZ, R79 ;  /* 0x000000ffff430224 */ /* 0x000fca00078e004f */
[----:B------:R0:W4:Y:S01]  /*7480*/  @P0 LDG.E.U8 R41, desc[UR20][R66.64] ;  /* 0x0000001442290981 */ /* 0x000122000c1e1100 */
[----:B------:R-:W-:Y:S01]  /*7490*/  PRMT R35, RZ, 0x7610, R35 ;  /* 0x00007610ff237816 */ /* 0x000fe20000000023 */
[----:B0-----:R-:W-:Y:S02]  /*74a0*/  @P0 IMAD.MOV.U32 R66, RZ, RZ, R112 ;  /* 0x000000ffff420224 */ /* 0x001fe400078e0070 */
[----:B------:R-:W-:Y:S01]  /*74b0*/  @P0 IMAD.MOV.U32 R67, RZ, RZ, R129 ;  /* 0x000000ffff430224 */ /* 0x000fe200078e0081 */
[----:B------:R-:W4:Y:S01]  /*74c0*/  LDL R112, [R1+0x2a8] ;  /* 0x0002a80001707983 */ /* 0x000f220000100800 */
[----:B------:R-:W-:-:S03]  /*74d0*/  ISETP.GT.U32.AND P6, PT, R188, R74, PT ;  /* 0x0000004abc00720c */ /* 0x000fc60003fc4070 */
[----:B------:R0:W4:Y:S01]  /*74e0*/  @P0 LDG.E.U8 R42, desc[UR20][R66.64] ;  /* 0x00000014422a0981 */ /* 0x000122000c1e1100 */
[----:B------:R-:W-:Y:S02]  /*74f0*/  ISETP.GT.U32.AND P5, PT, R188, R73, PT ;  /* 0x00000049bc00720c */ /* 0x000fe40003fa4070 */
[----:B------:R-:W-:Y:S01]  /*7500*/  PRMT R36, RZ, 0x7610, R36 ;  /* 0x00007610ff247816 */ /* 0x000fe20000000024 */
[----:B0-----:R-:W-:Y:S02]  /*7510*/  @P0 IMAD.MOV.U32 R66, RZ, RZ, R123 ;  /* 0x000000ffff420224 */ /* 0x001fe400078e007b */
[----:B------:R-:W-:-:S05]  /*7520*/  @P0 IMAD.MOV.U32 R67, RZ, RZ, R116 ;  /* 0x000000ffff430224 */ /* 0x000fca00078e0074 */
[----:B------:R0:W4:Y:S01]  /*7530*/  @P0 LDG.E.U8 R35, desc[UR20][R66.64] ;  /* 0x0000001442230981 */ /* 0x000122000c1e1100 */
[----:B------:R-:W-:Y:S01]  /*7540*/  PRMT R33, RZ, 0x7610, R33 ;  /* 0x00007610ff217816 */ /* 0x000fe20000000021 */
[--C-:B------:R-:W-:Y:S02]  /*7550*/  @!P6 IMAD.IADD R74, R74, 0x1, -R188.reuse ;  /* 0x000000014a4ae824 */ /* 0x100fe400078e0abc */
[----:B------:R-:W-:Y:S01]  /*7560*/  @!P5 IMAD.IADD R73, R73, 0x1, -R188 ;  /* 0x000000014949d824 */ /* 0x000fe200078e0abc */
[----:B------:R-:W-:Y:S02]  /*7570*/  PRMT R34, RZ, 0x7610, R34 ;  /* 0x00007610ff227816 */ /* 0x000fe40000000022 */
[C---:B------:R-:W-:Y:S02]  /*7580*/  ISETP.GT.U32.AND P6, PT, R188.reuse, R74, PT ;  /* 0x0000004abc00720c */ /* 0x040fe40003fc4070 */
[----:B------:R-:W-:Y:S01]  /*7590*/  ISETP.GT.U32.AND P5, PT, R188, R73, PT ;  /* 0x00000049bc00720c */ /* 0x000fe20003fa4070 */
[----:B------:R-:W-:Y:S01]  /*75a0*/  @P0 IMAD.MOV.U32 R79, RZ, RZ, R107 ;  /* 0x000000ffff4f0224 */ /* 0x000fe200078e006b */
[----:B------:R-:W-:-:S09]  /*75b0*/  PRMT R22, RZ, 0x7610, R22 ;  /* 0x00007610ff167816 */ /* 0x000fd20000000016 */
[--C-:B------:R-:W-:Y:S02]  /*75c0*/  @!P6 IMAD.IADD R74, R74, 0x1, -R188.reuse ;  /* 0x000000014a4ae824 */ /* 0x100fe400078e0abc */
[----:B------:R-:W-:Y:S02]  /*75d0*/  @!P5 IMAD.IADD R73, R73, 0x1, -R188 ;  /* 0x000000014949d824 */ /* 0x000fe400078e0abc */
[----:B------:R-:W-:Y:S02]  /*75e0*/  IMAD.MOV.U32 R77, RZ, RZ, R74 ;  /* 0x000000ffff4d7224 */ /* 0x000fe400078e004a */
[----:B------:R-:W-:Y:S01]  /*75f0*/  IMAD.MOV.U32 R74, RZ, RZ, R73 ;  /* 0x000000ffff4a7224 */ /* 0x000fe200078e0049 */
[----:B--2---:R-:W-:Y:S02]  /*7600*/  ISETP.GE.AND P4, PT, R120, RZ, PT ;  /* 0x000000ff7800720c */ /* 0x004fe40003f86270 */
[----:B------:R-:W2:Y:S11]  /*7610*/  LDL R120, [R1+0x1c4] ;  /* 0x0001c40001787983 */ /* 0x000eb60000100800 */
[----:B------:R-:W-:-:S05]  /*7620*/  @!P4 IMAD.MOV R69, RZ, RZ, -R69 ;  /* 0x000000ffff45c224 */ /* 0x000fca00078e0a45 */
[----:B------:R-:W-:Y:S02]  /*7630*/  SEL R69, R127, R69, !P3 ;  /* 0x000000457f457207 */ /* 0x000fe40005800000 */
[----:B---3--:R-:W-:Y:S01]  /*7640*/  ISETP.GE.AND P4, PT, R78, RZ, PT ;  /* 0x000000ff4e00720c */ /* 0x008fe20003f86270 */
[----:B------:R-:W-:Y:S02]  /*7650*/  IMAD.MOV.U32 R78, RZ, RZ, R68 ;  /* 0x000000ffff4e7224 */ /* 0x000fe400078e0044 */
[----:B------:R-:W-:Y:S02]  /*7660*/  IMAD R68, R69, UR16, RZ ;  /* 0x0000001045447c24 */ /* 0x000fe4000f8e02ff */
[----:B------:R-:W-:-:S08]  /*7670*/  @P0 IMAD.MOV.U32 R69, RZ, RZ, R119 ;  /* 0x000000ffff450224 */ /* 0x000fd000078e0077 */
[----:B------:R-:W-:Y:S01]  /*7680*/  @!P4 IMAD.MOV R78, RZ, RZ, -R78 ;  /* 0x000000ffff4ec224 */ /* 0x000fe200078e0a4e */
[----:B------:R-:W-:-:S04]  /*7690*/  IADD3 R65, P4, PT, R68, R186, RZ ;  /* 0x000000ba44417210 */ /* 0x000fc80007f9e0ff */
[----:B0-----:R-:W-:Y:S01]  /*76a0*/  LEA.HI.X.SX32 R66, R68, R126, 0x1, P4 ;  /* 0x0000007e44427211 */ /* 0x001fe200020f0eff */
[----:B------:R-:W-:-:S05]  /*76b0*/  @P0 IMAD.MOV.U32 R68, RZ, RZ, R118 ;  /* 0x000000ffff440224 */ /* 0x000fca00078e0076 */
[----:B------:R0:W3:Y:S02]  /*76c0*/  @P0 LDG.E.U8 R36, desc[UR20][R68.64] ;  /* 0x0000001444240981 */ /* 0x0000e4000c1e1100 */
[----:B0-----:R-:W-:Y:S02]  /*76d0*/  @P0 IMAD.MOV.U32 R68, RZ, RZ, R108 ;  /* 0x000000ffff440224 */ /* 0x001fe400078e006c */
[----:B------:R-:W3:Y:S01]  /*76e0*/  LDL R108, [R1+0x1c0] ;  /* 0x0001c000016c7983 */ /* 0x000ee20000100800 */
[----:B------:R-:W-:-:S05]  /*76f0*/  @P0 IMAD.MOV.U32 R69, RZ, RZ, R117 ;  /* 0x000000ffff450224 */ /* 0x000fca00078e0075 */
[----:B------:R0:W3:Y:S02]  /*7700*/  @P0 LDG.E.U8 R33, desc[UR20][R68.64] ;  /* 0x0000001444210981 */ /* 0x0000e4000c1e1100 */
[----:B0-----:R-:W-:Y:S02]  /*7710*/  @P0 IMAD.MOV.U32 R68, RZ, RZ, R114 ;  /* 0x000000ffff440224 */ /* 0x001fe400078e0072 */
[----:B------:R-:W-:-:S05]  /*7720*/  @P0 IMAD.MOV.U32 R69, RZ, RZ, R115 ;  /* 0x000000ffff450224 */ /* 0x000fca00078e0073 */
[----:B------:R0:W3:Y:S01]  /*7730*/  @P0 LDG.E.U8 R34, desc[UR20][R68.64] ;  /* 0x0000001444220981 */ /* 0x0000e2000c1e1100 */
[----:B------:R-:W-:Y:S01]  /*7740*/  SEL R78, R127, R78, !P3 ;  /* 0x0000004e7f4e7207 */ /* 0x000fe20005800000 */
[----:B0-----:R-:W-:Y:S02]  /*7750*/  @P0 IMAD.MOV.U32 R68, RZ, RZ, R102 ;  /* 0x000000ffff440224 */ /* 0x001fe400078e0066 */
[----:B------:R-:W3:Y:S02]  /*7760*/  LDL R102, [R1+0x29c] ;  /* 0x00029c0001667983 */ /* 0x000ee40000100800 */
[----:B------:R-:W-:Y:S02]  /*7770*/  IMAD R73, R78, UR16, RZ ;  /* 0x000000104e497c24 */ /* 0x000fe4000f8e02ff */
[----:B------:R-:W-:-:S05]  /*7780*/  @P0 IMAD.MOV.U32 R78, RZ, RZ, R106 ;  /* 0x000000ffff4e0224 */ /* 0x000fca00078e006a */
[----:B------:R0:W3:Y:S02]  /*7790*/  @P0 LDG.E.U8 R22, desc[UR20][R78.64] ;  /* 0x000000144e160981 */ /* 0x0000e4000c1e1100 */
[----:B0-----:R-:W-:Y:S02]  /*77a0*/  @P0 IMAD.MOV.U32 R78, RZ, RZ, R101 ;  /* 0x000000ffff4e0224 */ /* 0x001fe400078e0065 */
[----:B------:R-:W3:Y:S01]  /*77b0*/  LDL R101, [R1+0x1bc] ;  /* 0x0001bc0001657983 */ /* 0x000ee20000100800 */
[C---:B------:R-:W-:Y:S02]  /*77c0*/  ISETP.GT.U32.AND P6, PT, R188.reuse, R72, PT ;  /* 0x00000048bc00720c */ /* 0x040fe40003fc4070 */
[----:B------:R-:W-:Y:S01]  /*77d0*/  ISETP.GT.U32.AND P5, PT, R188, R70, PT ;  /* 0x00000046bc00720c */ /* 0x000fe20003fa4070 */
[----:B------:R-:W-:Y:S01]  /*77e0*/  @P0 IMAD.MOV.U32 R69, RZ, RZ, R111 ;  /* 0x000000ffff450224 */ /* 0x000fe200078e006f */
[----:B------:R-:W-:Y:S02]  /*77f0*/  PRMT R31, RZ, 0x7610, R31 ;  /* 0x00007610ff1f7816 */ /* 0x000fe4000000001f */
[----:B------:R-:W-:-:S04]  /*7800*/  PRMT R32, RZ, 0x7610, R32 ;  /* 0x00007610ff207816 */ /* 0x000fc80000000020 */
[----:B------:R0:W3:Y:S03]  /*7810*/  @P0 LDG.E.U8 R31, desc[UR20][R68.64] ;  /* 0x00000014441f0981 */ /* 0x0000e6000c1e1100 */
[----:B------:R-:W-:-:S05]  /*7820*/  @!P6 IMAD.IADD R72, R72, 0x1, -R188 ;  /* 0x000000014848e824 */ /* 0x000fca00078e0abc */
[----:B------:R-:W-:Y:S01]  /*7830*/  ISETP.GT.U32.AND P6, PT, R188, R72, PT ;  /* 0x00000048bc00720c */ /* 0x000fe20003fc4070 */
[----:B0-----:R-:W-:Y:S02]  /*7840*/  @P0 IMAD.MOV.U32 R68, RZ, RZ, R109 ;  /* 0x000000ffff440224 */ /* 0x001fe400078e006d */
[----:B------:R-:W-:Y:S02]  /*7850*/  @P0 IMAD.MOV.U32 R69, RZ, RZ, R110 ;  /* 0x000000ffff450224 */ /* 0x000fe400078e006e */
[----:B------:R-:W-:Y:S01]  /*7860*/  @!P5 IMAD.IADD R70, R70, 0x1, -R188 ;  /* 0x000000014646d824 */ /* 0x000fe200078e0abc */
[----:B------:R-:W-:Y:S02]  /*7870*/  PRMT R25, RZ, 0x7610, R25 ;  /* 0x00007610ff197816 */ /* 0x000fe40000000019 */
[----:B------:R-:W3:Y:S01]  /*7880*/  @P0 LDG.E.U8 R32, desc[UR20][R68.64] ;  /* 0x0000001444200981 */ /* 0x000ee2000c1e1100 */
[----:B------:R-:W-:Y:S01]  /*7890*/  @P0 IMAD.MOV.U32 R79, RZ, RZ, R105 ;  /* 0x000000ffff4f0224 */ /* 0x000fe200078e0069 */
[----:B------:R-:W-:-:S03]  /*78a0*/  ISETP.GT.U32.AND P5, PT, R188, R70, PT ;  /* 0x00000046bc00720c */ /* 0x000fc60003fa4070 */
[----:B------:R-:W-:Y:S01]  /*78b0*/  @!P6 IMAD.IADD R72, R72, 0x1, -R188 ;  /* 0x000000014848e824 */ /* 0x000fe200078e0abc */
[----:B------:R-:W-:Y:S01]  /*78c0*/  ISETP.GT.U32.AND P6, PT, R188, R71, PT ;  /* 0x00000047bc00720c */ /* 0x000fe20003fc4070 */
[----:B------:R0:W3:Y:S01]  /*78d0*/  @P0 LDG.E.U8 R25, desc[UR20][R78.64] ;  /* 0x000000144e190981 */ /* 0x0000e2000c1e1100 */
[----:B------:R-:W-:Y:S02]  /*78e0*/  PRMT R21, RZ, 0x7610, R21 ;  /* 0x00007610ff157816 */ /* 0x000fe40000000015 */
[----:B------:R-:W-:Y:S01]  /*78f0*/  PRMT R23, RZ, 0x7610, R23 ;  /* 0x00007610ff177816 */ /* 0x000fe20000000017 */
[----:B0-----:R-:W-:Y:S02]  /*7900*/  IMAD.MOV.U32 R78, RZ, RZ, R72 ;  /* 0x000000ffff4e7224 */ /* 0x001fe400078e0048 */
[----:B------:R-:W-:Y:S02]  /*7910*/  @P0 IMAD.MOV.U32 R72, RZ, RZ, R103 ;  /* 0x000000ffff480224 */ /* 0x000fe400078e0067 */
[----:B------:R-:W-:Y:S01]  /*7920*/  @!P5 IMAD.IADD R70, R70, 0x1, -R188 ;  /* 0x000000014646d824 */ /* 0x000fe200078e0abc */
[----:B------:R-:W-:-:S03]  /*7930*/  ISETP.GT.U32.AND P5, PT, R188, R75, PT ;  /* 0x0000004bbc00720c */ /* 0x000fc60003fa4070 */
[----:B------:R-:W-:Y:S01]  /*7940*/  @!P6 IMAD.IADD R71, R71, 0x1, -R188 ;  /* 0x000000014747e824 */ /* 0x000fe200078e0abc */
[----:B------:R-:W-:-:S04]  /*7950*/  PRMT R43, RZ, 0x7610, R43 ;  /* 0x00007610ff2b7816 */ /* 0x000fc8000000002b */
[----:B------:R-:W-:Y:S02]  /*7960*/  ISETP.GT.U32.AND P6, PT, R188, R71, PT ;  /* 0x00000047bc00720c */ /* 0x000fe40003fc4070 */
[----:B------:R-:W-:Y:S02]  /*7970*/  PRMT R44, RZ, 0x7610, R44 ;  /* 0x00007610ff2c7816 */ /* 0x000fe4000000002c */
[----:B------:R-:W-:Y:S01]  /*7980*/  PRMT R47, RZ, 0x7610, R47 ;  /* 0x00007610ff2f7816 */ /* 0x000fe2000000002f */
[----:B------:R-:W-:-:S08]  /*7990*/  @!P5 IMAD.IADD R75, R75, 0x1, -R188 ;  /* 0x000000014b4bd824 */ /* 0x000fd000078e0abc */
[----:B------:R-:W-:Y:S01]  /*79a0*/  @!P6 IMAD.IADD R71, R71, 0x1, -R188 ;  /* 0x000000014747e824 */ /* 0x000fe200078e0abc */
[----:B------:R-:W-:Y:S02]  /*79b0*/  ISETP.GT.U32.AND P6, PT, R188, R76, PT ;  /* 0x0000004cbc00720c */ /* 0x000fe40003fc4070 */
[----:B------:R-:W-:Y:S01]  /*79c0*/  PRMT R49, RZ, 0x7610, R49 ;  /* 0x00007610ff317816 */ /* 0x000fe20000000031 */
[----:B------:R-:W-:Y:S01]  /*79d0*/  @P0 IMAD.MOV.U32 R79, RZ, RZ, R64 ;  /* 0x000000ffff4f0224 */ /* 0x000fe200078e0040 */
[----:B------:R-:W-:-:S09]  /*79e0*/  PRMT R38, RZ, 0x7610, R38 ;  /* 0x00007610ff267816 */ /* 0x000fd20000000026 */
[----:B------:R-:W-:Y:S01]  /*79f0*/  @!P6 IMAD.IADD R76, R76, 0x1, -R188 ;  /* 0x000000014c4ce824 */ /* 0x000fe200078e0abc */
[----:B--2---:R-:W-:-:S13]  /*7a00*/  ISETP.GE.AND P4, PT, R120, RZ, PT ;  /* 0x000000ff7800720c */ /* 0x004fda0003f86270 */
[----:B------:R-:W-:Y:S01]  /*7a10*/  @!P4 IMAD.MOV R77, RZ, RZ, -R77 ;  /* 0x000000ffff4dc224 */ /* 0x000fe200078e0a4d */
[----:B----4-:R-:W-:-:S13]  /*7a20*/  ISETP.GE.AND P4, PT, R112, RZ, PT ;  /* 0x000000ff7000720c */ /* 0x010fda0003f86270 */
[----:B------:R-:W-:Y:S01]  /*7a30*/  @!P4 IMAD.MOV R74, RZ, RZ, -R74 ;  /* 0x000000ffff4ac224 */ /* 0x000fe200078e0a4a */
[----:B------:R-:W-:-:S04]  /*7a40*/  IADD3 R67, P4, PT, R73, R186, RZ ;  /* 0x000000ba49437210 */ /* 0x000fc80007f9e0ff */
[----:B------:R-:W-:Y:S01]  /*7a50*/  LEA.HI.X.SX32 R68, R73, R126, 0x1, P4 ;  /* 0x0000007e49447211 */ /* 0x000fe200020f0eff */
[----:B------:R-:W-:-:S05]  /*7a60*/  @P0 IMAD.MOV.U32 R73, RZ, RZ, R104 ;  /* 0x000000ffff490224 */ /* 0x000fca00078e0068 */
[----:B------:R0:W2:Y:S01]  /*7a70*/  @P0 LDG.E.U8 R21, desc[UR20][R72.64] ;  /* 0x0000001448150981 */ /* 0x0000a2000c1e1100 */
[----:B------:R-:W-:Y:S01]  /*7a80*/  SEL R69, R127, R77, !P3 ;  /* 0x0000004d7f457207 */ /* 0x000fe20005800000 */
[----:B0-----:R-:W-:Y:S02]  /*7a90*/  @P0 IMAD.MOV.U32 R72, RZ, RZ, R92 ;  /* 0x000000ffff480224 */ /* 0x001fe400078e005c */
[----:B------:R-:W-:-:S05]  /*7aa0*/  @P0 IMAD.MOV.U32 R73, RZ, RZ, R95 ;  /* 0x000000ffff490224 */ /* 0x000fca00078e005f */
[----:B------:R0:W4:Y:S01]  /*7ab0*/  @P0 LDG.E.U8 R23, desc[UR20][R72.64] ;  /* 0x0000001448170981 */ /* 0x000122000c1e1100 */
[----:B------:R-:W-:Y:S01]  /*7ac0*/  IMAD.MOV.U32 R77, RZ, RZ, R70 ;  /* 0x000000ffff4d7224 */ /* 0x000fe200078e0046 */
[----:B---3--:R-:W-:Y:S01]  /*7ad0*/  ISETP.GE.AND P4, PT, R108, RZ, PT ;  /* 0x000000ff6c00720c */ /* 0x008fe20003f86270 */
[----:B0-----:R-:W-:Y:S02]  /*7ae0*/  @P0 IMAD.MOV.U32 R72, RZ, RZ, R90 ;  /* 0x000000ffff480224 */ /* 0x001fe400078e005a */
[----:B------:R-:W-:Y:S02]  /*7af0*/  @P0 IMAD.MOV.U32 R73, RZ, RZ, R91 ;  /* 0x000000ffff490224 */ /* 0x000fe400078e005b */
[----:B------:R-:W-:-:S03]  /*7b00*/  IMAD R70, R69, UR16, RZ ;  /* 0x0000001045467c24 */ /* 0x000fc6000f8e02ff */
[----:B------:R0:W3:Y:S05]  /*7b10*/  @P0 LDG.E.U8 R43, desc[UR20][R72.64] ;  /* 0x00000014482b0981 */ /* 0x0000ea000c1e1100 */
[----:B------:R-:W-:Y:S02]  /*7b20*/  @!P4 IMAD.MOV R78, RZ, RZ, -R78 ;  /* 0x000000ffff4ec224 */ /* 0x000fe400078e0a4e */
[----:B0-----:R-:W-:Y:S02]  /*7b30*/  @P0 IMAD.MOV.U32 R72, RZ, RZ, R87 ;  /* 0x000000ffff480224 */ /* 0x001fe400078e0057 */
[----:B------:R-:W-:-:S05]  /*7b40*/  @P0 IMAD.MOV.U32 R73, RZ, RZ, R88 ;  /* 0x000000ffff490224 */ /* 0x000fca00078e0058 */
[----:B------:R0:W2:Y:S01]  /*7b50*/  @P0 LDG.E.U8 R44, desc[UR20][R72.64] ;  /* 0x00000014482c0981 */ /* 0x0000a2000c1e1100 */
[----:B------:R-:W-:Y:S01]  /*7b60*/  ISETP.GE.AND P4, PT, R102, RZ, PT ;  /* 0x000000ff6600720c */ /* 0x000fe20003f86270 */
[----:B0-----:R-:W-:Y:S02]  /*7b70*/  @P0 IMAD.MOV.U32 R72, RZ, RZ, R80 ;  /* 0x000000ffff480224 */ /* 0x001fe400078e0050 */
[----:B------:R-:W-:-:S05]  /*7b80*/  @P0 IMAD.MOV.U32 R73, RZ, RZ, R86 ;  /* 0x000000ffff490224 */ /* 0x000fca00078e0056 */
[----:B------:R0:W2:Y:S05]  /*7b90*/  @P0 LDG.E.U8 R47, desc[UR20][R72.64] ;  /* 0x00000014482f0981 */ /* 0x0000aa000c1e1100 */
[----:B------:R-:W-:Y:S01]  /*7ba0*/  @!P4 IMAD.MOV R77, RZ, RZ, -R77 ;  /* 0x000000ffff4dc224 */ /* 0x000fe200078e0a4d */
[----:B------:R-:W-:-:S04]  /*7bb0*/  IADD3 R69, P4, PT, R70, R186, RZ ;  /* 0x000000ba46457210 */ /* 0x000fc80007f9e0ff */
[----:B------:R-:W-:Y:S02]  /*7bc0*/  LEA.HI.X.SX32 R70, R70, R126, 0x1, P4 ;  /* 0x0000007e46467211 */ /* 0x000fe400020f0eff */
[----:B------:R-:W-:Y:S02]  /*7bd0*/  ISETP.GE.AND P5, PT, R101, RZ, PT ;  /* 0x000000ff6500720c */ /* 0x000fe40003fa6270 */
[----:B------:R-:W-:Y:S02]  /*7be0*/  ISETP.GT.U32.AND P4, PT, R188, R75, PT ;  /* 0x0000004bbc00720c */ /* 0x000fe40003f84070 */
[C---:B0-----:R-:W-:Y:S01]  /*7bf0*/  SEL R72, R127.reuse, R74, !P3 ;  /* 0x0000004a7f487207 */ /* 0x041fe20005800000 */
[----:B-1----:R-:W-:Y:S01]  /*7c00*/  IMAD.MOV.U32 R80, RZ, RZ, R71 ;  /* 0x000000ffff507224 */ /* 0x002fe200078e0047 */
[----:B------:R-:W-:-:S03]  /*7c10*/  SEL R74, R127, R78, !P3 ;  /* 0x0000004e7f4a7207 */ /* 0x000fc60005800000 */
[----:B------:R-:W-:Y:S02]  /*7c20*/  IMAD R78, R72, UR16, RZ ;  /* 0x00000010484e7c24 */ /* 0x000fe4000f8e02ff */
[----:B------:R-:W-:Y:S02]  /*7c30*/  @P0 IMAD.MOV.U32 R72, RZ, RZ, R84 ;  /* 0x000000ffff480224 */ /* 0x000fe400078e0054 */
[----:B------:R-:W-:Y:S02]  /*7c40*/  @P0 IMAD.MOV.U32 R73, RZ, RZ, R85 ;  /* 0x000000ffff490224 */ /* 0x000fe400078e0055 */
[----:B------:R-:W-:Y:S01]  /*7c50*/  @!P5 IMAD.MOV R80, RZ, RZ, -R80 ;  /* 0x000000ffff50d224 */ /* 0x000fe200078e0a50 */
[----:B------:R-:W-:Y:S01]  /*7c60*/  IADD3 R71, P5, PT, R78, R186, RZ ;  /* 0x000000ba4e477210 */ /* 0x000fe20007fbe0ff */
[----:B------:R-:W-:Y:S01]  /*7c70*/  @!P4 IMAD.IADD R75, R75, 0x1, -R188 ;  /* 0x000000014b4bc824 */ /* 0x000fe200078e0abc */
[----:B------:R-:W-:Y:S01]  /*7c80*/  ISETP.GE.AND P4, PT, R99, RZ, PT ;  /* 0x000000ff6300720c */ /* 0x000fe20003f86270 */
[----:B------:R-:W-:Y:S01]  /*7c90*/  IMAD R74, R74, UR16, RZ ;  /* 0x000000104a4a7c24 */ /* 0x000fe2000f8e02ff */
[----:B------:R0:W2:Y:S01]  /*7ca0*/  @P0 LDG.E.U8 R49, desc[UR20][R72.64] ;  /* 0x0000001448310981 */ /* 0x0000a2000c1e1100 */
[----:B------:R-:W-:Y:S01]  /*7cb0*/  ISETP.GT.U32.AND P6, PT, R188, R76, PT ;  /* 0x0000004cbc00720c */ /* 0x000fe20003fc4070 */
[----:B------:R-:W-:Y:S01]  /*7cc0*/  IMAD.MOV.U32 R84, RZ, RZ, R75 ;  /* 0x000000ffff547224 */ /* 0x000fe200078e004b */
[----:B0-----:R-:W-:-:S02]  /*7cd0*/  LEA.HI.X.SX32 R72, R78, R126, 0x1, P5 ;  /* 0x0000007e4e487211 */ /* 0x001fc400028f0eff */
[----:B------:R-:W-:Y:S01]  /*7ce0*/  IADD3 R73, P5, PT, R74, R186, RZ ;  /* 0x000000ba4a497210 */ /* 0x000fe20007fbe0ff */
[----:B------:R-:W-:-:S03]  /*7cf0*/  @P0 IMAD.MOV.U32 R78, RZ, RZ, R63 ;  /* 0x000000ffff4e0224 */ /* 0x000fc600078e003f */
[----:B------:R-:W-:Y:S02]  /*7d00*/  LEA.HI.X.SX32 R74, R74, R126, 0x1, P5 ;  /* 0x0000007e4a4a7211 */ /* 0x000fe400028f0eff */
[----:B------:R-:W-:Y:S01]  /*7d10*/  ISETP.GT.U32.AND P5, PT, R188, R82, PT ;  /* 0x00000052bc00720c */ /* 0x000fe20003fa4070 */
[----:B------:R0:W2:Y:S01]  /*7d20*/  @P0 LDG.E.U8 R38, desc[UR20][R78.64] ;  /* 0x000000144e260981 */ /* 0x0000a2000c1e1100 */
[----:B------:R-:W-:Y:S01]  /*7d30*/  PRMT R40, RZ, 0x7610, R40 ;  /* 0x00007610ff287816 */ /* 0x000fe20000000028 */
[----:B------:R-:W-:Y:S01]  /*7d40*/  @!P4 IMAD.MOV R84, RZ, RZ, -R84 ;  /* 0x000000ffff54c224 */ /* 0x000fe200078e0a54 */
[----:B------:R-:W-:Y:S02]  /*7d50*/  SEL R77, R127, R77, !P3 ;  /* 0x0000004d7f4d7207 */ /* 0x000fe40005800000 */
[----:B------:R-:W-:Y:S01]  /*7d60*/  ISETP.GE.AND P4, PT, R98, RZ, PT ;  /* 0x000000ff6200720c */ /* 0x000fe20003f86270 */
[----:B0-----:R-:W-:Y:S02]  /*7d70*/  @P0 IMAD.MOV.U32 R78, RZ, RZ, R65 ;  /* 0x000000ffff4e0224 */ /* 0x001fe400078e0041 */
[----:B------:R-:W-:Y:S01]  /*7d80*/  @P0 IMAD.MOV.U32 R79, RZ, RZ, R66 ;  /* 0x000000ffff4f0224 */ /* 0x000fe200078e0042 */
[----:B------:R-:W-:Y:S01]  /*7d90*/  PRMT R37, RZ, 0x7610, R37 ;  /* 0x00007610ff257816 */ /* 0x000fe20000000025 */
[----:B------:R-:W-:-:S02]  /*7da0*/  IMAD R77, R77, UR16, RZ ;  /* 0x000000104d4d7c24 */ /* 0x000fc4000f8e02ff */
[--C-:B------:R-:W-:Y:S01]  /*7db0*/  @!P6 IMAD.IADD R76, R76, 0x1, -R188.reuse ;  /* 0x000000014c4ce824 */ /* 0x100fe200078e0abc */
[----:B------:R0:W2:Y:S01]  /*7dc0*/  @P0 LDG.E.U8 R40, desc[UR20][R78.64] ;  /* 0x000000144e280981 */ /* 0x0000a2000c1e1100 */
[----:B------:R-:W-:Y:S01]  /*7dd0*/  @!P5 IMAD.IADD R82, R82, 0x1, -R188 ;  /* 0x000000015252d824 */ /* 0x000fe200078e0abc */
[C---:B------:R-:W-:Y:S01]  /*7de0*/  IADD3 R75, P6, PT, R77.reuse, R186, RZ ;  /* 0x000000ba4d4b7210 */ /* 0x040fe20007fde0ff */
[----:B------:R-:W-:Y:S01]  /*7df0*/  IMAD.MOV.U32 R86, RZ, RZ, R76 ;  /* 0x000000ffff567224 */ /* 0x000fe200078e004c */
[----:B------:R-:W-:Y:S01]  /*7e00*/  PRMT R39, RZ, 0x7610, R39 ;  /* 0x00007610ff277816 */ /* 0x000fe20000000027 */
[----:B0-----:R-:W-:Y:S02]  /*7e10*/  @P0 IMAD.MOV.U32 R78, RZ, RZ, R67 ;  /* 0x000000ffff4e0224 */ /* 0x001fe400078e0043 */
[----:B------:R-:W-:Y:S01]  /*7e20*/  @P0 IMAD.MOV.U32 R79, RZ, RZ, R68 ;  /* 0x000000ffff4f0224 */ /* 0x000fe200078e0044 */
[----:B------:R-:W-:Y:S01]  /*7e30*/  LEA.HI.X.SX32 R76, R77, R126, 0x1, P6 ;  /* 0x0000007e4d4c7211 */ /* 0x000fe200030f0eff */
[----:B------:R-:W-:-:S03]  /*7e40*/  @!P4 IMAD.MOV R86, RZ, RZ, -R86 ;  /* 0x000000ffff56c224 */ /* 0x000fc600078e0a56 */
[----:B------:R0:W2:Y:S01]  /*7e50*/  @P0 LDG.E.U8 R37, desc[UR20][R78.64] ;  /* 0x000000144e250981 */ /* 0x0000a2000c1e1100 */
[C---:B------:R-:W-:Y:S02]  /*7e60*/  ISETP.GT.U32.AND P6, PT, R188.reuse, R82, PT ;  /* 0x00000052bc00720c */ /* 0x040fe40003fc4070 */
[C---:B------:R-:W-:Y:S02]  /*7e70*/  ISETP.GT.U32.AND P4, PT, R188.reuse, R81, PT ;  /* 0x00000051bc00720c */ /* 0x040fe40003f84070 */
[----:B------:R-:W-:Y:S01]  /*7e80*/  ISETP.GT.U32.AND P5, PT, R188, R83, PT ;  /* 0x00000053bc00720c */ /* 0x000fe20003fa4070 */
[----:B0-----:R-:W-:Y:S02]  /*7e90*/  @P0 IMAD.MOV.U32 R78, RZ, RZ, R69 ;  /* 0x000000ffff4e0224 */ /* 0x001fe400078e0045 */
[----:B------:R-:W-:Y:S01]  /*7ea0*/  @P0 IMAD.MOV.U32 R79, RZ, RZ, R70 ;  /* 0x000000ffff4f0224 */ /* 0x000fe200078e0046 */
[----:B------:R-:W-:Y:S02]  /*7eb0*/  PRMT R29, RZ, 0x7610, R29 ;  /* 0x00007610ff1d7816 */ /* 0x000fe4000000001d */
[----:B------:R-:W-:-:S02]  /*7ec0*/  SEL R80, R127, R80, !P3 ;  /* 0x000000507f507207 */ /* 0x000fc40005800000 */
[----:B------:R0:W2:Y:S01]  /*7ed0*/  @P0 LDG.E.U8 R39, desc[UR20][R78.64] ;  /* 0x000000144e270981 */ /* 0x0000a2000c1e1100 */
[----:B------:R-:W-:Y:S01]  /*7ee0*/  SEL R84, R127, R84, !P3 ;  /* 0x000000547f547207 */ /* 0x000fe20005800000 */
[----:B0-----:R-:W-:Y:S02]  /*7ef0*/  @P0 IMAD.MOV.U32 R78, RZ, RZ, R71 ;  /* 0x000000ffff4e0224 */ /* 0x001fe400078e0047 */
[----:B------:R-:W-:-:S05]  /*7f00*/  @P0 IMAD.MOV.U32 R79, RZ, RZ, R72 ;  /* 0x000000ffff4f0224 */ /* 0x000fca00078e0048 */
[----:B------:R0:W2:Y:S01]  /*7f10*/  @P0 LDG.E.U8 R29, desc[UR20][R78.64] ;  /* 0x000000144e1d0981 */ /* 0x0000a2000c1e1100 */
[----:B------:R-:W-:Y:S01]  /*7f20*/  PRMT R30, RZ, 0x7610, R30 ;  /* 0x00007610ff1e7816 */ /* 0x000fe2000000001e */
[--C-:B------:R-:W-:Y:S02]  /*7f30*/  @!P6 IMAD.IADD R82, R82, 0x1, -R188.reuse ;  /* 0x000000015252e824 */ /* 0x100fe400078e0abc */
[--C-:B------:R-:W-:Y:S01]  /*7f40*/  @!P4 IMAD.IADD R81, R81, 0x1, -R188.reuse ;  /* 0x000000015151c824 */ /* 0x100fe200078e0abc */
[----:B------:R-:W-:Y:S01]  /*7f50*/  ISETP.GE.AND P4, PT, R96, RZ, PT ;  /* 0x000000ff6000720c */ /* 0x000fe20003f86270 */
[----:B0-----:R-:W-:Y:S02]  /*7f60*/  IMAD R79, R80, UR16, RZ ;  /* 0x00000010504f7c24 */ /* 0x001fe4000f8e02ff */
[----:B------:R-:W-:Y:S02]  /*7f70*/  IMAD R80, R84, UR16, RZ ;  /* 0x0000001054507c24 */ /* 0x000fe4000f8e02ff */
[----:B------:R-:W-:Y:S01]  /*7f80*/  @!P5 IMAD.IADD R83, R83, 0x1, -R188 ;  /* 0x000000015353d824 */ /* 0x000fe200078e0abc */
[CC--:B------:R-:W-:Y:S01]  /*7f90*/  IADD3 R77, P6, PT, R79.reuse, R186.reuse, RZ ;  /* 0x000000ba4f4d7210 */ /* 0x0c0fe20007fde0ff */
[----:B------:R-:W-:Y:S01]  /*7fa0*/  @P0 IMAD.MOV.U32 R84, RZ, RZ, R73 ;  /* 0x000000ffff540224 */ /* 0x000fe200078e0049 */
[----:B------:R-:W-:Y:S01]  /*7fb0*/  IADD3 R78, P5, PT, R80, R186, RZ ;  /* 0x000000ba504e7210 */ /* 0x000fe20007fbe0ff */
[----:B------:R-:W-:Y:S01]  /*7fc0*/  @P0 IMAD.MOV.U32 R85, RZ, RZ, R74 ;  /* 0x000000ffff550224 */ /* 0x000fe200078e004a */
[----:B------:R-:W-:-:S02]  /*7fd0*/  LEA.HI.X.SX32 R79, R79, R126, 0x1, P6 ;  /* 0x0000007e4f4f7211 */ /* 0x000fc400030f0eff */
[----:B------:R-:W-:Y:S02]  /*7fe0*/  PRMT R26, RZ, 0x7610, R26 ;  /* 0x00007610ff1a7816 */ /* 0x000fe4000000001a */
[----:B------:R-:W-:Y:S01]  /*7ff0*/  LEA.HI.X.SX32 R80, R80, R126, 0x1, P5 ;  /* 0x0000007e50507211 */ /* 0x000fe200028f0eff */
[----:B------:R0:W2:Y:S01]  /*8000*/  @P0 LDG.E.U8 R30, desc[UR20][R84.64] ;  /* 0x00000014541e0981 */ /* 0x0000a2000c1e1100 */
[C---:B------:R-:W-:Y:S02]  /*8010*/  ISETP.GT.U32.AND P6, PT, R188.reuse, R83, PT ;  /* 0x00000053bc00720c */ /* 0x040fe40003fc4070 */
[----:B------:R-:W-:Y:S02]  /*8020*/  ISETP.GT.U32.AND P5, PT, R188, R81, PT ;  /* 0x00000051bc00720c */ /* 0x000fe40003fa4070 */
[----:B------:R-:W-:Y:S01]  /*8030*/  PRMT R28, RZ, 0x7610, R28 ;  /* 0x00007610ff1c7816 */ /* 0x000fe2000000001c */
[----:B0-----:R-:W-:Y:S02]  /*8040*/  @P0 IMAD.MOV.U32 R84, RZ, RZ, R75 ;  /* 0x000000ffff540224 */ /* 0x001fe400078e004b */
[----:B------:R-:W-:-:S02]  /*8050*/  @P0 IMAD.MOV.U32 R85, RZ, RZ, R76 ;  /* 0x000000ffff550224 */ /* 0x000fc400078e004c */
[----:B------:R-:W-:-:S03]  /*8060*/  @!P4 IMAD.MOV R82, RZ, RZ, -R82 ;  /* 0x000000ffff52c224 */ /* 0x000fc600078e0a52 */
[----:B------:R0:W2:Y:S01]  /*8070*/  @P0 LDG.E.U8 R26, desc[UR20][R84.64] ;  /* 0x00000014541a0981 */ /* 0x0000a2000c1e1100 */
[----:B------:R-:W-:Y:S01]  /*8080*/  ISETP.GE.AND P4, PT, R189, RZ, PT ;  /* 0x000000ffbd00720c */ /* 0x000fe20003f86270 */
[----:B------:R-:W-:Y:S01]  /*8090*/  @!P6 IMAD.IADD R83, R83, 0x1, -R188 ;  /* 0x000000015353e824 */ /* 0x000fe200078e0abc */
[----:B------:R-:W-:Y:S01]  /*80a0*/  PRMT R24, RZ, 0x7610, R24 ;  /* 0x00007610ff187816 */ /* 0x000fe20000000018 */
[----:B0-----:R-:W-:Y:S02]  /*80b0*/  @P0 IMAD.MOV.U32 R84, RZ, RZ, R77 ;  /* 0x000000ffff540224 */ /* 0x001fe400078e004d */
[----:B------:R-:W-:Y:S01]  /*80c0*/  @P0 IMAD.MOV.U32 R85, RZ, RZ, R79 ;  /* 0x000000ffff550224 */ /* 0x000fe200078e004f */
[----:B------:R-:W-:Y:S01]  /*80d0*/  SEL R86, R127, R86, !P3 ;  /* 0x000000567f567207 */ /* 0x000fe20005800000 */
[----:B------:R-:W-:-:S03]  /*80e0*/  @!P5 IMAD.IADD R81, R81, 0x1, -R188 ;  /* 0x000000015151d824 */ /* 0x000fc600078e0abc */
[----:B------:R0:W2:Y:S01]  /*80f0*/  @P0 LDG.E.U8 R28, desc[UR20][R84.64] ;  /* 0x00000014541c0981 */ /* 0x0000a2000c1e1100 */
[----:B------:R-:W-:Y:S01]  /*8100*/  ISETP.GT.U32.AND P5, PT, R188, R89, PT ;  /* 0x00000059bc00720c */ /* 0x000fe20003fa4070 */
[----:B------:R-:W-:Y:S01]  /*8110*/  IMAD.MOV.U32 R90, RZ, RZ, R83 ;  /* 0x000000ffff5a7224 */ /* 0x000fe200078e0053 */
[----:B------:R-:W-:Y:S01]  /*8120*/  ISETP.GE.AND P6, PT, R142, RZ, PT ;  /* 0x000000ff8e00720c */ /* 0x000fe20003fc6270 */
[----:B------:R-:W-:Y:S02]  /*8130*/  IMAD R83, R86, UR16, RZ ;  /* 0x0000001056537c24 */ /* 0x000fe4000f8e02ff */
[----:B0-----:R-:W-:Y:S02]  /*8140*/  @P0 IMAD.MOV.U32 R84, RZ, RZ, R78 ;  /* 0x000000ffff540224 */ /* 0x001fe400078e004e */
[----:B------:R-:W-:-:S05]  /*8150*/  @P0 IMAD.MOV.U32 R85, RZ, RZ, R80 ;  /* 0x000000ffff550224 */ /* 0x000fca00078e0050 */
[----:B------:R0:W2:Y:S01]  /*8160*/  @P0 LDG.E.U8 R24, desc[UR20][R84.64] ;  /* 0x0000001454180981 */ /* 0x0000a2000c1e1100 */
[----:B------:R-:W-:Y:S02]  /*8170*/  IMAD.MOV.U32 R88, RZ, RZ, R81 ;  /* 0x000000ffff587224 */ /* 0x000fe400078e0051 */
[----:B------:R-:W-:Y:S01]  /*8180*/  @!P4 IMAD.MOV R90, RZ, RZ, -R90 ;  /* 0x000000ffff5ac224 */ /* 0x000fe200078e0a5a */
[----:B------:R-:W-:Y:S02]  /*8190*/  IADD3 R81, P4, PT, R83, R186, RZ ;  /* 0x000000ba53517210 */ /* 0x000fe40007f9e0ff */
[----:B0-----:R-:W-:Y:S01]  /*81a0*/  SEL R84, R127, R82, !P3 ;  /* 0x000000527f547207 */ /* 0x001fe20005800000 */
[----:B------:R-:W-:Y:S01]  /*81b0*/  @!P5 IMAD.IADD R89, R89, 0x1, -R188 ;  /* 0x000000015959d824 */ /* 0x000fe200078e0abc */
[----:B------:R-:W-:-:S03]  /*81c0*/  LEA.HI.X.SX32 R83, R83, R126, 0x1, P4 ;  /* 0x0000007e53537211 */ /* 0x000fc600020f0eff */
[----:B------:R-:W-:Y:S02]  /*81d0*/  IMAD R84, R84, UR16, RZ ;  /* 0x0000001054547c24 */ /* 0x000fe4000f8e02ff */
[----:B------:R-:W-:Y:S01]  /*81e0*/  @!P6 IMAD.MOV R88, RZ, RZ, -R88 ;  /* 0x000000ffff58e224 */ /* 0x000fe200078e0a58 */
[----:B------:R-:W-:Y:S02]  /*81f0*/  PRMT R27, RZ, 0x7610, R27 ;  /* 0x00007610ff1b7816 */ /* 0x000fe4000000001b */
[C---:B------:R-:W-:Y:S01]  /*8200*/  IADD3 R82, P5, PT, R84.reuse, R186, RZ ;  /* 0x000000ba54527210 */ /* 0x040fe20007fbe0ff */
[----:B------:R-:W-:Y:S01]  /*8210*/  @P0 IMAD.MOV.U32 R86, RZ, RZ, R81 ;  /* 0x000000ffff560224 */ /* 0x000fe200078e0051 */
[C---:B------:R-:W-:Y:S01]  /*8220*/  SEL R90, R127.reuse, R90, !P3 ;  /* 0x0000005a7f5a7207 */ /* 0x040fe20005800000 */
[----:B------:R-:W-:Y:S01]  /*8230*/  @P0 IMAD.MOV.U32 R87, RZ, RZ, R83 ;  /* 0x000000ffff570224 */ /* 0x000fe200078e0053 */
[----:B------:R-:W-:Y:S02]  /*8240*/  LEA.HI.X.SX32 R84, R84, R126, 0x1, P5 ;  /* 0x0000007e54547211 */ /* 0x000fe400028f0eff */
[----:B------:R-:W-:Y:S01]  /*8250*/  SEL R88, R127, R88, !P3 ;  /* 0x000000587f587207 */ /* 0x000fe20005800000 */
[----:B------:R-:W-:Y:S01]  /*8260*/  IMAD R90, R90, UR16, RZ ;  /* 0x000000105a5a7c24 */ /* 0x000fe2000f8e02ff */
[----:B------:R-:W-:Y:S01]  /*8270*/  PRMT R18, RZ, 0x7610, R18 ;  /* 0x00007610ff127816 */ /* 0x000fe20000000012 */
[----:B------:R0:W2:Y:S01]  /*8280*/  @P0 LDG.E.U8 R27, desc[UR20][R86.64] ;  /* 0x00000014561b0981 */ /* 0x0000a2000c1e1100 */
[----:B------:R-:W-:Y:S01]  /*8290*/  ISETP.GT.U32.AND P6, PT, R188, R89, PT ;  /* 0x00000059bc00720c */ /* 0x000fe20003fc4070 */
[----:B------:R-:W-:Y:S01]  /*82a0*/  IMAD R88, R88, UR16, RZ ;  /* 0x0000001058587c24 */ /* 0x000fe2000f8e02ff */
[----:B------:R-:W-:Y:S01]  /*82b0*/  IADD3 R85, P5, PT, R90, R186, RZ ;  /* 0x000000ba5a557210 */ /* 0x000fe20007fbe0ff */
[----:B0-----:R-:W-:-:S02]  /*82c0*/  @P0 IMAD.MOV.U32 R86, RZ, RZ, R82 ;  /* 0x000000ffff560224 */ /* 0x001fc400078e0052 */
[----:B------:R-:W-:-:S05]  /*82d0*/  @P0 IMAD.MOV.U32 R87, RZ, RZ, R84 ;  /* 0x000000ffff570224 */ /* 0x000fca00078e0054 */
[----:B------:R0:W2:Y:S03]  /*82e0*/  @P0 LDG.E.U8 R18, desc[UR20][R86.64] ;  /* 0x0000001456120981 */ /* 0x0000a6000c1e1100 */
[----:B------:R-:W-:Y:S01]  /*82f0*/  @!P6 IMAD.IADD R89, R89, 0x1, -R188 ;  /* 0x000000015959e824 */ /* 0x000fe200078e0abc */
[----:B------:R-:W-:Y:S02]  /*8300*/  PRMT R20, RZ, 0x7610, R20 ;  /* 0x00007610ff147816 */ /* 0x000fe40000000014 */
[----:B0-----:R-:W-:Y:S02]  /*8310*/  IADD3 R86, P4, PT, R88, R186, RZ ;  /* 0x000000ba58567210 */ /* 0x001fe40007f9e0ff */
[----:B------:R-:W-:Y:S02]  /*8320*/  LEA.HI.X.SX32 R87, R90, R126, 0x1, P5 ;  /* 0x0000007e5a577211 */ /* 0x000fe400028f0eff */
[----:B------:R-:W-:-:S02]  /*8330*/  ISETP.GE.AND P5, PT, R138, RZ, PT ;  /* 0x000000ff8a00720c */ /* 0x000fc40003fa6270 */
[----:B------:R-:W-:Y:S02]  /*8340*/  LEA.HI.X.SX32 R88, R88, R126, 0x1, P4 ;  /* 0x0000007e58587211 */ /* 0x000fe400020f0eff */
[C---:B------:R-:W-:Y:S01]  /*8350*/  ISETP.GT.U32.AND P4, PT, R188.reuse, R93, PT ;  /* 0x0000005dbc00720c */ /* 0x040fe20003f84070 */
[----:B------:R-:W-:Y:S01]  /*8360*/  @P0 IMAD.MOV.U32 R90, RZ, RZ, R85 ;  /* 0x000000ffff5a0224 */ /* 0x000fe200078e0055 */
[----:B------:R-:W-:Y:S01]  /*8370*/  ISETP.GT.U32.AND P6, PT, R188, R94, PT ;  /* 0x0000005ebc00720c */ /* 0x000fe20003fc4070 */
[----:B------:R-:W-:Y:S02]  /*8380*/  @P0 IMAD.MOV.U32 R91, RZ, RZ, R87 ;  /* 0x000000ffff5b0224 */ /* 0x000fe400078e0057 */
[----:B------:R-:W-:Y:S02]  /*8390*/  IMAD R95, R113, UR12, RZ ;  /* 0x0000000c715f7c24 */ /* 0x000fe4000f8e02ff */
[----:B------:R-:W-:Y:S01]  /*83a0*/  IMAD.MOV.U32 R92, RZ, RZ, R89 ;  /* 0x000000ffff5c7224 */ /* 0x000fe200078e0059 */
[----:B------:R0:W2:Y:S01]  /*83b0*/  @P0 LDG.E.U8 R20, desc[UR20][R90.64] ;  /* 0x000000145a140981 */ /* 0x0000a2000c1e1100 */
[----:B------:R-:W-:-:S02]  /*83c0*/  PRMT R16, RZ, 0x7610, R16 ;  /* 0x00007610ff107816 */ /* 0x000fc40000000010 */
[----:B------:R-:W-:Y:S01]  /*83d0*/  @!P5 IMAD.MOV R92, RZ, RZ, -R92 ;  /* 0x000000ffff5cd224 */ /* 0x000fe200078e0a5c */
[----:B------:R-:W-:Y:S01]  /*83e0*/  IADD3 R89, P5, PT, R95, R121, RZ ;  /* 0x000000795f597210 */ /* 0x000fe20007fbe0ff */
[----:B------:R-:W-:Y:S02]  /*83f0*/  @!P4 IMAD.IADD R93, R93, 0x1, -R188 ;  /* 0x000000015d5dc824 */ /* 0x000fe400078e0abc */
[----:B0-----:R-:W-:Y:S02]  /*8400*/  @P0 IMAD.MOV.U32 R90, RZ, RZ, R86 ;  /* 0x000000ffff5a0224 */ /* 0x001fe400078e0056 */
[----:B------:R-:W-:Y:S01]  /*8410*/  @P0 IMAD.MOV.U32 R91, RZ, RZ, R88 ;  /* 0x000000ffff5b0224 */ /* 0x000fe200078e0058 */
[----:B------:R-:W-:Y:S01]  /*8420*/  SEL R92, R127, R92, !P3 ;  /* 0x0000005c7f5c7207 */ /* 0x000fe20005800000 */
[----:B------:R-:W-:-:S03]  /*8430*/  @!P6 IMAD.IADD R94, R94, 0x1, -R188 ;  /* 0x000000015e5ee824 */ /* 0x000fc600078e0abc */
[----:B------:R0:W2:Y:S01]  /*8440*/  @P0 LDG.E.U8 R16, desc[UR20][R90.64] ;  /* 0x000000145a100981 */ /* 0x0000a2000c1e1100 */
[----:B------:R-:W-:Y:S01]  /*8450*/  PRMT R124, RZ, 0x7610, R124 ;  /* 0x00007610ff7c7816 */ /* 0x000fe2000000007c */
[----:B------:R-:W-:Y:S01]  /*8460*/  IMAD R92, R92, UR16, RZ ;  /* 0x000000105c5c7c24 */ /* 0x000fe2000f8e02ff */
[C---:B------:R-:W-:Y:S01]  /*8470*/  ISETP.GT.U32.AND P4, PT, R188.reuse, R94, PT ;  /* 0x0000005ebc00720c */ /* 0x040fe20003f84070 */
[----:B------:R-:W-:Y:S01]  /*8480*/  @P1 IMAD.MOV.U32 R98, RZ, RZ, R89 ;  /* 0x000000ffff621224 */ /* 0x000fe200078e0059 */
[----:B0-----:R-:W-:Y:S02]  /*8490*/  LEA.HI.X.SX32 R90, R95, R122, 0x1, P5 ;  /* 0x0000007a5f5a7211 */ /* 0x001fe400028f0eff */
[----:B------:R-:W-:-:S03]  /*84a0*/  ISETP.GT.U32.AND P5, PT, R188, R93, PT ;  /* 0x0000005dbc00720c */ /* 0x000fc60003fa4070 */
[----:B------:R-:W-:Y:S01]  /*84b0*/  @P1 IMAD.MOV.U32 R99, RZ, RZ, R90 ;  /* 0x000000ffff631224 */ /* 0x000fe200078e005a */
[----:B------:R-:W-:Y:S01]  /*84c0*/  IADD3 R91, P6, PT, R92, R186, RZ ;  /* 0x000000ba5c5b7210 */ /* 0x000fe20007fde0ff */
[----:B------:R-:W-:-:S03]  /*84d0*/  IMAD.U32 R108, RZ, RZ, UR12 ;  /* 0x0000000cff6c7e24 */ /* 0x000fc6000f8e00ff */
[----:B------:R0:W2:Y:S01]  /*84e0*/  @P1 LDG.E.U8 R124, desc[UR20][R98.64] ;  /* 0x00000014627c1981 */ /* 0x0000a2000c1e1100 */
[----:B------:R-:W-:Y:S02]  /*84f0*/  ISETP.GE.AND P1, PT, R134, RZ, PT ;  /* 0x000000ff8600720c */ /* 0x000fe40003f26270 */
[----:B------:R-:W-:Y:S01]  /*8500*/  LEA.HI.X.SX32 R92, R92, R126, 0x1, P6 ;  /* 0x0000007e5c5c7211 */ /* 0x000fe200030f0eff */
[----:B------:R-:W-:Y:S01]  /*8510*/  IMAD R108, R108, 0x4, R95 ;  /* 0x000000046c6c7824 */ /* 0x000fe200078e025f */
[----:B------:R-:W-:Y:S01]  /*8520*/  ISETP.GE.AND P6, PT, R133, RZ, PT ;  /* 0x000000ff8500720c */ /* 0x000fe20003fc6270 */
[----:B------:R-:W-:Y:S01]  /*8530*/  IMAD.U32 R101, RZ, RZ, UR12 ;  /* 0x0000000cff657e24 */ /* 0x000fe2000f8e00ff */
[----:B------:R-:W-:Y:S01]  /*8540*/  LOP3.LUT R95, R113, 0x8, RZ, 0xfc, !PT ;  /* 0x00000008715f7812 */ /* 0x000fe200078efcff */
[--C-:B------:R-:W-:Y:S01]  /*8550*/  @!P5 IMAD.IADD R93, R93, 0x1, -R188.reuse ;  /* 0x000000015d5dd824 */ /* 0x100fe200078e0abc */
[----:B------:R-:W-:Y:S01]  /*8560*/  PLOP3.LUT P5, PT, PT, PT, UP1, 0x80, 0x8 ;  /* 0x000000000008781c */ /* 0x000fe20003faf018 */
[----:B------:R-:W-:-:S02]  /*8570*/  @!P4 IMAD.IADD R94, R94, 0x1, -R188 ;  /* 0x000000015e5ec824 */ /* 0x000fc400078e0abc */
[----:B0-----:R-:W-:Y:S01]  /*8580*/  IMAD.MOV.U32 R98, RZ, RZ, R93 ;  /* 0x000000ffff627224 */ /* 0x001fe200078e005d */
[----:B------:R-:W-:Y:S01]  /*8590*/  ISETP.LT.AND P5, PT, R95, UR25, P5 ;  /* 0x000000195f007c0c */ /* 0x000fe2000afa1270 */
[----:B------:R-:W-:Y:S01]  /*85a0*/  IMAD R101, R101, 0x4, R108 ;  /* 0x0000000465657824 */ /* 0x000fe200078e026c */
[----:B------:R-:W-:Y:S01]  /*85b0*/  PRMT R19, RZ, 0x7610, R19 ;  /* 0x00007610ff137816 */ /* 0x000fe20000000013 */
[----:B------:R-:W-:Y:S01]  /*85c0*/  IMAD.MOV.U32 R99, RZ, RZ, R94 ;  /* 0x000000ffff637224 */ /* 0x000fe200078e005e */
[----:B------:R-:W-:Y:S01]  /*85d0*/  ISETP.GT.U32.AND P4, PT, R188, R97, PT ;  /* 0x00000061bc00720c */ /* 0x000fe20003f84070 */
[----:B------:R-:W-:Y:S02]  /*85e0*/  @P0 IMAD.MOV.U32 R94, RZ, RZ, R91 ;  /* 0x000000ffff5e0224 */ /* 0x000fe400078e005b */
[----:B------:R-:W-:Y:S02]  /*85f0*/  @P0 IMAD.MOV.U32 R95, RZ, RZ, R92 ;  /* 0x000000ffff5f0224 */ /* 0x000fe400078e005c */
[----:B------:R-:W-:Y:S01]  /*8600*/  @!P1 IMAD.MOV R98, RZ, RZ, -R98 ;  /* 0x000000ffff629224 */ /* 0x000fe200078e0a62 */
[----:B------:R-:W-:Y:S01]  /*8610*/  IADD3 R93, P1, PT, R101, R121, RZ ;  /* 0x00000079655d7210 */ /* 0x000fe20007f3e0ff */
[----:B------:R-:W-:Y:S01]  /*8620*/  @!P6 IMAD.MOV R99, RZ, RZ, -R99 ;  /* 0x000000ffff63e224 */ /* 0x000fe200078e0a63 */
[----:B------:R0:W2:Y:S02]  /*8630*/  @P0 LDG.E.U8 R19, desc[UR20][R94.64] ;  /* 0x000000145e130981 */ /* 0x0000a4000c1e1100 */
[----:B------:R-:W-:Y:S01]  /*8640*/  SEL R129, R127, R98, !P3 ;  /* 0x000000627f817207 */ /* 0x000fe20005800000 */
[----:B------:R-:W-:Y:S01]  /*8650*/  @P5 IMAD.MOV.U32 R98, RZ, RZ, R93 ;  /* 0x000000ffff625224 */ /* 0x000fe200078e005d */
[----:B------:R-:W-:-:S02]  /*8660*/  PRMT R145, RZ, 0x7610, R145 ;  /* 0x00007610ff917816 */ /* 0x000fc40000000091 */
[----:B------:R-:W-:Y:S02]  /*8670*/  SEL R133, R127, R99, !P3 ;  /* 0x000000637f857207 */ /* 0x000fe40005800000 */
[----:B0-----:R-:W-:Y:S01]  /*8680*/  LEA.HI.X.SX32 R94, R101, R122, 0x1, P1 ;  /* 0x0000007a655e7211 */ /* 0x001fe200008f0eff */
[----:B------:R-:W-:Y:S02]  /*8690*/  @!P4 IMAD.IADD R97, R97, 0x1, -R188 ;  /* 0x000000016161c824 */ /* 0x000fe400078e0abc */
[----:B------:R-:W-:Y:S02]  /*86a0*/  IMAD R129, R129, UR16, RZ ;  /* 0x0000001081817c24 */ /* 0x000fe4000f8e02ff */
[----:B------:R-:W-:Y:S01]  /*86b0*/  @P5 IMAD.MOV.U32 R99, RZ, RZ, R94 ;  /* 0x000000ffff635224 */ /* 0x000fe200078e005e */
[----:B------:R-:W-:Y:S01]  /*86c0*/  ISETP.GT.U32.AND P4, PT, R188, R97, PT ;  /* 0x00000061bc00720c */ /* 0x000fe20003f84070 */
[----:B------:R-:W-:-:S03]  /*86d0*/  IMAD R133, R133, UR16, RZ ;  /* 0x0000001085857c24 */ /* 0x000fc6000f8e02ff */
[----:B------:R0:W2:Y:S01]  /*86e0*/  @P5 LDG.E.U8 R145, desc[UR20][R98.64] ;  /* 0x0000001462915981 */ /* 0x0000a2000c1e1100 */
[----:B------:R-:W-:Y:S01]  /*86f0*/  IADD3 R130, P5, PT, R129, R186, RZ ;  /* 0x000000ba81827210 */ /* 0x000fe20007fbe0ff */
[----:B------:R-:W-:Y:S01]  /*8700*/  IMAD.U32 R96, RZ, RZ, UR12 ;  /* 0x0000000cff607e24 */ /* 0x000fe2000f8e00ff */
[----:B------:R-:W-:Y:S02]  /*8710*/  LOP3.LUT R102, R113, 0x10, RZ, 0xfc, !PT ;  /* 0x0000001071667812 */ /* 0x000fe400078efcff */
[----:B------:R-:W-:Y:S02]  /*8720*/  PLOP3.LUT P1, PT, PT, PT, UP1, 0x80, 0x8 ;  /* 0x000000000008781c */ /* 0x000fe40003f2f018 */
[----:B------:R-:W-:Y:S01]  /*8730*/  LEA.HI.X.SX32 R129, R129, R126, 0x1, P5 ;  /* 0x0000007e81817211 */ /* 0x000fe200028f0eff */
[----:B------:R-:W-:Y:S01]  /*8740*/  IMAD R96, R96, 0x8, R101 ;  /* 0x0000000860607824 */ /* 0x000fe200078e0265 */
[----:B------:R-:W-:Y:S02]  /*8750*/  IADD3 R134, P6, PT, R133, R186, RZ ;  /* 0x000000ba85867210 */ /* 0x000fe40007fde0ff */
[----:B------:R-:W-:Y:S01]  /*8760*/  ISETP.GE.AND P5, PT, R137, RZ, PT ;  /* 0x000000ff8900720c */ /* 0x000fe20003fa6270 */
[----:B0-----:R-:W-:Y:S01]  /*8770*/  @P0 IMAD.MOV.U32 R98, RZ, RZ, R130 ;  /* 0x000000ffff620224 */ /* 0x001fe200078e0082 */
[----:B------:R-:W-:Y:S01]  /*8780*/  PRMT R17, RZ, 0x7610, R17 ;  /* 0x00007610ff117816 */ /* 0x000fe20000000011 */
[----:B------:R-:W-:Y:S01]  /*8790*/  @P0 IMAD.MOV.U32 R99, RZ, RZ, R129 ;  /* 0x000000ffff630224 */ /* 0x000fe200078e0081 */
[----:B------:R-:W-:Y:S01]  /*87a0*/  ISETP.LT.AND P1, PT, R102, UR25, P1 ;  /* 0x0000001966007c0c */ /* 0x000fe20008f21270 */
[----:B------:R-:W-:Y:S01]  /*87b0*/  IMAD.U32 R110, RZ, RZ, UR12 ;  /* 0x0000000cff6e7e24 */ /* 0x000fe2000f8e00ff */
[----:B------:R-:W-:Y:S01]  /*87c0*/  LEA.HI.X.SX32 R133, R133, R126, 0x1, P6 ;  /* 0x0000007e85857211 */ /* 0x000fe200030f0eff */
[----:B------:R-:W-:Y:S01]  /*87d0*/  @!P4 IMAD.IADD R97, R97, 0x1, -R188 ;  /* 0x000000016161c824 */ /* 0x000fe200078e0abc */
[----:B------:R-:W-:Y:S01]  /*87e0*/  IADD3 R95, P6, PT, R96, R121, RZ ;  /* 0x00000079605f7210 */ /* 0x000fe20007fde0ff */
[----:B------:R0:W2:Y:S01]  /*87f0*/  @P0 LDG.E.U8 R17, desc[UR20][R98.64] ;  /* 0x0000001462110981 */ /* 0x0000a2000c1e1100 */
[----:B------:R-:W-:Y:S01]  /*8800*/  PRMT R15, RZ, 0x7610, R15 ;  /* 0x00007610ff0f7816 */ /* 0x000fe2000000000f */
[----:B------:R-:W-:Y:S01]  /*8810*/  IMAD R110, R110, 0x4, R96 ;  /* 0x000000046e6e7824 */ /* 0x000fe200078e0260 */
[----:B------:R-:W-:-:S02]  /*8820*/  ISETP.GT.U32.AND P4, PT, R188, R100, PT ;  /* 0x00000064bc00720c */ /* 0x000fc40003f84070 */
[----:B------:R-:W-:Y:S01]  /*8830*/  LEA.HI.X.SX32 R96, R96, R122, 0x1, P6 ;  /* 0x0000007a60607211 */ /* 0x000fe200030f0eff */
[----:B0-----:R-:W-:Y:S02]  /*8840*/  @P0 IMAD.MOV.U32 R98, RZ, RZ, R134 ;  /* 0x000000ffff620224 */ /* 0x001fe400078e0086 */
[----:B------:R-:W-:Y:S01]  /*8850*/  @P0 IMAD.MOV.U32 R99, RZ, RZ, R133 ;  /* 0x000000ffff630224 */ /* 0x000fe200078e0085 */
[----:B------:R-:W-:Y:S01]  /*8860*/  PRMT R146, RZ, 0x7610, R146 ;  /* 0x00007610ff927816 */ /* 0x000fe20000000092 */
[----:B------:R-:W-:-:S03]  /*8870*/  @!P5 IMAD.MOV R97, RZ, RZ, -R97 ;  /* 0x000000ffff61d224 */ /* 0x000fc600078e0a61 */
[----:B------:R0:W2:Y:S02]  /*8880*/  @P0 LDG.E.U8 R15, desc[UR20][R98.64] ;  /* 0x00000014620f0981 */ /* 0x0000a4000c1e1100 */
[----:B------:R-:W-:Y:S01]  /*8890*/  SEL R137, R127, R97, !P3 ;  /* 0x000000617f897207 */ /* 0x000fe20005800000 */
[----:B------:R-:W-:Y:S02]  /*88a0*/  @!P4 IMAD.IADD R100, R100, 0x1, -R188 ;  /* 0x000000016464c824 */ /* 0x000fe400078e0abc */
[----:B0-----:R-:W-:Y:S02]  /*88b0*/  @P1 IMAD.MOV.U32 R98, RZ, RZ, R95 ;  /* 0x000000ffff621224 */ /* 0x001fe400078e005f */
[----:B------:R-:W-:-:S05]  /*88c0*/  @P1 IMAD.MOV.U32 R99, RZ, RZ, R96 ;  /* 0x000000ffff631224 */ /* 0x000fca00078e0060 */
[----:B------:R0:W2:Y:S01]  /*88d0*/  @P1 LDG.E.U8 R146, desc[UR20][R98.64] ;  /* 0x0000001462921981 */ /* 0x0000a2000c1e1100 */
[----:B------:R-:W-:Y:S01]  /*88e0*/  IMAD R137, R137, UR16, RZ ;  /* 0x0000001089897c24 */ /* 0x000fe2000f8e02ff */
[----:B------:R-:W-:Y:S01]  /*88f0*/  ISETP.GT.U32.AND P5, PT, R188, R100, PT ;  /* 0x00000064bc00720c */ /* 0x000fe20003fa4070 */
[----:B0-----:R-:W-:-:S04]  /*8900*/  IMAD.U32 R98, RZ, RZ, UR12 ;  /* 0x0000000cff627e24 */ /* 0x001fc8000f8e00ff */
[----:B------:R-:W-:Y:S01]  /*8910*/  IMAD R98, R98, 0x4, R110 ;  /* 0x0000000462627824 */ /* 0x000fe200078e026e */
[----:B------:R-:W-:Y:S01]  /*8920*/  LOP3.LUT R102, R113, 0x18, RZ, 0xfc, !PT ;  /* 0x0000001871667812 */ /* 0x000fe200078efcff */
[----:B------:R-:W-:Y:S01]  /*8930*/  IMAD.U32 R104, RZ, RZ, UR12 ;  /* 0x0000000cff687e24 */ /* 0x000fe2000f8e00ff */
[----:B------:R-:W-:Y:S02]  /*8940*/  PLOP3.LUT P4, PT, PT, PT, UP1, 0x80, 0x8 ;  /* 0x000000000008781c */ /* 0x000fe40003f8f018 */
[C---:B------:R-:W-:Y:S02]  /*8950*/  IADD3 R138, P6, PT, R137.reuse, R186, RZ ;  /* 0x000000ba898a7210 */ /* 0x040fe40007fde0ff */
[----:B------:R-:W-:Y:S01]  /*8960*/  IADD3 R97, P1, PT, R98, R121, RZ ;  /* 0x0000007962617210 */ /* 0x000fe20007f3e0ff */
[----:B------:R-:W-:Y:S01]  /*8970*/  IMAD R104, R104, 0x8, R98 ;  /* 0x0000000868687824 */ /* 0x000fe200078e0262 */
[----:B------:R-:W-:Y:S02]  /*8980*/  LEA.HI.X.SX32 R137, R137, R126, 0x1, P6 ;  /* 0x0000007e89897211 */ /* 0x000fe400030f0eff */
[----:B------:R-:W-:-:S02]  /*8990*/  ISETP.LT.AND P4, PT, R102, UR25, P4 ;  /* 0x0000001966007c0c */ /* 0x000fc4000a781270 */
[----:B------:R-:W-:Y:S02]  /*89a0*/  LEA.HI.X.SX32 R98, R98, R122, 0x1, P1 ;  /* 0x0000007a62627211 */ /* 0x000fe400008f0eff */
[----:B------:R-:W-:Y:S02]  /*89b0*/  ISETP.GE.AND P6, PT, R141, RZ, PT ;  /* 0x000000ff8d00720c */ /* 0x000fe40003fc6270 */
[----:B------:R-:W-:Y:S02]  /*89c0*/  LOP3.LUT R101, R113, 0x20, RZ, 0xfc, !PT ;  /* 0x0000002071657812 */ /* 0x000fe400078efcff */
[----:B------:R-:W-:Y:S01]  /*89d0*/  PLOP3.LUT P1, PT, PT, PT, UP1, 0x80, 0x8 ;  /* 0x000000000008781c */ /* 0x000fe20003f2f018 */
[----:B------:R-:W-:Y:S01]  /*89e0*/  @!P5 IMAD.IADD R100, R100, 0x1, -R188 ;  /* 0x000000016464d824 */ /* 0x000fe200078e0abc */
[----:B------:R-:W-:Y:S01]  /*89f0*/  PRMT R14, RZ, 0x7610, R14 ;  /* 0x00007610ff0e7816 */ /* 0x000fe2000000000e */
[----:B------:R-:W-:Y:S01]  /*8a00*/  @P0 IMAD.MOV.U32 R102, RZ, RZ, R138 ;  /* 0x000000ffff660224 */ /* 0x000fe200078e008a */
[----:B------:R-:W-:Y:S01]  /*8a10*/  ISETP.LT.AND P1, PT, R101, UR25, P1 ;  /* 0x0000001965007c0c */ /* 0x000fe20008f21270 */
[----:B------:R-:W-:Y:S01]  /*8a20*/  @P0 IMAD.MOV.U32 R103, RZ, RZ, R137 ;  /* 0x000000ffff670224 */ /* 0x000fe200078e0089 */
[----:B------:R-:W-:Y:S01]  /*8a30*/  IADD3 R99, P5, PT, R104, R121, RZ ;  /* 0x0000007968637210 */ /* 0x000fe20007fbe0ff */
[----:B------:R-:W-:Y:S01]  /*8a40*/  IMAD.MOV.U32 R101, RZ, RZ, R100 ;  /* 0x000000ffff657224 */ /* 0x000fe200078e0064 */
[----:B------:R-:W-:-:S02]  /*8a50*/  PRMT R149, RZ, 0x7610, R149 ;  /* 0x00007610ff957816 */ /* 0x000fc40000000095 */
[----:B------:R0:W2:Y:S01]  /*8a60*/  @P0 LDG.E.U8 R14, desc[UR20][R102.64] ;  /* 0x00000014660e0981 */ /* 0x0000a2000c1e1100 */
[----:B------:R-:W-:Y:S01]  /*8a70*/  LEA.HI.X.SX32 R100, R104, R122, 0x1, P5 ;  /* 0x0000007a68647211 */ /* 0x000fe200028f0eff */
[----:B------:R-:W-:Y:S01]  /*8a80*/  @!P6 IMAD.MOV R101, RZ, RZ, -R101 ;  /* 0x000000ffff65e224 */ /* 0x000fe200078e0a65 */
[----:B------:R-:W-:Y:S01]  /*8a90*/  PRMT R150, RZ, 0x7610, R150 ;  /* 0x00007610ff967816 */ /* 0x000fe20000000096 */
[----:B0-----:R-:W-:Y:S02]  /*8aa0*/  @P4 IMAD.MOV.U32 R102, RZ, RZ, R97 ;  /* 0x000000ffff664224 */ /* 0x001fe400078e0061 */
[----:B------:R-:W-:Y:S01]  /*8ab0*/  @P4 IMAD.MOV.U32 R103, RZ, RZ, R98 ;  /* 0x000000ffff674224 */ /* 0x000fe200078e0062 */
[----:B------:R-:W-:Y:S01]  /*8ac0*/  SEL R141, R127, R101, !P3 ;  /* 0x000000657f8d7207 */ /* 0x000fe20005800000 */
[----:B------:R-:W-:-:S03]  /*8ad0*/  IMAD.U32 R112, RZ, RZ, UR12 ;  /* 0x0000000cff707e24 */ /* 0x000fc6000f8e00ff */
[----:B------:R0:W2:Y:S01]  /*8ae0*/  @P4 LDG.E.U8 R149, desc[UR20][R102.64] ;  /* 0x0000001466954981 */ /* 0x0000a2000c1e1100 */
[----:B------:R-:W-:Y:S01]  /*8af0*/  IMAD R141, R141, UR16, RZ ;  /* 0x000000108d8d7c24 */ /* 0x000fe2000f8e02ff */
[----:B------:R-:W-:Y:S01]  /*8b00*/  LOP3.LUT R106, R113, 0x28, RZ, 0xfc, !PT ;  /* 0x00000028716a7812 */ /* 0x000fe200078efcff */
[----:B------:R-:W-:Y:S02]  /*8b10*/  IMAD R112, R112, 0x4, R104 ;  /* 0x0000000470707824 */ /* 0x000fe400078e0268 */
[----:B0-----:R-:W-:Y:S02]  /*8b20*/  @P1 IMAD.MOV.U32 R102, RZ, RZ, R99 ;  /* 0x000000ffff661224 */ /* 0x001fe400078e0063 */
[----:B------:R-:W-:-:S05]  /*8b30*/  @P1 IMAD.MOV.U32 R103, RZ, RZ, R100 ;  /* 0x000000ffff671224 */ /* 0x000fca00078e0064 */
[----:B------:R0:W2:Y:S01]  /*8b40*/  @P1 LDG.E.U8 R150, desc[UR20][R102.64] ;  /* 0x0000001466961981 */ /* 0x0000a2000c1e1100 */
[----:B------:R-:W-:Y:S02]  /*8b50*/  PLOP3.LUT P1, PT, PT, PT, UP1, 0x80, 0x8 ;  /* 0x000000000008781c */ /* 0x000fe40003f2f018 */
[----:B------:R-:W-:Y:S01]  /*8b60*/  IADD3 R142, P5, PT, R141, R186, RZ ;  /* 0x000000ba8d8e7210 */ /* 0x000fe20007fbe0ff */
[----:B------:R-:W-:Y:S01]  /*8b70*/  IMAD.U32 R116, RZ, RZ, UR12 ;  /* 0x0000000cff747e24 */ /* 0x000fe2000f8e00ff */
[----:B------:R-:W-:Y:S01]  /*8b80*/  ISETP.LT.AND P1, PT, R106, UR25, P1 ;  /* 0x000000196a007c0c */ /* 0x000fe20008f21270 */
[----:B0-----:R-:W-:Y:S01]  /*8b90*/  IMAD.U32 R102, RZ, RZ, UR12 ;  /* 0x0000000cff667e24 */ /* 0x001fe2000f8e00ff */
[----:B------:R-:W-:-:S03]  /*8ba0*/  LOP3.LUT R105, R113, 0x30, RZ, 0xfc, !PT ;  /* 0x0000003071697812 */ /* 0x000fc600078efcff */
[----:B------:R-:W-:Y:S01]  /*8bb0*/  IMAD R102, R102, 0x4, R112 ;  /* 0x0000000466667824 */ /* 0x000fe200078e0270 */
[----:B------:R-:W-:Y:S02]  /*8bc0*/  PLOP3.LUT P4, PT, PT, PT, UP1, 0x80, 0x8 ;  /* 0x000000000008781c */ /* 0x000fe40003f8f018 */
[----:B------:R-:W-:Y:S01]  /*8bd0*/  LEA.HI.X.SX32 R141, R141, R126, 0x1, P5 ;  /* 0x0000007e8d8d7211 */ /* 0x000fe200028f0eff */
[----:B------:R-:W-:Y:S01]  /*8be0*/  IMAD R116, R116, 0x8, R102 ;  /* 0x0000000874747824 */ /* 0x000fe200078e0266 */
[C---:B------:R-:W-:Y:S02]  /*8bf0*/  IADD3 R101, P6, PT, R102.reuse, R121, RZ ;  /* 0x0000007966657210 */ /* 0x040fe40007fde0ff */
[----:B------:R-:W-:Y:S01]  /*8c00*/  ISETP.LT.AND P4, PT, R105, UR25, P4 ;  /* 0x0000001969007c0c */ /* 0x000fe2000a781270 */
[----:B------:R-:W-:Y:S01]  /*8c10*/  @P0 IMAD.MOV.U32 R104, RZ, RZ, R142 ;  /* 0x000000ffff680224 */ /* 0x000fe200078e008e */
[----:B------:R-:W-:Y:S01]  /*8c20*/  PRMT R13, RZ, 0x7610, R13 ;  /* 0x00007610ff0d7816 */ /* 0x000fe2000000000d */
[----:B------:R-:W-:Y:S01]  /*8c30*/  @P0 IMAD.MOV.U32 R105, RZ, RZ, R141 ;  /* 0x000000ffff690224 */ /* 0x000fe200078e008d */
[----:B------:R-:W-:-:S02]  /*8c40*/  LEA.HI.X.SX32 R102, R102, R122, 0x1, P6 ;  /* 0x0000007a66667211 */ /* 0x000fc400030f0eff */
[----:B------:R-:W-:Y:S01]  /*8c50*/  IADD3 R103, P5, PT, R116, R121, RZ ;  /* 0x0000007974677210 */ /* 0x000fe20007fbe0ff */
[----:B------:R-:W-:Y:S01]  /*8c60*/  @P1 IMAD.MOV.U32 R106, RZ, RZ, R101 ;  /* 0x000000ffff6a1224 */ /* 0x000fe200078e0065 */
[----:B------:R-:W-:Y:S01]  /*8c70*/  PRMT R166, RZ, 0x7610, R166 ;  /* 0x00007610ffa67816 */ /* 0x000fe200000000a6 */
[----:B------:R0:W2:Y:S01]  /*8c80*/  @P0 LDG.E.U8 R13, desc[UR20][R104.64] ;  /* 0x00000014680d0981 */ /* 0x0000a2000c1e1100 */
[----:B------:R-:W-:Y:S01]  /*8c90*/  @P1 IMAD.MOV.U32 R107, RZ, RZ, R102 ;  /* 0x000000ffff6b1224 */ /* 0x000fe200078e0066 */
[----:B------:R-:W-:-:S04]  /*8ca0*/  PRMT R169, RZ, 0x7610, R169 ;  /* 0x00007610ffa97816 */ /* 0x000fc800000000a9 */
[----:B------:R1:W2:Y:S01]  /*8cb0*/  @P1 LDG.E.U8 R166, desc[UR20][R106.64] ;  /* 0x000000146aa61981 */ /* 0x0002a2000c1e1100 */
[----:B0-----:R-:W-:Y:S01]  /*8cc0*/  LEA.HI.X.SX32 R104, R116, R122, 0x1, P5 ;  /* 0x0000007a74687211 */ /* 0x001fe200028f0eff */
[----:B------:R-:W-:Y:S02]  /*8cd0*/  IMAD.U32 R105, RZ, RZ, UR12 ;  /* 0x0000000cff697e24 */ /* 0x000fe4000f8e00ff */
[----:B-1----:R-:W-:Y:S02]  /*8ce0*/  @P4 IMAD.MOV.U32 R106, RZ, RZ, R103 ;  /* 0x000000ffff6a4224 */ /* 0x002fe400078e0067 */
[----:B------:R-:W-:Y:S01]  /*8cf0*/  @P4 IMAD.MOV.U32 R107, RZ, RZ, R104 ;  /* 0x000000ffff6b4224 */ /* 0x000fe200078e0068 */
[----:B------:R-:W-:Y:S01]  /*8d00*/  LOP3.LUT R109, R113, 0x38, RZ, 0xfc, !PT ;  /* 0x00000038716d7812 */ /* 0x000fe200078efcff */
[----:B------:R-:W-:Y:S01]  /*8d10*/  IMAD R116, R105, 0x4, R116 ;  /* 0x0000000469747824 */ /* 0x000fe200078e0274 */
[----:B------:R-:W-:Y:S02]  /*8d20*/  PLOP3.LUT P1, PT, PT, PT, UP1, 0x80, 0x8 ;  /* 0x000000000008781c */ /* 0x000fe40003f2f018 */
[----:B------:R0:W2:Y:S02]  /*8d30*/  @P4 LDG.E.U8 R169, desc[UR20][R106.64] ;  /* 0x000000146aa94981 */ /* 0x0000a4000c1e1100 */
[----:B------:R-:W-:Y:S01]  /*8d40*/  ISETP.LT.AND P1, PT, R109, UR25, P1 ;  /* 0x000000196d007c0c */ /* 0x000fe20008f21270 */
[----:B0-----:R-:W-:-:S04]  /*8d50*/  IMAD.U32 R106, RZ, RZ, UR12 ;  /* 0x0000000cff6a7e24 */ /* 0x001fc8000f8e00ff */
[----:B------:R-:W-:-:S05]  /*8d60*/  IMAD R106, R106, 0x4, R116 ;  /* 0x000000046a6a7824 */ /* 0x000fca00078e0274 */
[----:B------:R-:W-:-:S04]  /*8d70*/  IADD3 R105, P4, PT, R106, R121, RZ ;  /* 0x000000796a697210 */ /* 0x000fc80007f9e0ff */
[----:B------:R-:W-:Y:S01]  /*8d80*/  LEA.HI.X.SX32 R106, R106, R122, 0x1, P4 ;  /* 0x0000007a6a6a7211 */ /* 0x000fe200020f0eff */
[----:B------:R-:W-:Y:S01]  /*8d90*/  @P1 IMAD.MOV.U32 R114, RZ, RZ, R105 ;  /* 0x000000ffff721224 */ /* 0x000fe200078e0069 */
[----:B------:R-:W-:-:S03]  /*8da0*/  PRMT R161, RZ, 0x7610, R161 ;  /* 0x00007610ffa17816 */ /* 0x000fc600000000a1 */
[----:B------:R-:W-:Y:S01]  /*8db0*/  @P1 IMAD.MOV.U32 R115, RZ, RZ, R106 ;  /* 0x000000ffff731224 */ /* 0x000fe200078e006a */
[----:B------:R-:W-:-:S04]  /*8dc0*/  LOP3.LUT R107, R113, 0x4, RZ, 0xfc, !PT ;  /* 0x00000004716b7812 */ /* 0x000fc800078efcff */
[----:B------:R0:W3:Y:S01]  /*8dd0*/  @P1 LDG.E.U8 R161, desc[UR20][R114.64] ;  /* 0x0000001472a11981 */ /* 0x0000e2000c1e1100 */
[----:B------:R-:W-:-:S04]  /*8de0*/  PLOP3.LUT P1, PT, PT, PT, UP1, 0x80, 0x8 ;  /* 0x000000000008781c */ /* 0x000fc80003f2f018 */
[----:B------:R-:W-:Y:S02]  /*8df0*/  ISETP.LT.AND P1, PT, R107, UR25, P1 ;  /* 0x000000196b007c0c */ /* 0x000fe40008f21270 */
[----:B------:R-:W-:-:S04]  /*8e00*/  IADD3 R107, P4, PT, R108, R121, RZ ;  /* 0x000000796c6b7210 */ /* 0x000fc80007f9e0ff */
[----:B------:R-:W-:Y:S02]  /*8e10*/  LEA.HI.X.SX32 R108, R108, R122, 0x1, P4 ;  /* 0x0000007a6c6c7211 */ /* 0x000fe400020f0eff */
[----:B------:R-:W-:-:S05]  /*8e20*/  PRMT R153, RZ, 0x7610, R153 ;  /* 0x00007610ff997816 */ /* 0x000fca0000000099 */
[----:B0-----:R-:W-:Y:S02]  /*8e30*/  @P1 IMAD.MOV.U32 R114, RZ, RZ, R107 ;  /* 0x000000ffff721224 */ /* 0x001fe400078e006b */
[----:B------:R-:W-:Y:S01]  /*8e40*/  @P1 IMAD.MOV.U32 R115, RZ, RZ, R108 ;  /* 0x000000ffff731224 */ /* 0x000fe200078e006c */
[----:B------:R-:W-:-:S04]  /*8e50*/  LOP3.LUT R109, R113, 0x14, RZ, 0xfc, !PT ;  /* 0x00000014716d7812 */ /* 0x000fc800078efcff */
[----:B------:R0:W4:Y:S01]  /*8e60*/  @P1 LDG.E.U8 R153, desc[UR20][R114.64] ;  /* 0x0000001472991981 */ /* 0x000122000c1e1100 */
        /* <DEDUP_REMOVED lines=21> */
[----:B0-----:R-:W-:Y:S02]  /*8fc0*/  LEA.HI.X.SX32 R114, R116, R122, 0x1, P4 ;  /* 0x0000007a74727211 */ /* 0x001fe400020f0eff */
[----:B------:R-:W-:-:S05]  /*8fd0*/  PRMT R162, RZ, 0x7610, R162 ;  /* 0x00007610ffa27816 */ /* 0x000fca00000000a2 */
[----:B------:R-:W-:Y:S02]  /*8fe0*/  @P1 IMAD.MOV.U32 R116, RZ, RZ, R113 ;  /* 0x000000ffff741224 */ /* 0x000fe400078e0071 */
[----:B------:R-:W-:Y:S01]  /*8ff0*/  @P1 IMAD.MOV.U32 R117, RZ, RZ, R114 ;  /* 0x000000ffff751224 */ /* 0x000fe200078e0072 */
[----:B------:R-:W-:-:S04]  /*9000*/  LEA.HI R189, R190, 0xc, RZ, 0x1a ;  /* 0x0000000cbebd7811 */ /* 0x000fc800078fd0ff */
[----:B------:R0:W4:Y:S01]  /*9010*/  @P1 LDG.E.U8 R162, desc[UR20][R116.64] ;  /* 0x0000001474a21981 */ /* 0x000122000c1e1100 */
[----:B------:R-:W-:-:S04]  /*9020*/  PLOP3.LUT P1, PT, PT, PT, UP1, 0x80, 0x8 ;  /* 0x000000000008781c */ /* 0x000fc80003f2f018 */
[C---:B------:R-:W-:Y:S01]  /*9030*/  ISETP.LT.AND P1, PT, R189.reuse, UR25, P1 ;  /* 0x00000019bd007c0c */ /* 0x040fe20008f21270 */
[----:B0-----:R-:W-:-:S05]  /*9040*/  IMAD R116, R189, UR12, RZ ;  /* 0x0000000cbd747c24 */ /* 0x001fca000f8e02ff */
[----:B------:R-:W-:-:S04]  /*9050*/  IADD3 R115, P4, PT, R116, R121, RZ ;  /* 0x0000007974737210 */ /* 0x000fc80007f9e0ff */
[----:B------:R-:W-:-:S03]  /*9060*/  LEA.HI.X.SX32 R116, R116, R122, 0x1, P4 ;  /* 0x0000007a74747211 */ /* 0x000fc600020f0eff */
[----:B------:R-:W-:Y:S01]  /*9070*/  @P1 IMAD.MOV.U32 R118, RZ, RZ, R115 ;  /* 0x000000ffff761224 */ /* 0x000fe200078e0073 */
[----:B------:R-:W-:Y:S01]  /*9080*/  PRMT R173, RZ, 0x7610, R173 ;  /* 0x00007610ffad7816 */ /* 0x000fe200000000ad */
[----:B------:R-:W-:-:S05]  /*9090*/  @P1 IMAD.MOV.U32 R119, RZ, RZ, R116 ;  /* 0x000000ffff771224 */ /* 0x000fca00078e0074 */
[----:B------:R0:W4:Y:S01]  /*90a0*/  @P1 LDG.E.U8 R173, desc[UR20][R118.64] ;  /* 0x0000001476ad1981 */ /* 0x000122000c1e1100 */
[----:B------:R-:W-:-:S04]  /*90b0*/  PLOP3.LUT P1, PT, PT, PT, UP1, 0x80, 0x8 ;  /* 0x000000000008781c */ /* 0x000fc80003f2f018 */
[C---:B------:R-:W-:Y:S01]  /*90c0*/  ISETP.LT.AND P1, PT, R191.reuse, UR25, P1 ;  /* 0x00000019bf007c0c */ /* 0x040fe20008f21270 */
[----:B0-----:R-:W-:-:S05]  /*90d0*/  IMAD R118, R191, UR12, RZ ;  /* 0x0000000cbf767c24 */ /* 0x001fca000f8e02ff */
[----:B------:R-:W-:Y:S02]  /*90e0*/  IADD3 R117, P4, PT, R118, R121, RZ ;  /* 0x0000007976757210 */ /* 0x000fe40007f9e0ff */
[----:B------:R-:W-:Y:S02]  /*90f0*/  LEA.HI R189, R190, 0x2c, RZ, 0x1a ;  /* 0x0000002cbebd7811 */ /* 0x000fe400078fd0ff */
[----:B------:R-:W-:-:S03]  /*9100*/  LEA.HI.X.SX32 R118, R118, R122, 0x1, P4 ;  /* 0x0000007a76767211 */ /* 0x000fc600020f0eff */
[----:B------:R-:W-:Y:S01]  /*9110*/  @P1 IMAD.MOV.U32 R190, RZ, RZ, R117 ;  /* 0x000000ffffbe1224 */ /* 0x000fe200078e0075 */
[----:B------:R-:W-:Y:S01]  /*9120*/  PRMT R170, RZ, 0x7610, R170 ;  /* 0x00007610ffaa7816 */ /* 0x000fe200000000aa */
[----:B------:R-:W-:Y:S02]  /*9130*/  IMAD R120, R189, UR12, RZ ;  /* 0x0000000cbd787c24 */ /* 0x000fe4000f8e02ff */
[----:B------:R-:W-:Y:S02]  /*9140*/  @P1 IMAD.MOV.U32 R191, RZ, RZ, R118 ;  /* 0x000000ffffbf1224 */ /* 0x000fe400078e0076 */
[----:B------:R-:W-:Y:S01]  /*9150*/  IMAD R123, R177, UR12, RZ ;  /* 0x0000000cb17b7c24 */ /* 0x000fe2000f8e02ff */
[----:B------:R-:W-:Y:S02]  /*9160*/  IADD3 R119, P4, PT, R120, R121, RZ ;  /* 0x0000007978777210 */ /* 0x000fe40007f9e0ff */
[----:B------:R0:W4:Y:S01]  /*9170*/  @P1 LDG.E.U8 R170, desc[UR20][R190.64] ;  /* 0x00000014beaa1981 */ /* 0x000122000c1e1100 */
[----:B------:R-:W-:-:S02]  /*9180*/  PLOP3.LUT P1, PT, PT, PT, UP1, 0x80, 0x8 ;  /* 0x000000000008781c */ /* 0x000fc40003f2f018 */
[-C--:B------:R-:W-:Y:S02]  /*9190*/  LEA.HI.X.SX32 R120, R120, R122.reuse, 0x1, P4 ;  /* 0x0000007a78787211 */ /* 0x080fe400020f0eff */
[----:B------:R-:W-:Y:S02]  /*91a0*/  ISETP.LT.AND P1, PT, R189, UR25, P1 ;  /* 0x00000019bd007c0c */ /* 0x000fe40008f21270 */
[C---:B------:R-:W-:Y:S02]  /*91b0*/  IADD3 R121, P4, PT, R123.reuse, R121, RZ ;  /* 0x000000797b797210 */ /* 0x040fe40007f9e0ff */
[----:B------:R-:W-:Y:S02]  /*91c0*/  LOP3.LUT R189, R0, 0xd4, RZ, 0xfc, !PT ;  /* 0x000000d400bd7812 */ /* 0x000fe400078efcff */
[----:B------:R-:W-:Y:S02]  /*91d0*/  LEA.HI.X.SX32 R122, R123, R122, 0x1, P4 ;  /* 0x0000007a7b7a7211 */ /* 0x000fe400020f0eff */
[----:B------:R-:W-:Y:S01]  /*91e0*/  IABS R123, R189 ;  /* 0x000000bd007b7213 */ /* 0x000fe20000000000 */
[----:B------:R1:W-:Y:S01]  /*91f0*/  STL [R1+0x214], R189 ;  /* 0x000214bd01007387 */ /* 0x0003e20000100800 */
[----:B------:R-:W-:-:S03]  /*9200*/  ISETP.GE.AND P4, PT, R189, RZ, PT ;  /* 0x000000ffbd00720c */ /* 0x000fc60003f86270 */
[----:B-1----:R-:W4:Y:S01]  /*9210*/  LDL.LU R189, [R1+0x3ec] ;  /* 0x0003ec0001bd7983 */ /* 0x002f220000300800 */
[----:B------:R-:W-:Y:S01]  /*9220*/  PRMT R157, RZ, 0x7610, R157 ;  /* 0x00007610ff9d7816 */ /* 0x000fe2000000009d */
[----:B0-----:R-:W-:Y:S02]  /*9230*/  @P1 IMAD.MOV.U32 R190, RZ, RZ, R119 ;  /* 0x000000ffffbe1224 */ /* 0x001fe400078e0077 */
[----:B------:R-:W-:-:S05]  /*9240*/  @P1 IMAD.MOV.U32 R191, RZ, RZ, R120 ;  /* 0x000000ffffbf1224 */ /* 0x000fca00078e0078 */
[----:B------:R0:W4:Y:S01]  /*9250*/  @P1 LDG.E.U8 R157, desc[UR20][R190.64] ;  /* 0x00000014be9d1981 */ /* 0x000122000c1e1100 */
[----:B------:R-:W-:-:S04]  /*9260*/  PLOP3.LUT P1, PT, PT, PT, UP1, 0x80, 0x8 ;  /* 0x000000000008781c */ /* 0x000fc80003f2f018 */
[----:B------:R-:W-:Y:S01]  /*9270*/  ISETP.LT.AND P1, PT, R177, UR25, P1 ;  /* 0x00000019b1007c0c */ /* 0x000fe20008f21270 */
[----:B------:R-:W-:Y:S01]  /*9280*/  IMAD.HI.U32 R177, R187, R123, RZ ;  /* 0x0000007bbbb17227 */ /* 0x000fe200078e00ff */
[----:B------:R-:W-:-:S03]  /*9290*/  PRMT R165, RZ, 0x7610, R165 ;  /* 0x00007610ffa57816 */ /* 0x000fc600000000a5 */
[----:B------:R-:W-:-:S04]  /*92a0*/  IMAD.MOV R177, RZ, RZ, -R177 ;  /* 0x000000ffffb17224 */ /* 0x000fc800078e0ab1 */
[----:B------:R-:W-:-:S04]  /*92b0*/  IMAD R177, R188, R177, R123 ;  /* 0x000000b1bcb17224 */ /* 0x000fc800078e027b */
[----:B0-----:R-:W-:Y:S02]  /*92c0*/  @P1 IMAD.MOV.U32 R190, RZ, RZ, R121 ;  /* 0x000000ffffbe1224 */ /* 0x001fe400078e0079 */
[----:B------:R-:W-:-:S05]  /*92d0*/  @P1 IMAD.MOV.U32 R191, RZ, RZ, R122 ;  /* 0x000000ffffbf1224 */ /* 0x000fca00078e007a */
[----:B------:R0:W4:Y:S01]  /*92e0*/  @P1 LDG.E.U8 R165, desc[UR20][R190.64] ;  /* 0x00000014bea51981 */ /* 0x000122000c1e1100 */
[----:B------:R-:W-:Y:S01]  /*92f0*/  ISETP.GT.U32.AND P1, PT, R188, R177, PT ;  /* 0x000000b1bc00720c */ /* 0x000fe20003f24070 */
[----:B0-----:R-:W0:-:S12]  /*9300*/  S2R R191, SR_TID.X ;  /* 0x0000000000bf7919 */ /* 0x001e180000002100 */
[----:B------:R-:W-:-:S05]  /*9310*/  @!P1 IMAD.IADD R177, R177, 0x1, -R188 ;  /* 0x00000001b1b19824 */ /* 0x000fca00078e0abc */
[----:B------:R-:W-:Y:S01]  /*9320*/  ISETP.GT.U32.AND P1, PT, R188, R177, PT ;  /* 0x000000b1bc00720c */ /* 0x000fe20003f24070 */
[----:B------:R-:W-:-:S04]  /*9330*/  @!UP2 UIADD3 UR4, UPT, UPT, -UR14, 0x100000, URZ ;  /* 0x001000000e04a890 */ /* 0x000fc8000fffe1ff */
[----:B------:R-:W-:Y:S02]  /*9340*/  @!UP2 USHF.L.U32 UR5, UR4, 0xb, URZ ;  /* 0x0000000b0405a899 */ /* 0x000fe400080006ff */
[----:B------:R-:W-:-:S06]  /*9350*/  @!UP2 USHF.L.U32 UR4, UR4, 0x1, URZ ;  /* 0x000000010404a899 */ /* 0x000fcc00080006ff */
[----:B------:R-:W-:-:S04]  /*9360*/  @!P1 IMAD.IADD R177, R177, 0x1, -R188 ;  /* 0x00000001b1b19824 */ /* 0x000fc800078e0abc */
[----:B------:R-:W-:Y:S01]  /*9370*/  @!P4 IMAD.MOV R177, RZ, RZ, -R177 ;  /* 0x000000ffffb1c224 */ /* 0x000fe200078e0ab1 */
[----:B0-----:R-:W-:-:S04]  /*9380*/  SHF.R.S32.HI R123, RZ, 0x7, R191 ;  /* 0x00000007ff7b7819 */ /* 0x001fc800000114bf */
[----:B------:R-:W-:Y:S02]  /*9390*/  SGXT R123, R123, 0x1 ;  /* 0x000000017b7b781a */ /* 0x000fe40000000200 */
[----:B------:R-:W-:Y:S02]  /*93a0*/  SEL R177, R127, R177, !P3 ;  /* 0x000000b17fb17207 */ /* 0x000fe40005800000 */
[----:B------:R-:W-:Y:S01]  /*93b0*/  LOP3.LUT R123, R123, 0x90, RZ, 0xc0, !PT ;  /* 0x000000907b7b7812 */ /* 0x000fe200078ec0ff */
[----:B------:R-:W-:Y:S02]  /*93c0*/  VOTEU.ALL UP1, P2 ;  /* 0x0000000000ff7886 */ /* 0x000fe40001020000 */
[----:B------:R-:W-:Y:S01]  /*93d0*/  IMAD R177, R177, UR16, RZ ;  /* 0x00000010b1b17c24 */ /* 0x000fe2000f8e02ff */
[----:B------:R-:W-:Y:S02]  /*93e0*/  LOP3.LUT R123, R123, 0x7f, R191, 0x78, !PT ;  /* 0x0000007f7b7b7812 */ /* 0x000fe400078e78bf */
[----:B------:R0:W1:Y:S03]  /*93f0*/  @!UP1 SYNCS.EXCH.64 URZ, [UR9+0x12008], UR4 ;  /* 0x0120080409ff95b2 */ /* 0x0000660008000100 */
[----:B--2---:R2:W-:Y:S04]  /*9400*/  STS.U8 [R123+UR9+0x10400], R146 ;  /* 0x010400927b007988 */ /* 0x0045e80008000009 */
[----:B------:R0:W-:Y:S01]  /*9410*/  STS.U8 [R123+UR9+0x10200], R145 ;  /* 0x010200917b007988 */ /* 0x0001e20008000009 */
[----:B--2---:R-:W-:-:S04]  /*9420*/  IADD3 R146, P1, PT, R177, R186, RZ ;  /* 0x000000bab1927210 */ /* 0x004fc80007f3e0ff */
[----:B0-----:R-:W-:Y:S01]  /*9430*/  LEA.HI.X.SX32 R145, R177, R126, 0x1, P1 ;  /* 0x0000007eb1917211 */ /* 0x001fe200008f0eff */
[----:B------:R0:W-:Y:S04]  /*9440*/  STS.U8 [R123+UR9+0x10000], R124 ;  /* 0x0100007c7b007988 */ /* 0x0001e80008000009 */
[----:B------:R2:W-:Y:S04]  /*9450*/  STS.U8 [R123+UR9+0x10600], R149 ;  /* 0x010600957b007988 */ /* 0x0005e80008000009 */
[----:B------:R0:W-:Y:S04]  /*9460*/  STS.U8 [R123+UR9+0x10800], R150 ;  /* 0x010800967b007988 */ /* 0x0001e80008000009 */
[----:B---3--:R-:W-:Y:S04]  /*9470*/  STS.U8 [R123+UR9+0x10e00], R161 ;  /* 0x010e00a17b007988 */ /* 0x008fe80008000009 */
[----:B------:R-:W-:Y:S04]  /*9480*/  STS.U8 [R123+UR9+0x10a00], R166 ;  /* 0x010a00a67b007988 */ /* 0x000fe80008000009 */
[----:B------:R-:W-:Y:S01]  /*9490*/  STS.U8 [R123+UR9+0x10c00], R169 ;  /* 0x010c00a97b007988 */ /* 0x000fe20008000009 */
[----:B----4-:R-:W-:-:S05]  /*94a0*/  VIADD R177, R189, 0xdc ;  /* 0x000000dcbdb17836 */ /* 0x010fca0000000000 */
[----:B0-----:R-:W-:-:S05]  /*94b0*/  IABS R124, R177 ;  /* 0x000000b1007c7213 */ /* 0x001fca0000000000 */
[----:B--2---:R-:W-:-:S04]  /*94c0*/  IMAD.HI.U32 R149, R187, R124, RZ ;  /* 0x0000007cbb957227 */ /* 0x004fc800078e00ff */
[----:B------:R-:W-:-:S04]  /*94d0*/  IMAD.MOV R149, RZ, RZ, -R149 ;  /* 0x000000ffff957224 */ /* 0x000fc800078e0a95 */
[----:B------:R-:W-:-:S05]  /*94e0*/  IMAD R124, R188, R149, R124 ;  /* 0x00000095bc7c7224 */ /* 0x000fca00078e027c */
[----:B------:R-:W-:Y:S02]  /*94f0*/  ISETP.GT.U32.AND P1, PT, R188, R124, PT ;  /* 0x0000007cbc00720c */ /* 0x000fe40003f24070 */
[----:B------:R-:W-:-:S11]  /*9500*/  ISETP.GE.AND P4, PT, R177, RZ, PT ;  /* 0x000000ffb100720c */ /* 0x000fd60003f86270 */
[----:B------:R-:W-:-:S05]  /*9510*/  @!P1 IMAD.IADD R124, R124, 0x1, -R188 ;  /* 0x000000017c7c9824 */ /* 0x000fca00078e0abc */
[----:B------:R-:W-:-:S13]  /*9520*/  ISETP.GT.U32.AND P1, PT, R188, R124, PT ;  /* 0x0000007cbc00720c */ /* 0x000fda0003f24070 */
[----:B------:R-:W-:-:S04]  /*9530*/  @!P1 IMAD.IADD R124, R124, 0x1, -R188 ;  /* 0x000000017c7c9824 */ /* 0x000fc800078e0abc */
[----:B------:R-:W-:-:S05]  /*9540*/  @!P4 IMAD.MOV R124, RZ, RZ, -R124 ;  /* 0x000000ffff7cc224 */ /* 0x000fca00078e0a7c */
[----:B------:R-:W-:-:S05]  /*9550*/  SEL R124, R127, R124, !P3 ;  /* 0x0000007c7f7c7207 */ /* 0x000fca0005800000 */
[----:B------:R-:W-:Y:S01]  /*9560*/  IMAD R124, R124, UR16, RZ ;  /* 0x000000107c7c7c24 */ /* 0x000fe2000f8e02ff */
[----:B------:R0:W-:Y:S04]  /*9570*/  STL [R1+0x168], R177 ;  /* 0x000168b101007387 */ /* 0x0001e80000100800 */
[----:B------:R-:W-:-:S04]  /*9580*/  IADD3 R150, P1, PT, R124, R186, RZ ;  /* 0x000000ba7c967210 */ /* 0x000fc80007f3e0ff */
[----:B------:R-:W-:Y:S02]  /*9590*/  LEA.HI.X.SX32 R149, R124, R126, 0x1, P1 ;  /* 0x0000007e7c957211 */ /* 0x000fe400008f0eff */
[----:B0-----:R-:W-:Y:S02]  /*95a0*/  LOP3.LUT R177, R0, 0xe4, RZ, 0xfc, !PT ;  /* 0x000000e400b17812 */ /* 0x001fe400078efcff */
[----:B------:R-:W-:Y:S02]  /*95b0*/  LOP3.LUT R124, R123, 0x20, RZ, 0x3c, !PT ;  /* 0x000000207b7c7812 */ /* 0x000fe400078e3cff */
[----:B------:R-:W-:-:S03]  /*95c0*/  IABS R161, R177 ;  /* 0x000000b100a17213 */ /* 0x000fc60000000000 */
[----:B------:R0:W-:Y:S02]  /*95d0*/  STS.U8 [R124+UR9+0x10100], R153 ;  /* 0x010100997c007988 */ /* 0x0001e40008000009 */
[----:B0-----:R-:W-:-:S04]  /*95e0*/  IMAD.HI.U32 R153, R187, R161, RZ ;  /* 0x000000a1bb997227 */ /* 0x001fc800078e00ff */
[----:B------:R-:W-:-:S04]  /*95f0*/  IMAD.MOV R153, RZ, RZ, -R153 ;  /* 0x000000ffff997224 */ /* 0x000fc800078e0a99 */
[----:B------:R-:W-:-:S05]  /*9600*/  IMAD R153, R188, R153, R161 ;  /* 0x00000099bc997224 */ /* 0x000fca00078e02a1 */
[----:B------:R-:W-:Y:S02]  /*9610*/  ISETP.GT.U32.AND P1, PT, R188, R153, PT ;  /* 0x00000099bc00720c */ /* 0x000fe40003f24070 */
[----:B------:R-:W-:-:S11]  /*9620*/  ISETP.GE.AND P4, PT, R177, RZ, PT ;  /* 0x000000ffb100720c */ /* 0x000fd60003f86270 */
[----:B------:R-:W-:-:S05]  /*9630*/  @!P1 IMAD.IADD R153, R153, 0x1, -R188 ;  /* 0x0000000199999824 */ /* 0x000fca00078e0abc */
[----:B------:R-:W-:Y:S01]  /*9640*/  ISETP.GT.U32.AND P1, PT, R188, R153, PT ;  /* 0x00000099bc00720c */ /* 0x000fe20003f24070 */
[----:B------:R-:W-:Y:S01]  /*9650*/  VIADD R166, R189, 0xec ;  /* 0x000000ecbda67836 */ /* 0x000fe20000000000 */
[----:B------:R0:W-:Y:S11]  /*9660*/  STS.U8 [R124+UR9+0x10900], R158 ;  /* 0x0109009e7c007988 */ /* 0x0001f60008000009 */
[----:B------:R-:W-:Y:S01]  /*9670*/  @!P1 IMAD.IADD R153, R153, 0x1, -R188 ;  /* 0x0000000199999824 */ /* 0x000fe200078e0abc */
[----:B0-----:R-:W-:-:S03]  /*9680*/  IABS R158, R166 ;  /* 0x000000a6009e7213 */ /* 0x001fc60000000000 */
[----:B------:R-:W-:Y:S02]  /*9690*/  @!P4 IMAD.MOV R153, RZ, RZ, -R153 ;  /* 0x000000ffff99c224 */ /* 0x000fe400078e0a99 */
[----:B------:R-:W-:-:S03]  /*96a0*/  IMAD.HI.U32 R161, R187, R158, RZ ;  /* 0x0000009ebba17227 */ /* 0x000fc600078e00ff */
[----:B------:R-:W-:Y:S01]  /*96b0*/  SEL R153, R127, R153, !P3 ;  /* 0x000000997f997207 */ /* 0x000fe20005800000 */
[----:B------:R-:W-:-:S04]  /*96c0*/  IMAD.MOV R161, RZ, RZ, -R161 ;  /* 0x000000ffffa17224 */ /* 0x000fc800078e0aa1 */
[----:B------:R-:W-:Y:S01]  /*96d0*/  IMAD R153, R153, UR16, RZ ;  /* 0x0000001099997c24 */ /* 0x000fe2000f8e02ff */
[----:B------:R0:W-:Y:S01]  /*96e0*/  STS.U8 [R124+UR9+0x10500], R154 ;  /* 0x0105009a7c007988 */ /* 0x0001e20008000009 */
[----:B------:R-:W-:-:S03]  /*96f0*/  IMAD R158, R188, R161, R158 ;  /* 0x000000a1bc9e7224 */ /* 0x000fc600078e029e */
[----:B0-----:R-:W-:-:S04]  /*9700*/  IADD3 R154, P1, PT, R153, R186, RZ ;  /* 0x000000ba999a7210 */ /* 0x001fc80007f3e0ff */
[----:B------:R-:W-:Y:S02]  /*9710*/  LEA.HI.X.SX32 R153, R153, R126, 0x1, P1 ;  /* 0x0000007e99997211 */ /* 0x000fe400008f0eff */
[----:B------:R-:W-:Y:S02]  /*9720*/  ISETP.GT.U32.AND P1, PT, R188, R158, PT ;  /* 0x0000009ebc00720c */ /* 0x000fe40003f24070 */
[----:B------:R-:W-:-:S11]  /*9730*/  ISETP.GE.AND P4, PT, R166, RZ, PT ;  /* 0x000000ffa600720c */ /* 0x000fd60003f86270 */
[----:B------:R-:W-:-:S05]  /*9740*/  @!P1 IMAD.IADD R158, R158, 0x1, -R188 ;  /* 0x000000019e9e9824 */ /* 0x000fca00078e0abc */
[----:B------:R-:W-:-:S13]  /*9750*/  ISETP.GT.U32.AND P1, PT, R188, R158, PT ;  /* 0x0000009ebc00720c */ /* 0x000fda0003f24070 */
[----:B------:R-:W-:-:S04]  /*9760*/  @!P1 IMAD.IADD R158, R158, 0x1, -R188 ;  /* 0x000000019e9e9824 */ /* 0x000fc800078e0abc */
[----:B------:R-:W-:-:S05]  /*9770*/  @!P4 IMAD.MOV R158, RZ, RZ, -R158 ;  /* 0x000000ffff9ec224 */ /* 0x000fca00078e0a9e */
[----:B------:R-:W-:Y:S01]  /*9780*/  SEL R158, R127, R158, !P3 ;  /* 0x0000009e7f9e7207 */ /* 0x000fe20005800000 */
[----:B------:R-:W-:Y:S04]  /*9790*/  STL [R1+0x20c], R177 ;  /* 0x00020cb101007387 */ /* 0x000fe80000100800 */
[----:B------:R-:W-:Y:S01]  /*97a0*/  IMAD R161, R158, UR16, RZ ;  /* 0x000000109ea17c24 */ /* 0x000fe2000f8e02ff */
[----:B------:R0:W-:Y:S04]  /*97b0*/  STL [R1+0x160], R166 ;  /* 0x000160a601007387 */ /* 0x0001e80000100800 */
[----:B------:R-:W-:Y:S01]  /*97c0*/  IADD3 R158, P1, PT, R161, R186, RZ ;  /* 0x000000baa19e7210 */ /* 0x000fe20007f3e0ff */
[----:B------:R2:W-:Y:S01]  /*97d0*/  STS.U8 [R124+UR9+0x10b00], R157 ;  /* 0x010b009d7c007988 */ /* 0x0005e20008000009 */
[----:B0-----:R-:W-:-:S02]  /*97e0*/  LOP3.LUT R166, R0, 0xf4, RZ, 0xfc, !PT ;  /* 0x000000f400a67812 */ /* 0x001fc400078efcff */
[----:B--2---:R-:W-:Y:S02]  /*97f0*/  LEA.HI.X.SX32 R157, R161, R126, 0x1, P1 ;  /* 0x0000007ea19d7211 */ /* 0x004fe400008f0eff */
[----:B------:R-:W-:Y:S01]  /*9800*/  IABS R161, R166 ;  /* 0x000000a600a17213 */ /* 0x000fe20000000000 */
[----:B------:R0:W-:Y:S04]  /*9810*/  STS.U8 [R124+UR9+0x10d00], R162 ;  /* 0x010d00a27c007988 */ /* 0x0001e80008000009 */
        /* <DEDUP_REMOVED lines=11> */
[----:B------:R-:W-:Y:S01]  /*98d0*/  @!P4 IMAD.MOV R161, RZ, RZ, -R161 ;  /* 0x000000ffffa1c224 */ /* 0x000fe200078e0aa1 */
[----:B------:R0:W-:Y:S04]  /*98e0*/  STL [R1+0x1e0], R166 ;  /* 0x0001e0a601007387 */ /* 0x0001e80000100800 */
[----:B------:R-:W-:Y:S01]  /*98f0*/  SEL R161, R127, R161, !P3 ;  /* 0x000000a17fa17207 */ /* 0x000fe20005800000 */
[----:B0-----:R-:W-:-:S04]  /*9900*/  IMAD.HI.U32 R166, R187, R165, RZ ;  /* 0x000000a5bba67227 */ /* 0x001fc800078e00ff */
[----:B------:R-:W-:Y:S02]  /*9910*/  IMAD R161, R161, UR16, RZ ;  /* 0x00000010a1a17c24 */ /* 0x000fe4000f8e02ff */
[----:B------:R-:W-:-:S03]  /*9920*/  IMAD.MOV R166, RZ, RZ, -R166 ;  /* 0x000000ffffa67224 */ /* 0x000fc600078e0aa6 */
[----:B------:R-:W-:Y:S01]  /*9930*/  IADD3 R162, P1, PT, R161, R186, RZ ;  /* 0x000000baa1a27210 */ /* 0x000fe20007f3e0ff */
[----:B------:R-:W-:-:S03]  /*9940*/  IMAD R165, R188, R166, R165 ;  /* 0x000000a6bca57224 */ /* 0x000fc600078e02a5 */
[----:B------:R-:W-:Y:S02]  /*9950*/  LEA.HI.X.SX32 R161, R161, R126, 0x1, P1 ;  /* 0x0000007ea1a17211 */ /* 0x000fe400008f0eff */
[----:B------:R-:W-:Y:S02]  /*9960*/  ISETP.GT.U32.AND P1, PT, R188, R165, PT ;  /* 0x000000a5bc00720c */ /* 0x000fe40003f24070 */
[----:B------:R-:W-:-:S11]  /*9970*/  ISETP.GE.AND P4, PT, R169, RZ, PT ;  /* 0x000000ffa900720c */ /* 0x000fd60003f86270 */
[----:B------:R-:W-:-:S05]  /*9980*/  @!P1 IMAD.IADD R165, R165, 0x1, -R188 ;  /* 0x00000001a5a59824 */ /* 0x000fca00078e0abc */
[----:B------:R-:W-:Y:S01]  /*9990*/  ISETP.GT.U32.AND P1, PT, R188, R165, PT ;  /* 0x000000a5bc00720c */ /* 0x000fe20003f24070 */
[----:B------:R0:W-:Y:S04]  /*99a0*/  STS.U8 [R124+UR9+0x10300], R173 ;  /* 0x010300ad7c007988 */ /* 0x0001e80008000009 */
[----:B------:R2:W-:Y:S01]  /*99b0*/  STL [R1+0x15c], R169 ;  /* 0x00015ca901007387 */ /* 0x0005e20000100800 */
[----:B0-----:R-:W-:-:S07]  /*99c0*/  LOP3.LUT R173, R0, 0x104, RZ, 0xfc, !PT ;  /* 0x0000010400ad7812 */ /* 0x001fce00078efcff */
[----:B------:R-:W-:Y:S01]  /*99d0*/  @!P1 IMAD.IADD R165, R165, 0x1, -R188 ;  /* 0x00000001a5a59824 */ /* 0x000fe200078e0abc */
[----:B--2---:R-:W-:-:S03]  /*99e0*/  IABS R169, R173 ;  /* 0x000000ad00a97213 */ /* 0x004fc60000000000 */
[----:B------:R-:W-:Y:S01]  /*99f0*/  @!P4 IMAD.MOV R165, RZ, RZ, -R165 ;  /* 0x000000ffffa5c224 */ /* 0x000fe200078e0aa5 */
[----:B------:R0:W-:Y:S04]  /*9a00*/  STS.U8 [R124+UR9+0x10700], R170 ;  /* 0x010700aa7c007988 */ /* 0x0001e80008000009 */
        /* <DEDUP_REMOVED lines=11> */
[----:B------:R-:W-:Y:S01]  /*9ac0*/  VIADD R177, R189, 0x10c ;  /* 0x0000010cbdb17836 */ /* 0x000fe20000000000 */
[----:B------:R0:W-:Y:S11]  /*9ad0*/  STL [R1+0x1a0], R173 ;  /* 0x0001a0ad01007387 */ /* 0x0001f60000100800 */
[----:B------:R-:W-:Y:S01]  /*9ae0*/  @!P1 IMAD.IADD R169, R169, 0x1, -R188 ;  /* 0x00000001a9a99824 */ /* 0x000fe200078e0abc */
[----:B0-----:R-:W-:-:S03]  /*9af0*/  IABS R173, R177 ;  /* 0x000000b100ad7213 */ /* 0x001fc60000000000 */
        /* <DEDUP_REMOVED lines=33> */
[----:B0-----:R-:W-:-:S07]  /*9d10*/  VIADD R185, R189, 0x11c ;  /* 0x0000011cbdb97836 */ /* 0x001fce0000000000 */
[----:B------:R-:W-:-:S04]  /*9d20*/  @!P1 IMAD.IADD R177, R177, 0x1, -R188 ;  /* 0x00000001b1b19824 */ /* 0x000fc800078e0abc */
[----:B------:R-:W-:Y:S01]  /*9d30*/  @!P4 IMAD.MOV R177, RZ, RZ, -R177 ;  /* 0x000000ffffb1c224 */ /* 0x000fe200078e0ab1 */
[----:B--2---:R-:W-:Y:S01]  /*9d40*/  IABS R181, R185 ;  /* 0x000000b900b57213 */ /* 0x004fe20000000000 */
[----:B------:R0:W-:Y:S03]  /*9d50*/  STS.U8 [R123+UR9], R182 ;  /* 0x000000b67b007988 */ /* 0x0001e60008000009 */
[----:B------:R-:W-:Y:S01]  /*9d60*/  SEL R177, R127, R177, !P3 ;  /* 0x000000b17fb17207 */ /* 0x000fe20005800000 */
[----:B0-----:R-:W-:-:S04]  /*9d70*/  IMAD.HI.U32 R182, R187, R181, RZ ;  /* 0x000000b5bbb67227 */ /* 0x001fc800078e00ff */
[----:B------:R-:W-:Y:S02]  /*9d80*/  IMAD R177, R177, UR16, RZ ;  /* 0x00000010b1b17c24 */ /* 0x000fe4000f8e02ff */
[----:B------:R-:W-:-:S03]  /*9d90*/  IMAD.MOV R182, RZ, RZ, -R182 ;  /* 0x000000ffffb67224 */ /* 0x000fc600078e0ab6 */
[----:B------:R-:W-:Y:S01]  /*9da0*/  IADD3 R178, P1, PT, R177, R186, RZ ;  /* 0x000000bab1b27210 */ /* 0x000fe20007f3e0ff */
[----:B------:R-:W-:-:S03]  /*9db0*/  IMAD R181, R188, R182, R181 ;  /* 0x000000b6bcb57224 */ /* 0x000fc600078e02b5 */
[----:B------:R-:W-:Y:S02]  /*9dc0*/  LEA.HI.X.SX32 R177, R177, R126, 0x1, P1 ;  /* 0x0000007eb1b17211 */ /* 0x000fe400008f0eff */
[----:B------:R-:W-:Y:S01]  /*9dd0*/  ISETP.GT.U32.AND P1, PT, R188, R181, PT ;  /* 0x000000b5bc00720c */ /* 0x000fe20003f24070 */
[----:B------:R-:W-:Y:S01]  /*9de0*/  @P0 IMAD.MOV.U32 R190, RZ, RZ, R146 ;  /* 0x000000ffffbe0224 */ /* 0x000fe200078e0092 */
[----:B------:R-:W-:Y:S01]  /*9df0*/  PRMT R12, RZ, 0x7610, R12 ;  /* 0x00007610ff0c7816 */ /* 0x000fe2000000000c */
[----:B------:R-:W-:Y:S01]  /*9e00*/  @P0 IMAD.MOV.U32 R191, RZ, RZ, R145 ;  /* 0x000000ffffbf0224 */ /* 0x000fe200078e0091 */
[----:B------:R-:W-:-:S04]  /*9e10*/  PRMT R11, RZ, 0x7610, R11 ;  /* 0x00007610ff0b7816 */ /* 0x000fc8000000000b */
[----:B------:R0:W2:Y:S01]  /*9e20*/  @P0 LDG.E.U8 R12, desc[UR20][R190.64] ;  /* 0x00000014be0c0981 */ /* 0x0000a2000c1e1100 */
[----:B------:R-:W-:-:S04]  /*9e30*/  PRMT R10, RZ, 0x7610, R10 ;  /* 0x00007610ff0a7816 */ /* 0x000fc8000000000a */
[----:B------:R-:W-:Y:S02]  /*9e40*/  @!P1 IMAD.IADD R181, R181, 0x1, -R188 ;  /* 0x00000001b5b59824 */ /* 0x000fe400078e0abc */
[----:B0-----:R-:W-:Y:S02]  /*9e50*/  @P0 IMAD.MOV.U32 R190, RZ, RZ, R150 ;  /* 0x000000ffffbe0224 */ /* 0x001fe400078e0096 */
[----:B------:R-:W-:Y:S01]  /*9e60*/  @P0 IMAD.MOV.U32 R191, RZ, RZ, R149 ;  /* 0x000000ffffbf0224 */ /* 0x000fe200078e0095 */
[----:B------:R-:W-:-:S04]  /*9e70*/  ISETP.GT.U32.AND P1, PT, R188, R181, PT ;  /* 0x000000b5bc00720c */ /* 0x000fc80003f24070 */
[----:B------:R0:W3:Y:S01]  /*9e80*/  @P0 LDG.E.U8 R11, desc[UR20][R190.64] ;  /* 0x00000014be0b0981 */ /* 0x0000e2000c1e1100 */
[----:B------:R-:W-:Y:S02]  /*9e90*/  PRMT R9, RZ, 0x7610, R9 ;  /* 0x00007610ff097816 */ /* 0x000fe40000000009 */
[----:B------:R-:W-:Y:S01]  /*9ea0*/  ISETP.GE.AND P4, PT, R185, RZ, PT ;  /* 0x000000ffb900720c */ /* 0x000fe20003f86270 */
[----:B0-----:R-:W-:Y:S02]  /*9eb0*/  @P0 IMAD.MOV.U32 R190, RZ, RZ, R154 ;  /* 0x000000ffffbe0224 */ /* 0x001fe400078e009a */
[----:B------:R-:W-:-:S05]  /*9ec0*/  @P0 IMAD.MOV.U32 R191, RZ, RZ, R153 ;  /* 0x000000ffffbf0224 */ /* 0x000fca00078e0099 */
[----:B------:R0:W4:Y:S01]  /*9ed0*/  @P0 LDG.E.U8 R10, desc[UR20][R190.64] ;  /* 0x00000014be0a0981 */ /* 0x000122000c1e1100 */
[----:B------:R-:W-:Y:S01]  /*9ee0*/  PRMT R8, RZ, 0x7610, R8 ;  /* 0x00007610ff087816 */ /* 0x000fe20000000008 */
[----:B------:R-:W-:Y:S02]  /*9ef0*/  @!P1 IMAD.IADD R181, R181, 0x1, -R188 ;  /* 0x00000001b5b59824 */ /* 0x000fe400078e0abc */
[----:B0-----:R-:W-:Y:S02]  /*9f00*/  @P0 IMAD.MOV.U32 R190, RZ, RZ, R158 ;  /* 0x000000ffffbe0224 */ /* 0x001fe400078e009e */
[----:B------:R-:W-:-:S05]  /*9f10*/  @P0 IMAD.MOV.U32 R191, RZ, RZ, R157 ;  /* 0x000000ffffbf0224 */ /* 0x000fca00078e009d */
[----:B------:R0:W2:Y:S01]  /*9f20*/  @P0 LDG.E.U8 R9, desc[UR20][R190.64] ;  /* 0x00000014be090981 */ /* 0x0000a2000c1e1100 */
[----:B------:R-:W-:Y:S01]  /*9f30*/  PRMT R6, RZ, 0x7610, R6 ;  /* 0x00007610ff067816 */ /* 0x000fe20000000006 */
[----:B------:R-:W-:Y:S02]  /*9f40*/  @!P4 IMAD.MOV R181, RZ, RZ, -R181 ;  /* 0x000000ffffb5c224 */ /* 0x000fe400078e0ab5 */
[----:B0-----:R-:W-:Y:S02]  /*9f50*/  @P0 IMAD.MOV.U32 R190, RZ, RZ, R162 ;  /* 0x000000ffffbe0224 */ /* 0x001fe400078e00a2 */
[----:B------:R-:W-:-:S05]  /*9f60*/  @P0 IMAD.MOV.U32 R191, RZ, RZ, R161 ;  /* 0x000000ffffbf0224 */ /* 0x000fca00078e00a1 */
[----:B------:R0:W2:Y:S01]  /*9f70*/  @P0 LDG.E.U8 R8, desc[UR20][R190.64] ;  /* 0x00000014be080981 */ /* 0x0000a2000c1e1100 */
[----:B------:R-:W-:Y:S02]  /*9f80*/  PRMT R7, RZ, 0x7610, R7 ;  /* 0x00007610ff077816 */ /* 0x000fe40000000007 */
[----:B------:R-:W-:Y:S01]  /*9f90*/  SEL R181, R127, R181, !P3 ;  /* 0x000000b57fb57207 */ /* 0x000fe20005800000 */
[----:B0-----:R-:W-:Y:S02]  /*9fa0*/  @P0 IMAD.MOV.U32 R190, RZ, RZ, R166 ;  /* 0x000000ffffbe0224 */ /* 0x001fe400078e00a6 */
[----:B------:R-:W-:-:S05]  /*9fb0*/  @P0 IMAD.MOV.U32 R191, RZ, RZ, R165 ;  /* 0x000000ffffbf0224 */ /* 0x000fca00078e00a5 */
[----:B------:R0:W2:Y:S01]  /*9fc0*/  @P0 LDG.E.U8 R6, desc[UR20][R190.64] ;  /* 0x00000014be060981 */ /* 0x0000a2000c1e1100 */
[----:B------:R-:W-:Y:S01]  /*9fd0*/  IMAD R181, R181, UR16, RZ ;  /* 0x00000010b5b57c24 */ /* 0x000fe2000f8e02ff */
[----:B------:R-:W-:Y:S01]  /*9fe0*/  PRMT R5, RZ, 0x7610, R5 ;  /* 0x00007610ff057816 */ /* 0x000fe20000000005 */
[----:B0-----:R-:W-:Y:S02]  /*9ff0*/  @P0 IMAD.MOV.U32 R190, RZ, RZ, R170 ;  /* 0x000000ffffbe0224 */ /* 0x001fe400078e00aa */
[----:B------:R-:W-:Y:S01]  /*a000*/  @P0 IMAD.MOV.U32 R191, RZ, RZ, R169 ;  /* 0x000000ffffbf0224 */ /* 0x000fe200078e00a9 */
[----:B------:R-:W-:-:S04]  /*a010*/  IADD3 R182, P1, PT, R181, R186, RZ ;  /* 0x000000bab5b67210 */ /* 0x000fc80007f3e0ff */
[----:B------:R0:W2:Y:S01]  /*a020*/  @P0 LDG.E.U8 R7, desc[UR20][R190.64] ;  /* 0x00000014be070981 */ /* 0x0000a2000c1e1100 */
[----:B------:R-:W-:Y:S02]  /*a030*/  PRMT R4, RZ, 0x7610, R4 ;  /* 0x00007610ff047816 */ /* 0x000fe40000000004 */
[----:B------:R-:W-:Y:S01]  /*a040*/  LEA.HI.X.SX32 R181, R181, R126, 0x1, P1 ;  /* 0x0000007eb5b57211 */ /* 0x000fe200008f0eff */
[----:B0-----:R-:W-:Y:S02]  /*a050*/  @P0 IMAD.MOV.U32 R190, RZ, RZ, R174 ;  /* 0x000000ffffbe0224 */ /* 0x001fe400078e00ae */
[----:B------:R-:W-:Y:S01]  /*a060*/  @P0 IMAD.MOV.U32 R191, RZ, RZ, R173 ;  /* 0x000000ffffbf0224 */ /* 0x000fe200078e00ad */
[----:B------:R0:W-:Y:S04]  /*a070*/  STS.U8 [R123+UR9+0xc00], R192 ;  /* 0x000c00c07b007988 */ /* 0x0001e80008000009 */
[----:B------:R1:W2:Y:S04]  /*a080*/  @P0 LDG.E.U8 R5, desc[UR20][R190.64] ;  /* 0x00000014be050981 */ /* 0x0002a8000c1e1100 */
[----:B------:R1:W-:Y:S01]  /*a090*/  STS.U8 [R123+UR9+0x1600], R195 ;  /* 0x001600c37b007988 */ /* 0x0003e20008000009 */
[----:B0-----:R-:W-:Y:S01]  /*a0a0*/  LOP3.LUT R192, R0, 0x124, RZ, 0xfc, !PT ;  /* 0x0000012400c07812 */ /* 0x001fe200078efcff */
[----:B-1----:R-:W-:-:S02]  /*a0b0*/  @P0 IMAD.MOV.U32 R190, RZ, RZ, R178 ;  /* 0x000000ffffbe0224 */ /* 0x002fc400078e00b2 */
[----:B------:R-:W-:Y:S01]  /*a0c0*/  @P0 IMAD.MOV.U32 R191, RZ, RZ, R177 ;  /* 0x000000ffffbf0224 */ /* 0x000fe200078e00b1 */
[----:B------:R0:W-:Y:S01]  /*a0d0*/  STL [R1+0x148], R185 ;  /* 0x000148b901007387 */ /* 0x0001e20000100800 */
[----:B------:R-:W-:-:S03]  /*a0e0*/  PRMT R195, RZ, 0x7610, R195 ;  /* 0x00007610ffc37816 */ /* 0x000fc600000000c3 */
[----:B------:R1:W2:Y:S01]  /*a0f0*/  @P0 LDG.E.U8 R4, desc[UR20][R190.64] ;  /* 0x00000014be040981 */ /* 0x0002a2000c1e1100 */
[----:B0-----:R-:W-:Y:S01]  /*a100*/  IABS R185, R192 ;  /* 0x000000c000b97213 */ /* 0x001fe20000000000 */
[----:B-1----:R-:W-:Y:S02]  /*a110*/  @P0 IMAD.MOV.U32 R190, RZ, RZ, R182 ;  /* 0x000000ffffbe0224 */ /* 0x002fe400078e00b6 */
[----:B------:R-:W-:-:S05]  /*a120*/  @P0 IMAD.MOV.U32 R191, RZ, RZ, R181 ;  /* 0x000000ffffbf0224 */ /* 0x000fca00078e00b5 */
[----:B------:R0:W2:Y:S02]  /*a130*/  @P0 LDG.E.U8 R195, desc[UR20][R190.64] ;  /* 0x00000014bec30981 */ /* 0x0000a4000c1e1100 */
[----:B0-----:R-:W-:-:S04]  /*a140*/  IMAD.HI.U32 R190, R187, R185, RZ ;  /* 0x000000b9bbbe7227 */ /* 0x001fc800078e00ff */
        /* <DEDUP_REMOVED lines=8> */
[----:B------:R-:W-:Y:S01]  /*a1d0*/  SEL R185, R127, R185, !P3 ;  /* 0x000000b97fb97207 */ /* 0x000fe20005800000 */
[----:B------:R0:W-:Y:S04]  /*a1e0*/  STS.U8 [R123+UR9+0x2a00], R209 ;  /* 0x002a00d17b007988 */ /* 0x0001e80008000009 */
[----:B------:R-:W-:-:S05]  /*a1f0*/  IMAD R185, R185, UR16, RZ ;  /* 0x00000010b9b97c24 */ /* 0x000fca000f8e02ff */
[----:B0-----:R-:W-:-:S04]  /*a200*/  IADD3 R209, P1, PT, R185, R186, RZ ;  /* 0x000000bab9d17210 */ /* 0x001fc80007f3e0ff */
[----:B------:R-:W-:Y:S01]  /*a210*/  LEA.HI.X.SX32 R185, R185, R126, 0x1, P1 ;  /* 0x0000007eb9b97211 */ /* 0x000fe200008f0eff */
[----:B------:R0:W-:Y:S01]  /*a220*/  STL [R1+0x198], R192 ;  /* 0x000198c001007387 */ /* 0x0001e20000100800 */
[----:B------:R-:W-:Y:S01]  /*a230*/  PRMT R3, RZ, 0x7610, R3 ;  /* 0x00007610ff037816 */ /* 0x000fe20000000003 */
[----:B------:R-:W-:Y:S02]  /*a240*/  @P0 IMAD.MOV.U32 R190, RZ, RZ, R209 ;  /* 0x000000ffffbe0224 */ /* 0x000fe400078e00d1 */
[----:B------:R-:W-:-:S05]  /*a250*/  @P0 IMAD.MOV.U32 R191, RZ, RZ, R185 ;  /* 0x000000ffffbf0224 */ /* 0x000fca00078e00b9 */
[----:B------:R1:W2:Y:S01]  /*a260*/  @P0 LDG.E.U8 R3, desc[UR20][R190.64] ;  /* 0x00000014be030981 */ /* 0x0002a2000c1e1100 */
[----:B0-----:R-:W-:-:S05]  /*a270*/  VIADD R192, R189, 0x12c ;  /* 0x0000012cbdc07836 */ /* 0x001fca0000000000 */
[----:B-1----:R-:W-:-:S05]  /*a280*/  IABS R190, R192 ;  /* 0x000000c000be7213 */ /* 0x002fca0000000000 */
[----:B------:R-:W-:-:S04]  /*a290*/  IMAD.HI.U32 R191, R187, R190, RZ ;  /* 0x000000bebbbf7227 */ /* 0x000fc800078e00ff */
        /* <DEDUP_REMOVED lines=10> */
[----:B------:R-:W-:Y:S01]  /*a340*/  IMAD R190, R190, UR16, RZ ;  /* 0x00000010bebe7c24 */ /* 0x000fe2000f8e02ff */
[----:B------:R1:W-:Y:S04]  /*a350*/  STS.U8 [R123+UR9+0x2c00], R212 ;  /* 0x002c00d47b007988 */ /* 0x0003e80008000009 */
[----:B0-----:R-:W-:-:S04]  /*a360*/  IADD3 R213, P1, PT, R190, R186, RZ ;  /* 0x000000babed57210 */ /* 0x001fc80007f3e0ff */
[----:B-1----:R-:W-:Y:S01]  /*a370*/  LEA.HI.X.SX32 R212, R190, R126, 0x1, P1 ;  /* 0x0000007ebed47211 */ /* 0x002fe200008f0eff */
[----:B------:R-:W-:Y:S01]  /*a380*/  @P0 IMAD.MOV.U32 R190, RZ, RZ, R213 ;  /* 0x000000ffffbe0224 */ /* 0x000fe200078e00d5 */
[----:B------:R-:W-:Y:S01]  /*a390*/  PRMT R2, RZ, 0x7610, R2 ;  /* 0x00007610ff027816 */ /* 0x000fe20000000002 */
[----:B------:R0:W-:Y:S02]  /*a3a0*/  STL [R1+0x144], R192 ;  /* 0x000144c001007387 */ /* 0x0001e40000100800 */
[----:B------:R-:W-:-:S05]  /*a3b0*/  @P0 IMAD.MOV.U32 R191, RZ, RZ, R212 ;  /* 0x000000ffffbf0224 */ /* 0x000fca00078e00d4 */
[----:B------:R1:W2:Y:S01]  /*a3c0*/  @P0 LDG.E.U8 R2, desc[UR20][R190.64] ;  /* 0x00000014be020981 */ /* 0x0002a2000c1e1100 */
[----:B0-----:R-:W-:-:S04]  /*a3d0*/  LOP3.LUT R192, R0, 0x134, RZ, 0xfc, !PT ;  /* 0x0000013400c07812 */ /* 0x001fc800078efcff */
        /* <DEDUP_REMOVED lines=14> */
[C---:B0-----:R-:W-:Y:S01]  /*a4c0*/  IADD3 R217, P1, PT, R190.reuse, R186, RZ ;  /* 0x000000babed97210 */ /* 0x041fe20007f3e0ff */
[----:B------:R0:W-:Y:S03]  /*a4d0*/  STS.U8 [R123+UR9+0x2800], R208 ;  /* 0x002800d07b007988 */ /* 0x0001e60008000009 */
[----:B-1----:R-:W-:Y:S01]  /*a4e0*/  LEA.HI.X.SX32 R216, R190, R126, 0x1, P1 ;  /* 0x0000007ebed87211 */ /* 0x002fe200008f0eff */
[----:B------:R1:W-:Y:S01]  /*a4f0*/  STL [R1+0x194], R192 ;  /* 0x000194c001007387 */ /* 0x0003e20000100800 */
[----:B------:R-:W-:-:S03]  /*a500*/  @P0 IMAD.MOV.U32 R190, RZ, RZ, R217 ;  /* 0x000000ffffbe0224 */ /* 0x000fc600078e00d9 */
[----:B------:R-:W-:Y:S01]  /*a510*/  @P0 IMAD.MOV.U32 R191, RZ, RZ, R216 ;  /* 0x000000ffffbf0224 */ /* 0x000fe200078e00d8 */
[----:B0-----:R-:W-:Y:S01]  /*a520*/  PRMT R208, RZ, 0x7610, R208 ;  /* 0x00007610ffd07816 */ /* 0x001fe200000000d0 */
[----:B-1----:R-:W-:-:S05]  /*a530*/  VIADD R192, R189, 0x13c ;  /* 0x0000013cbdc07836 */ /* 0x002fca0000000000 */
[----:B------:R0:W2:Y:S02]  /*a540*/  @P0 LDG.E.U8 R208, desc[UR20][R190.64] ;  /* 0x00000014bed00981 */ /* 0x0000a4000c1e1100 */
[----:B0-----:R-:W-:-:S05]  /*a550*/  IABS R190, R192 ;  /* 0x000000c000be7213 */ /* 0x001fca0000000000 */
        /* <DEDUP_REMOVED lines=16> */
[----:B------:R-:W-:Y:S01]  /*a660*/  @P0 IMAD.MOV.U32 R190, RZ, RZ, R221 ;  /* 0x000000ffffbe0224 */ /* 0x000fe200078e00dd */
[----:B------:R1:W-:Y:S03]  /*a670*/  STL [R1+0x13c], R192 ;  /* 0x00013cc001007387 */ /* 0x0003e60000100800 */
[----:B------:R-:W-:Y:S01]  /*a680*/  @P0 IMAD.MOV.U32 R191, RZ, RZ, R220 ;  /* 0x000000ffffbf0224 */ /* 0x000fe200078e00dc */
[----:B0-----:R-:W-:-:S02]  /*a690*/  PRMT R207, RZ, 0x7610, R207 ;  /* 0x00007610ffcf7816 */ /* 0x001fc400000000cf */
[----:B-1----:R-:W-:-:S04]  /*a6a0*/  LOP3.LUT R192, R0, 0x144, RZ, 0xfc, !PT ;  /* 0x0000014400c07812 */ /* 0x002fc800078efcff */
        /* <DEDUP_REMOVED lines=41> */
[----:B------:R1:W-:Y:S01]  /*a940*/  STS.U8 [R123+UR9+0x5200], R48 ;  /* 0x005200307b007988 */ /* 0x0003e20008000009 */
[----:B------:R-:W-:-:S03]  /*a950*/  @P0 IMAD.MOV.U32 R190, RZ, RZ, R229 ;  /* 0x000000ffffbe0224 */ /* 0x000fc600078e00e5 */
[----:B------:R-:W-:Y:S01]  /*a960*/  @P0 IMAD.MOV.U32 R191, RZ, RZ, R228 ;  /* 0x000000ffffbf0224 */ /* 0x000fe200078e00e4 */
[----:B0-----:R-:W-:Y:S01]  /*a970*/  PRMT R205, RZ, 0x7610, R205 ;  /* 0x00007610ffcd7816 */ /* 0x001fe200000000cd */
[----:B-1----:R-:W5:Y:S04]  /*a980*/  LDL.LU R48, [R1+0x3e8] ;  /* 0x0003e80001307983 */ /* 0x002f680000300800 */
[----:B------:R0:W-:Y:S04]  /*a990*/  STL [R1+0x134], R192 ;  /* 0x000134c001007387 */ /* 0x0001e80000100800 */
        /* <DEDUP_REMOVED lines=21> */
[----:B------:R3:W-:Y:S01]  /*aaf0*/  STS.U8 [R123+UR9+0x800], R194 ;  /* 0x000800c27b007988 */ /* 0x0007e20008000009 */
[----:B------:R-:W-:-:S03]  /*ab00*/  @P0 IMAD.MOV.U32 R191, RZ, RZ, R232 ;  /* 0x000000ffffbf0224 */ /* 0x000fc600078e00e8 */
[----:B0-----:R-:W5:Y:S04]  /*ab10*/  LDL.LU R50, [R1+0x3e4] ;  /* 0x0003e40001327983 */ /* 0x001f680000300800 */
[----:B-1----:R-:W5:Y:S01]  /*ab20*/  LDL.LU R45, [R1+0x3e0] ;  /* 0x0003e000012d7983 */ /* 0x002f620000300800 */
[----:B---3--:R-:W-:-:S03]  /*ab30*/  PRMT R194, RZ, 0x7610, R194 ;  /* 0x00007610ffc27816 */ /* 0x008fc600000000c2 */
[----:B------:R0:W-:Y:S04]  /*ab40*/  STS.U8 [R123+UR9+0x5c00], R46 ;  /* 0x005c002e7b007988 */ /* 0x0001e80008000009 */
[----:B------:R1:W3:Y:S04]  /*ab50*/  @P0 LDG.E.U8 R194, desc[UR20][R190.64] ;  /* 0x00000014bec20981 */ /* 0x0002e8000c1e1100 */
[----:B0-----:R-:W5:Y:S04]  /*ab60*/  LDL.LU R46, [R1+0x3dc] ;  /* 0x0003dc00012e7983 */ /* 0x001f680000300800 */
[----:B------:R0:W-:Y:S02]  /*ab70*/  STL [R1+0x178], R192 ;  /* 0x000178c001007387 */ /* 0x0001e40000100800 */
        /* <DEDUP_REMOVED lines=20> */
[----:B------:R4:W-:Y:S04]  /*acc0*/  STS.U8 [R123+UR9+0x6400], R35 ;  /* 0x006400237b007988 */ /* 0x0009e80008000009 */
[----:B0-----:R-:W5:Y:S01]  /*acd0*/  LDL.LU R41, [R1+0x3d8] ;  /* 0x0003d80001297983 */ /* 0x001f620000300800 */
[----:B------:R-:W-:-:S03]  /*ace0*/  @P0 IMAD.MOV.U32 R191, RZ, RZ, R236 ;  /* 0x000000ffffbf0224 */ /* 0x000fc600078e00ec */
[----:B-1----:R-:W5:Y:S04]  /*acf0*/  LDL.LU R42, [R1+0x3d4] ;  /* 0x0003d400012a7983 */ /* 0x002f680000300800 */
[----:B------:R0:W-:Y:S04]  /*ad00*/  STS.U8 [R123+UR9+0x2600], R204 ;  /* 0x002600cc7b007988 */ /* 0x0001e80008000009 */
[----:B----4-:R-:W5:Y:S04]  /*ad10*/  LDL.LU R35, [R1+0x3d0] ;  /* 0x0003d00001237983 */ /* 0x010f680000300800 */
[----:B------:R1:W-:Y:S01]  /*ad20*/  STS.U8 [R123+UR9+0x6600], R36 ;  /* 0x006600247b007988 */ /* 0x0003e20008000009 */
[----:B0-----:R-:W-:-:S03]  /*ad30*/  PRMT R204, RZ, 0x7610, R204 ;  /* 0x00007610ffcc7816 */ /* 0x001fc600000000cc */
[----:B------:R0:W-:Y:S04]  /*ad40*/  STS.U8 [R123+UR9+0x6800], R33 ;  /* 0x006800217b007988 */ /* 0x0001e80008000009 */
[----:B------:R4:W-:Y:S04]  /*ad50*/  STS.U8 [R123+UR9+0x6a00], R34 ;  /* 0x006a00227b007988 */ /* 0x0009e80008000009 */
[----:B-1----:R-:W5:Y:S04]  /*ad60*/  LDL.LU R36, [R1+0x3cc] ;  /* 0x0003cc0001247983 */ /* 0x002f680000300800 */
[----:B------:R1:W-:Y:S04]  /*ad70*/  STL [R1+0x12c], R192 ;  /* 0x00012cc001007387 */ /* 0x0003e80000100800 */
[----:B0-----:R-:W5:Y:S04]  /*ad80*/  LDL.LU R33, [R1+0x3c8] ;  /* 0x0003c80001217983 */ /* 0x001f680000300800 */
[----:B----4-:R-:W5:Y:S01]  /*ad90*/  LDL.LU R34, [R1+0x3c4] ;  /* 0x0003c40001227983 */ /* 0x010f620000300800 */
[----:B-1----:R-:W-:-:S03]  /*ada0*/  LOP3.LUT R192, R0, 0x164, RZ, 0xfc, !PT ;  /* 0x0000016400c07812 */ /* 0x002fc600078efcff */
[----:B------:R0:W-:Y:S01]  /*adb0*/  STS.U8 [R123+UR9+0x6c00], R31 ;  /* 0x006c001f7b007988 */ /* 0x0001e20008000009 */
[----:B------:R-:W-:-:S03]  /*adc0*/  ISETP.GE.AND P4, PT, R192, RZ, PT ;  /* 0x000000ffc000720c */ /* 0x000fc60003f86270 */
[----:B------:R1:W-:Y:S04]  /*add0*/  STS.U8 [R123+UR9+0x6e00], R32 ;  /* 0x006e00207b007988 */ /* 0x0003e80008000009 */
[----:B------:R4:W2:Y:S04]  /*ade0*/  @P0 LDG.E.U8 R204, desc[UR20][R190.64] ;  /* 0x00000014becc0981 */ /* 0x0008a8000c1e1100 */
[----:B0-----:R-:W5:Y:S04]  /*adf0*/  LDL.LU R31, [R1+0x3c0] ;  /* 0x0003c000011f7983 */ /* 0x001f680000300800 */
[----:B-1----:R-:W5:Y:S01]  /*ae00*/  LDL.LU R32, [R1+0x3bc] ;  /* 0x0003bc0001207983 */ /* 0x002f620000300800 */
[----:B----4-:R-:W-:-:S03]  /*ae10*/  IABS R190, R192 ;  /* 0x000000c000be7213 */ /* 0x010fc60000000000 */
[----:B------:R0:W-:Y:S04]  /*ae20*/  STL [R1+0x170], R192 ;  /* 0x000170c001007387 */ /* 0x0001e80000100800 */
[----:B------:R1:W-:Y:S04]  /*ae30*/  STS.U8 [R123+UR9+0x7000], R22 ;  /* 0x007000167b007988 */ /* 0x0003e80008000009 */
[----:B------:R4:W-:Y:S01]  /*ae40*/  STS.U8 [R123+UR9+0x7200], R25 ;  /* 0x007200197b007988 */ /* 0x0009e20008000009 */
[----:B0-----:R-:W-:-:S03]  /*ae50*/  VIADD R192, R189, 0x16c ;  /* 0x0000016cbdc07836 */ /* 0x001fc60000000000 */
[----:B------:R0:W-:Y:S04]  /*ae60*/  STS.U8 [R123+UR9+0x7400], R21 ;  /* 0x007400157b007988 */ /* 0x0001e80008000009 */
[----:B-1----:R-:W5:Y:S04]  /*ae70*/  LDL.LU R22, [R1+0x3b8] ;  /* 0x0003b80001167983 */ /* 0x002f680000300800 */
[----:B----4-:R-:W5:Y:S04]  /*ae80*/  LDL.LU R25, [R1+0x3b4] ;  /* 0x0003b40001197983 */ /* 0x010f680000300800 */
[----:B0-----:R-:W5:Y:S04]  /*ae90*/  LDL.LU R21, [R1+0x3b0] ;  /* 0x0003b00001157983 */ /* 0x001f680000300800 */
[----:B------:R0:W-:Y:S04]  /*aea0*/  STS.U8 [R123+UR9+0x7600], R23 ;  /* 0x007600177b007988 */ /* 0x0001e80008000009 */
[----:B------:R1:W-:Y:S04]  /*aeb0*/  STS.U8 [R123+UR9+0x7800], R43 ;  /* 0x0078002b7b007988 */ /* 0x0003e80008000009 */
[----:B------:R4:W-:Y:S04]  /*aec0*/  STS.U8 [R123+UR9+0x5e00], R252 ;  /* 0x005e00fc7b007988 */ /* 0x0009e80008000009 */
[----:B0-----:R-:W5:Y:S04]  /*aed0*/  LDL.LU R23, [R1+0x3ac] ;  /* 0x0003ac0001177983 */ /* 0x001f680000300800 */
[----:B------:R-:W-:Y:S04]  /*aee0*/  STL [R1+0x124], R192 ;  /* 0x000124c001007387 */ /* 0x000fe80000100800 */
[----:B-1----:R-:W2:Y:S04]  /*aef0*/  LDL.LU R43, [R1+0x3a8] ;  /* 0x0003a800012b7983 */ /* 0x002ea80000300800 */
[----:B------:R0:W-:Y:S04]  /*af00*/  STS.U8 [R123+UR9+0x5600], R248 ;  /* 0x005600f87b007988 */ /* 0x0001e80008000009 */
[----:B----4-:R-:W4:Y:S04]  /*af10*/  LDL.LU R252, [R1+0x164] ;  /* 0x0001640001fc7983 */ /* 0x010f280000300800 */
[----:B------:R1:W-:Y:S04]  /*af20*/  STS.U8 [R123+UR9+0x5400], R249 ;  /* 0x005400f97b007988 */ /* 0x0003e80008000009 */
[----:B0-----:R-:W2:Y:S04]  /*af30*/  LDL.LU R248, [R1+0x17c] ;  /* 0x00017c0001f87983 */ /* 0x001ea80000300800 */
[----:B-1----:R-:W3:Y:S01]  /*af40*/  LDL.LU R249, [R1+0x174] ;  /* 0x0001740001f97983 */ /* 0x002ee20000300800 */
[----:B------:R-:W-:-:S04]  /*af50*/  IMAD.HI.U32 R191, R187, R190, RZ ;  /* 0x000000bebbbf7227 */ /* 0x000fc800078e00ff */
[----:B------:R-:W-:-:S04]  /*af60*/  IMAD.MOV R191, RZ, RZ, -R191 ;  /* 0x000000ffffbf7224 */ /* 0x000fc800078e0abf */
[----:B------:R-:W-:-:S05]  /*af70*/  IMAD R190, R188, R191, R190 ;  /* 0x000000bfbcbe7224 */ /* 0x000fca00078e02be */
[----:B------:R-:W-:-:S13]  /*af80*/  ISETP.GT.U32.AND P1, PT, R188, R190, PT ;  /* 0x000000bebc00720c */ /* 0x000fda0003f24070 */
        /* <DEDUP_REMOVED lines=11> */
[----:B------:R-:W-:-:S04]  /*b040*/  @P0 IMAD.MOV.U32 R190, RZ, RZ, R241 ;  /* 0x000000ffffbe0224 */ /* 0x000fc800078e00f1 */
[----:B------:R-:W-:Y:S01]  /*b050*/  @P0 IMAD.MOV.U32 R191, RZ, RZ, R240 ;  /* 0x000000ffffbf0224 */ /* 0x000fe200078e00f0 */
[----:B0-----:R-:W-:-:S06]  /*b060*/  PRMT R203, RZ, 0x7610, R203 ;  /* 0x00007610ffcb7816 */ /* 0x001fcc00000000cb */
[----:B------:R0:W4:Y:S02]  /*b070*/  @P0 LDG.E.U8 R203, desc[UR20][R190.64] ;  /* 0x00000014becb0981 */ /* 0x000124000c1e1100 */
        /* <DEDUP_REMOVED lines=18> */
[----:B------:R-:W-:-:S03]  /*b1a0*/  LOP3.LUT R192, R0, 0x174, RZ, 0xfc, !PT ;  /* 0x0000017400c07812 */ /* 0x000fc600078efcff */
        /* <DEDUP_REMOVED lines=16> */
[----:B------:R-:W-:Y:S04]  /*b2b0*/  STS.U8 [R123+UR9+0x1000], R198 ;  /* 0x001000c67b007988 */ /* 0x000fe80008000009 */
[----:B------:R-:W-:Y:S04]  /*b2c0*/  STS.U8 [R123+UR9+0x1200], R197 ;  /* 0x001200c57b007988 */ /* 0x000fe80008000009 */
[----:B------:R-:W-:Y:S04]  /*b2d0*/  STS.U8 [R123+UR9+0x1400], R196 ;  /* 0x001400c47b007988 */ /* 0x000fe80008000009 */
[----:B------:R-:W-:Y:S04]  /*b2e0*/  STS.U8 [R123+UR9+0x1800], R199 ;  /* 0x001800c77b007988 */ /* 0x000fe80008000009 */
[----:B------:R-:W-:Y:S04]  /*b2f0*/  STS.U8 [R123+UR9+0x1a00], R200 ;  /* 0x001a00c87b007988 */ /* 0x000fe80008000009 */
[----:B------:R-:W-:Y:S04]  /*b300*/  STS.U8 [R123+UR9+0x1e00], R201 ;  /* 0x001e00c97b007988 */ /* 0x000fe80008000009 */
[----:B------:R1:W-:Y:S04]  /*b310*/  STS.U8 [R123+UR9+0x7a00], R44 ;  /* 0x007a002c7b007988 */ /* 0x0003e80008000009 */
[----:B------:R1:W-:Y:S04]  /*b320*/  STS.U8 [R123+UR9+0x7c00], R47 ;  /* 0x007c002f7b007988 */ /* 0x0003e80008000009 */
[----:B------:R2:W-:Y:S01]  /*b330*/  STS.U8 [R123+UR9+0x7e00], R49 ;  /* 0x007e00317b007988 */ /* 0x0005e20008000009 */
[----:B0-----:R-:W-:-:S03]  /*b340*/  PRMT R193, RZ, 0x7610, R193 ;  /* 0x00007610ffc17816 */ /* 0x001fc600000000c1 */
[----:B-1----:R-:W4:Y:S04]  /*b350*/  LDL.LU R44, [R1+0x3a4] ;  /* 0x0003a400012c7983 */ /* 0x002f280000300800 */
[----:B------:R-:W5:Y:S04]  /*b360*/  LDL.LU R47, [R1+0x3a0] ;  /* 0x0003a000012f7983 */ /* 0x000f680000300800 */
[----:B--2---:R-:W-:Y:S04]  /*b370*/  STS.U8 [R124+UR9+0x300], R248 ;  /* 0x000300f87c007988 */ /* 0x004fe80008000009 */
[----:B---3--:R0:W-:Y:S04]  /*b380*/  STS.U8 [R124+UR9+0x500], R249 ;  /* 0x000500f97c007988 */ /* 0x0081e80008000009 */
[----:B------:R-:W5:Y:S01]  /*b390*/  LDL.LU R49, [R1+0x39c] ;  /* 0x00039c0001317983 */ /* 0x000f620000300800 */
[----:B0-----:R-:W-:-:S04]  /*b3a0*/  IADD3 R249, P1, PT, R190, R186, RZ ;  /* 0x000000babef97210 */ /* 0x001fc80007f3e0ff */
[----:B------:R-:W-:Y:S01]  /*b3b0*/  LEA.HI.X.SX32 R248, R190, R126, 0x1, P1 ;  /* 0x0000007ebef87211 */ /* 0x000fe200008f0eff */
[----:B------:R-:W-:Y:S01]  /*b3c0*/  @P0 IMAD.MOV.U32 R190, RZ, RZ, R249 ;  /* 0x000000ffffbe0224 */ /* 0x000fe200078e00f9 */
[----:B------:R-:W-:Y:S03]  /*b3d0*/  STL [R1+0x16c], R192 ;  /* 0x00016cc001007387 */ /* 0x000fe60000100800 */
[----:B------:R-:W-:Y:S01]  /*b3e0*/  @P0 IMAD.MOV.U32 R191, RZ, RZ, R248 ;  /* 0x000000ffffbf0224 */ /* 0x000fe200078e00f8 */
[----:B------:R0:W-:Y:S04]  /*b3f0*/  STS.U8 [R124+UR9+0x7f00], R43 ;  /* 0x007f002b7c007988 */ /* 0x0001e80008000009 */
[----:B------:R1:W2:Y:S04]  /*b400*/  @P0 LDG.E.U8 R193, desc[UR20][R190.64] ;  /* 0x00000014bec10981 */ /* 0x0002a8000c1e1100 */
[----:B0-----:R-:W5:Y:S04]  /*b410*/  LDL.LU R43, [R1+0x398] ;  /* 0x00039800012b7983 */ /* 0x001f680000300800 */
[----:B------:R-:W3:Y:S04]  /*b420*/  LDL.LU R196, [R1+0x184] ;  /* 0x0001840001c47983 */ /* 0x000ee80000300800 */
[----:B------:R-:W2:Y:S04]  /*b430*/  LDL.LU R197, [R1+0x190] ;  /* 0x0001900001c57983 */ /* 0x000ea80000300800 */
[----:B------:R-:W2:Y:S04]  /*b440*/  LDL.LU R192, [R1+0x188] ;  /* 0x0001880001c07983 */ /* 0x000ea80000300800 */
[----:B------:R-:W2:Y:S04]  /*b450*/  LDL.LU R191, [R1+0x180] ;  /* 0x0001800001bf7983 */ /* 0x000ea80000300800 */
[----:B----4-:R0:W-:Y:S02]  /*b460*/  STS.U8 [R124+UR9+0x100], R252 ;  /* 0x000100fc7c007988 */ /* 0x0101e40008000009 */
[----:B0-----:R-:W-:-:S05]  /*b470*/  VIADD R252, R189, 0x17c ;  /* 0x0000017cbdfc7836 */ /* 0x001fca0000000000 */
[----:B-1----:R-:W-:Y:S02]  /*b480*/  IABS R190, R252 ;  /* 0x000000fc00be7213 */ /* 0x002fe40000000000 */
[----:B------:R-:W-:Y:S01]  /*b490*/  ISETP.GE.AND P4, PT, R252, RZ, PT ;  /* 0x000000fffc00720c */ /* 0x000fe20003f86270 */
[----:B------:R-:W-:Y:S01]  /*b4a0*/  STL [R1+0x120], R252 ;  /* 0x000120fc01007387 */ /* 0x000fe20000100800 */
[----:B------:R-:W-:-:S03]  /*b4b0*/  PRMT R201, RZ, 0x7610, R201 ;  /* 0x00007610ffc97816 */ /* 0x000fc600000000c9 */
[----:B------:R-:W-:Y:S01]  /*b4c0*/  STS.U8 [R124+UR9+0x1100], R38 ;  /* 0x001100267c007988 */ /* 0x000fe20008000009 */
[----:B------:R-:W-:-:S03]  /*b4d0*/  PRMT R200, RZ, 0x7610, R200 ;  /* 0x00007610ffc87816 */ /* 0x000fc600000000c8 */
[----:B------:R-:W-:Y:S04]  /*b4e0*/  STS.U8 [R124+UR9+0x1300], R40 ;  /* 0x001300287c007988 */ /* 0x000fe80008000009 */
[----:B------:R-:W-:Y:S04]  /*b4f0*/  STS.U8 [R124+UR9+0x1500], R37 ;  /* 0x001500257c007988 */ /* 0x000fe80008000009 */
[----:B------:R-:W-:Y:S04]  /*b500*/  STS.U8 [R124+UR9+0x1700], R39 ;  /* 0x001700277c007988 */ /* 0x000fe80008000009 */
[----:B------:R-:W-:Y:S01]  /*b510*/  STS.U8 [R124+UR9+0x1900], R29 ;  /* 0x0019001d7c007988 */ /* 0x000fe20008000009 */
[----:B------:R-:W-:-:S03]  /*b520*/  PRMT R199, RZ, 0x7610, R199 ;  /* 0x00007610ffc77816 */ /* 0x000fc600000000c7 */
[----:B------:R-:W-:Y:S04]  /*b530*/  STS.U8 [R124+UR9+0x1b00], R30 ;  /* 0x001b001e7c007988 */ /* 0x000fe80008000009 */
[----:B------:R-:W-:Y:S04]  /*b540*/  STS.U8 [R124+UR9+0x1d00], R26 ;  /* 0x001d001a7c007988 */ /* 0x000fe80008000009 */
[----:B--2---:R0:W-:Y:S02]  /*b550*/  STS.U8 [R124+UR9+0x700], R191 ;  /* 0x000700bf7c007988 */ /* 0x0041e40008000009 */
[----:B0-----:R-:W-:-:S04]  /*b560*/  IMAD.HI.U32 R191, R187, R190, RZ ;  /* 0x000000bebbbf7227 */ /* 0x001fc800078e00ff */
[----:B------:R-:W-:-:S04]  /*b570*/  IMAD.MOV R191, RZ, RZ, -R191 ;  /* 0x000000ffffbf7224 */ /* 0x000fc800078e0abf */
[----:B------:R-:W-:-:S05]  /*b580*/  IMAD R190, R188, R191, R190 ;  /* 0x000000bfbcbe7224 */ /* 0x000fca00078e02be */
[----:B------:R-:W-:-:S13]  /*b590*/  ISETP.GT.U32.AND P1, PT, R188, R190, PT ;  /* 0x000000bebc00720c */ /* 0x000fda0003f24070 */
[----:B------:R-:W-:-:S05]  /*b5a0*/  @!P1 IMAD.IADD R190, R190, 0x1, -R188 ;  /* 0x00000001bebe9824 */ /* 0x000fca00078e0abc */
[----:B------:R-:W-:-:S13]  /*b5b0*/  ISETP.GT.U32.AND P1, PT, R188, R190, PT ;  /* 0x000000bebc00720c */ /* 0x000fda0003f24070 */
[----:B------:R-:W-:-:S04]  /*b5c0*/  @!P1 IMAD.IADD R190, R190, 0x1, -R188 ;  /* 0x00000001bebe9824 */ /* 0x000fc800078e0abc */
[----:B------:R-:W-:-:S05]  /*b5d0*/  @!P4 IMAD.MOV R190, RZ, RZ, -R190 ;  /* 0x000000ffffbec224 */ /* 0x000fca00078e0abe */
[----:B------:R-:W-:-:S05]  /*b5e0*/  SEL R190, R127, R190, !P3 ;  /* 0x000000be7fbe7207 */ /* 0x000fca0005800000 */
[----:B------:R-:W-:-:S05]  /*b5f0*/  IMAD R190, R190, UR16, RZ ;  /* 0x00000010bebe7c24 */ /* 0x000fca000f8e02ff */
[----:B------:R-:W-:-:S04]  /*b600*/  IADD3 R191, P1, PT, R190, R186, RZ ;  /* 0x000000babebf7210 */ /* 0x000fc80007f3e0ff */
[----:B------:R-:W-:Y:S01]  /*b610*/  LEA.HI.X.SX32 R252, R190, R126, 0x1, P1 ;  /* 0x0000007ebefc7211 */ /* 0x000fe200008f0eff */
[----:B------:R0:W-:Y:S01]  /*b620*/  STL [R1], R191 ;  /* 0x000000bf01007387 */ /* 0x0001e20000100800 */
[----:B------:R-:W-:-:S03]  /*b630*/  @P0 IMAD.MOV.U32 R190, RZ, RZ, R191 ;  /* 0x000000ffffbe0224 */ /* 0x000fc600078e00bf */
[----:B------:R1:W-:Y:S01]  /*b640*/  STS.U8 [R124+UR9+0xd00], R192 ;  /* 0x000d00c07c007988 */ /* 0x0003e20008000009 */
[----:B0-----:R-:W-:Y:S01]  /*b650*/  @P0 IMAD.MOV.U32 R191, RZ, RZ, R252 ;  /* 0x000000ffffbf0224 */ /* 0x001fe200078e00fc */
        /* <DEDUP_REMOVED lines=15> */
[C---:B------:R-:W-:Y:S01]  /*b750*/  IADD3 R191, P1, PT, R190.reuse, R186, RZ ;  /* 0x000000babebf7210 */ /* 0x040fe20007f3e0ff */
[----:B------:R1:W-:Y:S03]  /*b760*/  STS.U8 [R124+UR9+0xf00], R44 ;  /* 0x000f002c7c007988 */ /* 0x0003e60008000009 */
[----:B0-----:R-:W-:Y:S01]  /*b770*/  LEA.HI.X.SX32 R192, R190, R126, 0x1, P1 ;  /* 0x0000007ebec07211 */ /* 0x001fe200008f0eff */
[----:B------:R-:W-:Y:S01]  /*b780*/  @P0 IMAD.MOV.U32 R190, RZ, RZ, R191 ;  /* 0x000000ffffbe0224 */ /* 0x000fe200078e00bf */
[----:B-1----:R-:W5:Y:S04]  /*b790*/  LDL.LU R44, [R1+0x394] ;  /* 0x00039400012c7983 */ /* 0x002f680000300800 */
[----:B------:R-:W5:Y:S04]  /*b7a0*/  LDL.LU R38, [R1+0x390] ;  /* 0x0003900001267983 */ /* 0x000f680000300800 */
[----:B------:R-:W5:Y:S04]  /*b7b0*/  LDL.LU R40, [R1+0x38c] ;  /* 0x00038c0001287983 */ /* 0x000f680000300800 */
[----:B------:R-:W5:Y:S04]  /*b7c0*/  LDL.LU R37, [R1+0x388] ;  /* 0x0003880001257983 */ /* 0x000f680000300800 */
[----:B------:R0:W-:Y:S04]  /*b7d0*/  STL [R1+0x10], R191 ;  /* 0x000010bf01007387 */ /* 0x0001e80000100800 */
[----:B------:R1:W-:Y:S01]  /*b7e0*/  STL [R1+0xc], R192 ;  /* 0x00000cc001007387 */ /* 0x0003e20000100800 */
[----:B0-----:R-:W-:-:S02]  /*b7f0*/  @P0 IMAD.MOV.U32 R191, RZ, RZ, R192 ;  /* 0x000000ffffbf0224 */ /* 0x001fc400078e00c0 */
[----:B-1----:R-:W-:-:S03]  /*b800*/  VIADD R192, R189, 0x18c ;  /* 0x0000018cbdc07836 */ /* 0x002fc60000000000 */
        /* <DEDUP_REMOVED lines=15> */
[----:B------:R-:W5:Y:S04]  /*b900*/  LDL.LU R39, [R1+0x384] ;  /* 0x0003840001277983 */ /* 0x000f680000300800 */
[----:B------:R-:W5:Y:S01]  /*b910*/  LDL.LU R29, [R1+0x380] ;  /* 0x00038000011d7983 */ /* 0x000f620000300800 */
[----:B0-----:R-:W-:Y:S01]  /*b920*/  LEA.HI.X.SX32 R192, R190, R126, 0x1, P1 ;  /* 0x0000007ebec07211 */ /* 0x001fe200008f0eff */
[----:B------:R-:W-:-:S02]  /*b930*/  @P0 IMAD.MOV.U32 R190, RZ, RZ, R191 ;  /* 0x000000ffffbe0224 */ /* 0x000fc400078e00bf */
[----:B------:R-:W5:Y:S04]  /*b940*/  LDL.LU R30, [R1+0x37c] ;  /* 0x00037c00011e7983 */ /* 0x000f680000300800 */
[----:B------:R-:W5:Y:S04]  /*b950*/  LDL.LU R26, [R1+0x378] ;  /* 0x00037800011a7983 */ /* 0x000f680000300800 */
[----:B------:R0:W-:Y:S04]  /*b960*/  STL [R1+0x20], R191 ;  /* 0x000020bf01007387 */ /* 0x0001e80000100800 */
[----:B------:R1:W-:Y:S01]  /*b970*/  STL [R1+0x1c], R192 ;  /* 0x00001cc001007387 */ /* 0x0003e20000100800 */
        /* <DEDUP_REMOVED lines=14> */
[----:B------:R0:W-:Y:S04]  /*ba60*/  STL [R1+0x158], R192 ;  /* 0x000158c001007387 */ /* 0x0001e80000100800 */
[----:B------:R-:W-:Y:S01]  /*ba70*/  IMAD R190, R190, UR16, RZ ;  /* 0x00000010bebe7c24 */ /* 0x000fe2000f8e02ff */
[----:B---3--:R1:W-:Y:S04]  /*ba80*/  STS.U8 [R124+UR9+0x900], R196 ;  /* 0x000900c47c007988 */ /* 0x0083e80008000009 */
[C---:B0-----:R-:W-:Y:S01]  /*ba90*/  IADD3 R192, P1, PT, R190.reuse, R186, RZ ;  /* 0x000000babec07210 */ /* 0x041fe20007f3e0ff */
[----:B------:R0:W-:Y:S04]  /*baa0*/  STS.U8 [R124+UR9+0x1f00], R28 ;  /* 0x001f001c7c007988 */ /* 0x0001e80008000009 */
[----:B------:R3:W-:Y:S01]  /*bab0*/  STS.U8 [R124+UR9+0x2100], R24 ;  /* 0x002100187c007988 */ /* 0x0007e20008000009 */
[----:B-1----:R-:W-:-:S03]  /*bac0*/  LEA.HI.X.SX32 R196, R190, R126, 0x1, P1 ;  /* 0x0000007ebec47211 */ /* 0x002fc600008f0eff */
[----:B------:R1:W-:Y:S04]  /*bad0*/  STS.U8 [R124+UR9+0x2300], R27 ;  /* 0x0023001b7c007988 */ /* 0x0003e80008000009 */
[----:B0-----:R-:W5:Y:S04]  /*bae0*/  LDL.LU R28, [R1+0x374] ;  /* 0x00037400011c7983 */ /* 0x001f680000300800 */
[----:B---3--:R-:W5:Y:S01]  /*baf0*/  LDL.LU R24, [R1+0x370] ;  /* 0x0003700001187983 */ /* 0x008f620000300800 */
[----:B------:R-:W-:-:S03]  /*bb00*/  PRMT R191, RZ, 0x7610, R191 ;  /* 0x00007610ffbf7816 */ /* 0x000fc600000000bf */
[----:B-1----:R-:W5:Y:S04]  /*bb10*/  LDL.LU R27, [R1+0x36c] ;  /* 0x00036c00011b7983 */ /* 0x002f680000300800 */
[----:B------:R0:W-:Y:S04]  /*bb20*/  STS.U8 [R124+UR9+0x2500], R18 ;  /* 0x002500127c007988 */ /* 0x0001e80008000009 */
[----:B------:R1:W-:Y:S04]  /*bb30*/  STS.U8 [R124+UR9+0xb00], R197 ;  /* 0x000b00c57c007988 */ /* 0x0003e80008000009 */
[----:B0-----:R-:W5:Y:S04]  /*bb40*/  LDL.LU R18, [R1+0x368] ;  /* 0x0003680001127983 */ /* 0x001f680000300800 */
[----:B------:R-:W-:Y:S01]  /*bb50*/  STL [R1+0x30], R192 ;  /* 0x000030c001007387 */ /* 0x000fe20000100800 */
[----:B-1----:R-:W-:-:S03]  /*bb60*/  @P0 IMAD.MOV.U32 R197, RZ, RZ, R196 ;  /* 0x000000ffffc50224 */ /* 0x002fc600078e00c4 */
[----:B------:R0:W-:Y:S02]  /*bb70*/  STL [R1+0x2c], R196 ;  /* 0x00002cc401007387 */ /* 0x0001e40000100800 */
[----:B0-----:R-:W-:-:S05]  /*bb80*/  @P0 IMAD.MOV.U32 R196, RZ, RZ, R192 ;  /* 0x000000ffffc40224 */ /* 0x001fca00078e00c0 */
[----:B------:R0:W3:Y:S02]  /*bb90*/  @P0 LDG.E.U8 R191, desc[UR20][R196.64] ;  /* 0x00000014c4bf0981 */ /* 0x0000e4000c1e1100 */
[----:B0-----:R-:W-:-:S05]  /*bba0*/  VIADD R197, R189, 0x19c ;  /* 0x0000019cbdc57836 */ /* 0x001fca0000000000 */
[----:B------:R-:W-:-:S05]  /*bbb0*/  IABS R190, R197 ;  /* 0x000000c500be7213 */ /* 0x000fca0000000000 */
        /* <DEDUP_REMOVED lines=12> */
[----:B------:R-:W-:Y:S04]  /*bc80*/  STL [R1+0x118], R197 ;  /* 0x000118c501007387 */ /* 0x000fe80000100800 */
[----:B------:R1:W-:Y:S01]  /*bc90*/  STS.U8 [R124+UR9+0x2700], R20 ;  /* 0x002700147c007988 */ /* 0x0003e20008000009 */
[----:B0-----:R-:W-:-:S03]  /*bca0*/  IADD3 R17, P1, PT, R190, R186, RZ ;  /* 0x000000babe117210 */ /* 0x001fc60007f3e0ff */
[----:B------:R0:W-:Y:S02]  /*bcb0*/  STS.U8 [R124+UR9+0x2900], R16 ;  /* 0x002900107c007988 */ /* 0x0001e40008000009 */
[----:B------:R-:W-:Y:S02]  /*bcc0*/  @P0 IMAD.MOV.U32 R196, RZ, RZ, R17 ;  /* 0x000000ffffc40224 */ /* 0x000fe400078e0011 */
[----:B------:R4:W-:Y:S04]  /*bcd0*/  STS.U8 [R124+UR9+0x2b00], R19 ;  /* 0x002b00137c007988 */ /* 0x0009e80008000009 */
[----:B-1----:R-:W5:Y:S04]  /*bce0*/  LDL.LU R20, [R1+0x364] ;  /* 0x0003640001147983 */ /* 0x002f680000300800 */
[----:B0-----:R-:W5:Y:S04]  /*bcf0*/  LDL.LU R16, [R1+0x360] ;  /* 0x0003600001107983 */ /* 0x001f680000300800 */
[----:B----4-:R-:W5:Y:S04]  /*bd00*/  LDL.LU R19, [R1+0x35c] ;  /* 0x00035c0001137983 */ /* 0x010f680000300800 */
[----:B------:R0:W-:Y:S01]  /*bd10*/  STL [R1+0x40], R17 ;  /* 0x0000401101007387 */ /* 0x0001e20000100800 */
[----:B------:R-:W-:-:S02]  /*bd20*/  LEA.HI.X.SX32 R192, R190, R126, 0x1, P1 ;  /* 0x0000007ebec07211 */ /* 0x000fc400008f0eff */
[----:B0-----:R-:W-:-:S04]  /*bd30*/  LOP3.LUT R17, R0, 0x1a4, RZ, 0xfc, !PT ;  /* 0x000001a400117812 */ /* 0x001fc800078efcff */
[----:B------:R-:W-:Y:S01]  /*bd40*/  IABS R190, R17 ;  /* 0x0000001100be7213 */ /* 0x000fe20000000000 */
[----:B------:R0:W-:Y:S01]  /*bd50*/  STL [R1+0x3c], R192 ;  /* 0x00003cc001007387 */ /* 0x0001e20000100800 */
[----:B------:R-:W-:-:S03]  /*bd60*/  @P0 IMAD.MOV.U32 R197, RZ, RZ, R192 ;  /* 0x000000ffffc50224 */ /* 0x000fc600078e00c0 */
        /* <DEDUP_REMOVED lines=9> */
[----:B------:R-:W-:Y:S02]  /*be00*/  SEL R190, R127, R190, !P3 ;  /* 0x000000be7fbe7207 */ /* 0x000fe40005800000 */
[----:B------:R-:W-:-:S03]  /*be10*/  PRMT R198, RZ, 0x7610, R198 ;  /* 0x00007610ffc67816 */ /* 0x000fc600000000c6 */
[----:B------:R-:W-:Y:S01]  /*be20*/  IMAD R190, R190, UR16, RZ ;  /* 0x00000010bebe7c24 */ /* 0x000fe2000f8e02ff */
[----:B------:R0:W-:Y:S04]  /*be30*/  STS.U8 [R124+UR9+0x3500], R12 ;  /* 0x0035000c7c007988 */ /* 0x0001e80008000009 */
[----:B------:R1:W4:Y:S01]  /*be40*/  @P0 LDG.E.U8 R198, desc[UR20][R196.64] ;  /* 0x00000014c4c60981 */ /* 0x000322000c1e1100 */
[----:B0-----:R-:W-:-:S03]  /*be50*/  IADD3 R12, P1, PT, R190, R186, RZ ;  /* 0x000000babe0c7210 */ /* 0x001fc60007f3e0ff */
[----:B------:R0:W-:Y:S01]  /*be60*/  STS.U8 [R124+UR9+0x3300], R13 ;  /* 0x0033000d7c007988 */ /* 0x0001e20008000009 */
[----:B-1----:R-:W-:-:S03]  /*be70*/  PRMT R197, RZ, 0x7610, R197 ;  /* 0x00007610ffc57816 */ /* 0x002fc600000000c5 */
[----:B------:R-:W-:Y:S04]  /*be80*/  STL [R1+0x150], R17 ;  /* 0x0001501101007387 */ /* 0x000fe80000100800 */
[----:B------:R1:W-:Y:S01]  /*be90*/  STS.U8 [R124+UR9+0x2f00], R15 ;  /* 0x002f000f7c007988 */ /* 0x0003e20008000009 */
[----:B0-----:R-:W-:-:S03]  /*bea0*/  LEA.HI.X.SX32 R13, R190, R126, 0x1, P1 ;  /* 0x0000007ebe0d7211 */ /* 0x001fc600008f0eff */
[----:B------:R0:W-:Y:S04]  /*beb0*/  STS.U8 [R124+UR9+0x3100], R14 ;  /* 0x0031000e7c007988 */ /* 0x0001e80008000009 */
[----:B------:R0:W2:Y:S04]  /*bec0*/  @P0 LDG.E.U8 R197, desc[UR20][R12.64] ;  /* 0x000000140cc50981 */ /* 0x0000a8000c1e1100 */
[----:B-1----:R-:W5:Y:S04]  /*bed0*/  LDL.LU R15, [R1+0x358] ;  /* 0x00035800010f7983 */ /* 0x002f680000300800 */
[----:B------:R-:W5:Y:S04]  /*bee0*/  LDL.LU R17, [R1+0x354] ;  /* 0x0003540001117983 */ /* 0x000f680000300800 */
[----:B0-----:R-:W5:Y:S04]  /*bef0*/  LDL.LU R14, [R1+0x350] ;  /* 0x00035000010e7983 */ /* 0x001f680000300800 */
[----:B------:R0:W-:Y:S02]  /*bf00*/  STL [R1+0x60], R12 ;  /* 0x0000600c01007387 */ /* 0x0001e40000100800 */
        /* <DEDUP_REMOVED lines=14> */
[----:B------:R1:W-:Y:S01]  /*bff0*/  STL [R1+0x5c], R13 ;  /* 0x00005c0d01007387 */ /* 0x0003e20000100800 */
[----:B------:R-:W-:-:S03]  /*c000*/  PRMT R196, RZ, 0x7610, R196 ;  /* 0x00007610ffc47816 */ /* 0x000fc600000000c4 */
[C---:B0-----:R-:W-:Y:S01]  /*c010*/  IADD3 R8, P1, PT, R190.reuse, R186, RZ ;  /* 0x000000babe087210 */ /* 0x041fe20007f3e0ff */
[----:B------:R0:W-:Y:S04]  /*c020*/  STS.U8 [R124+UR9+0x3b00], R9 ;  /* 0x003b00097c007988 */ /* 0x0001e80008000009 */
[----:B-1----:R-:W5:Y:S04]  /*c030*/  LDL.LU R13, [R1+0x34c] ;  /* 0x00034c00010d7983 */ /* 0x002f680000300800 */
[----:B------:R-:W-:Y:S01]  /*c040*/  STL [R1+0x114], R12 ;  /* 0x0001140c01007387 */ /* 0x000fe20000100800 */
[----:B0-----:R-:W-:-:S03]  /*c050*/  LEA.HI.X.SX32 R9, R190, R126, 0x1, P1 ;  /* 0x0000007ebe097211 */ /* 0x001fc600008f0eff */
[----:B------:R0:W-:Y:S04]  /*c060*/  STS.U8 [R124+UR9+0x3700], R11 ;  /* 0x0037000b7c007988 */ /* 0x0001e80008000009 */
[----:B------:R1:W-:Y:S04]  /*c070*/  STS.U8 [R124+UR9+0x3900], R10 ;  /* 0x0039000a7c007988 */ /* 0x0003e80008000009 */
[----:B------:R1:W2:Y:S04]  /*c080*/  @P0 LDG.E.U8 R196, desc[UR20][R8.64] ;  /* 0x0000001408c40981 */ /* 0x0002a8000c1e1100 */
[----:B0-----:R-:W5:Y:S04]  /*c090*/  LDL.LU R11, [R1+0x348] ;  /* 0x00034800010b7983 */ /* 0x001f680000300800 */
[----:B------:R-:W5:Y:S04]  /*c0a0*/  LDL.LU R12, [R1+0x344] ;  /* 0x00034400010c7983 */ /* 0x000f680000300800 */
[----:B-1----:R-:W5:Y:S04]  /*c0b0*/  LDL.LU R10, [R1+0x340] ;  /* 0x00034000010a7983 */ /* 0x002f680000300800 */
[----:B------:R0:W-:Y:S02]  /*c0c0*/  STL [R1+0x70], R8 ;  /* 0x0000700801007387 */ /* 0x0001e40000100800 */
[----:B0-----:R-:W-:-:S04]  /*c0d0*/  LOP3.LUT R8, R0, 0x1b4, RZ, 0xfc, !PT ;  /* 0x000001b400087812 */ /* 0x001fc800078efcff */
        /* <DEDUP_REMOVED lines=27> */
[----:B0-----:R-:W-:-:S02]  /*c290*/  VIADD R4, R189, 0x1bc ;  /* 0x000001bcbd047836 */ /* 0x001fc40000000000 */
[----:B------:R0:W-:Y:S03]  /*c2a0*/  STS.U8 [R124+UR9+0x4700], R195 ;  /* 0x004700c37c007988 */ /* 0x0001e60008000009 */
[----:B------:R-:W-:-:S05]  /*c2b0*/  IABS R190, R4 ;  /* 0x0000000400be7213 */ /* 0x000fca0000000000 */
        /* <DEDUP_REMOVED lines=13> */
[----:B0-----:R-:W-:Y:S01]  /*c390*/  IADD3 R2, P1, PT, R190, R186, RZ ;  /* 0x000000babe027210 */ /* 0x001fe20007f3e0ff */
[----:B------:R0:W-:Y:S01]  /*c3a0*/  STS.U8 [R124+UR9+0x4900], R3 ;  /* 0x004900037c007988 */ /* 0x0001e20008000009 */
[----:B-1----:R-:W-:-:S03]  /*c3b0*/  LOP3.LUT R208, R0, 0x1c4, RZ, 0xfc, !PT ;  /* 0x000001c400d07812 */ /* 0x002fc600078efcff */
[----:B------:R1:W-:Y:S01]  /*c3c0*/  STS.U8 [R124+UR9+0x4f00], R207 ;  /* 0x004f00cf7c007988 */ /* 0x0003e20008000009 */
[----:B0-----:R-:W-:Y:S02]  /*c3d0*/  LEA.HI.X.SX32 R3, R190, R126, 0x1, P1 ;  /* 0x0000007ebe037211 */ /* 0x001fe400008f0eff */
[----:B------:R-:W-:Y:S02]  /*c3e0*/  IABS R190, R208 ;  /* 0x000000d000be7213 */ /* 0x000fe40000000000 */
[----:B------:R-:W-:-:S03]  /*c3f0*/  PRMT R195, RZ, 0x7610, R195 ;  /* 0x00007610ffc37816 */ /* 0x000fc600000000c3 */
[----:B-1----:R-:W-:-:S03]  /*c400*/  IMAD.HI.U32 R207, R187, R190, RZ ;  /* 0x000000bebbcf7227 */ /* 0x002fc600078e00ff */
[----:B------:R-:W3:Y:S01]  /*c410*/  @P0 LDG.E.U8 R195, desc[UR20][R2.64] ;  /* 0x0000001402c30981 */ /* 0x000ee2000c1e1100 */
        /* <DEDUP_REMOVED lines=11> */
[----:B0-----:R-:W5:Y:S04]  /*c4d0*/  LDL.LU R5, [R1+0x32c] ;  /* 0x00032c0001057983 */ /* 0x001f680000300800 */
[----:B------:R-:W-:Y:S01]  /*c4e0*/  IADD3 R207, P1, PT, R190, R186, RZ ;  /* 0x000000babecf7210 */ /* 0x000fe20007f3e0ff */
[----:B------:R0:W-:Y:S04]  /*c4f0*/  STL [R1+0x110], R4 ;  /* 0x0001100401007387 */ /* 0x0001e80000100800 */
[----:B------:R1:W-:Y:S04]  /*c500*/  STS.U8 [R124+UR9+0x5300], R205 ;  /* 0x005300cd7c007988 */ /* 0x0003e80008000009 */
[----:B0-----:R-:W5:Y:S04]  /*c510*/  LDL.LU R4, [R1+0x328] ;  /* 0x0003280001047983 */ /* 0x001f680000300800 */
[----:B------:R-:W-:Y:S04]  /*c520*/  STL [R1+0x90], R2 ;  /* 0x0000900201007387 */ /* 0x000fe80000100800 */
[----:B------:R0:W-:Y:S01]  /*c530*/  STL [R1+0x8c], R3 ;  /* 0x00008c0301007387 */ /* 0x0001e20000100800 */
[----:B-1----:R-:W-:-:S03]  /*c540*/  VIADD R205, R189, 0x1cc ;  /* 0x000001ccbdcd7836 */ /* 0x002fc60000000000 */
[----:B------:R1:W-:Y:S04]  /*c550*/  STS.U8 [R124+UR9+0x5100], R206 ;  /* 0x005100ce7c007988 */ /* 0x0003e80008000009 */
[----:B0-----:R-:W5:Y:S04]  /*c560*/  LDL.LU.64 R2, [R1+0x320] ;  /* 0x0003200001027983 */ /* 0x001f680000300a00 */
[----:B------:R0:W-:Y:S01]  /*c570*/  STL [R1+0x140], R208 ;  /* 0x000140d001007387 */ /* 0x0001e20000100800 */
[----:B-1----:R-:W-:-:S03]  /*c580*/  @P0 IMAD.MOV.U32 R206, RZ, RZ, R207 ;  /* 0x000000ffffce0224 */ /* 0x002fc600078e00cf */
[----:B------:R1:W-:Y:S01]  /*c590*/  STS.U8 [R124+UR9+0x5500], R194 ;  /* 0x005500c27c007988 */ /* 0x0003e20008000009 */
[----:B0-----:R-:W-:-:S03]  /*c5a0*/  LEA.HI.X.SX32 R208, R190, R126, 0x1, P1 ;  /* 0x0000007ebed07211 */ /* 0x001fc600008f0eff */
[----:B------:R0:W-:Y:S01]  /*c5b0*/  STL [R1+0xa0], R207 ;  /* 0x0000a0cf01007387 */ /* 0x0001e20000100800 */
[----:B------:R-:W-:Y:S02]  /*c5c0*/  IABS R190, R205 ;  /* 0x000000cd00be7213 */ /* 0x000fe40000000000 */
[----:B-1----:R-:W-:Y:S01]  /*c5d0*/  PRMT R194, RZ, 0x7610, R194 ;  /* 0x00007610ffc27816 */ /* 0x002fe200000000c2 */
[----:B------:R1:W-:Y:S01]  /*c5e0*/  STS.U8 [R124+UR9+0x5700], R204 ;  /* 0x005700cc7c007988 */ /* 0x0003e20008000009 */
[----:B0-----:R-:W-:Y:S02]  /*c5f0*/  @P0 IMAD.MOV.U32 R207, RZ, RZ, R208 ;  /* 0x000000ffffcf0224 */ /* 0x001fe400078e00d0 */
        /* <DEDUP_REMOVED lines=12> */
[----:B------:R-:W-:Y:S04]  /*c6c0*/  STL [R1+0x9c], R208 ;  /* 0x00009cd001007387 */ /* 0x000fe80000100800 */
[C---:B------:R-:W-:Y:S01]  /*c6d0*/  IADD3 R204, P1, PT, R190.reuse, R186, RZ ;  /* 0x000000babecc7210 */ /* 0x040fe20007f3e0ff */
[----:B------:R0:W-:Y:S04]  /*c6e0*/  STL [R1+0x10c], R205 ;  /* 0x00010ccd01007387 */ /* 0x0001e80000100800 */
[----:B------:R1:W-:Y:S04]  /*c6f0*/  STS.U8 [R124+UR9+0x5b00], R202 ;  /* 0x005b00ca7c007988 */ /* 0x0003e80008000009 */
[----:B------:R2:W-:Y:S01]  /*c700*/  STL [R1+0xb0], R204 ;  /* 0x0000b0cc01007387 */ /* 0x0005e20000100800 */
[----:B0-----:R-:W-:Y:S01]  /*c710*/  LEA.HI.X.SX32 R205, R190, R126, 0x1, P1 ;  /* 0x0000007ebecd7211 */ /* 0x001fe200008f0eff */
[----:B-1----:R-:W-:Y:S01]  /*c720*/  @P0 IMAD.MOV.U32 R202, RZ, RZ, R204 ;  /* 0x000000ffffca0224 */ /* 0x002fe200078e00cc */
[----:B--2---:R-:W-:-:S04]  /*c730*/  LOP3.LUT R204, R0, 0x1d4, RZ, 0xfc, !PT ;  /* 0x000001d400cc7812 */ /* 0x004fc800078efcff */
        /* <DEDUP_REMOVED lines=14> */
[----:B------:R1:W-:Y:S01]  /*c820*/  STS.U8 [R124+UR9+0x5900], R203 ;  /* 0x005900cb7c007988 */ /* 0x0003e20008000009 */
[----:B0-----:R-:W-:-:S03]  /*c830*/  PRMT R193, RZ, 0x7610, R193 ;  /* 0x00007610ffc17816 */ /* 0x001fc600000000c1 */
[----:B------:R0:W-:Y:S01]  /*c840*/  STS.U8 [R124+UR9+0x6300], R199 ;  /* 0x006300c77c007988 */ /* 0x0001e20008000009 */
[----:B------:R-:W-:Y:S01]  /*c850*/  IADD3 R201, P1, PT, R190, R186, RZ ;  /* 0x000000babec97210 */ /* 0x000fe20007f3e0ff */
[----:B-1----:R-:W-:-:S05]  /*c860*/  @P0 IMAD.MOV.U32 R203, RZ, RZ, R205 ;  /* 0x000000ffffcb0224 */ /* 0x002fca00078e00cd */
[----:B------:R1:W2:Y:S01]  /*c870*/  @P0 LDG.E.U8 R193, desc[UR20][R202.64] ;  /* 0x00000014cac10981 */ /* 0x0002a2000c1e1100 */
[----:B0-----:R-:W-:-:S03]  /*c880*/  VIADD R199, R189, 0x1dc ;  /* 0x000001dcbdc77836 */ /* 0x001fc60000000000 */
[----:B----4-:R0:W-:Y:S01]  /*c890*/  STS.U8 [R124+UR9+0x6700], R198 ;  /* 0x006700c67c007988 */ /* 0x0101e20008000009 */
[----:B-1----:R-:W-:Y:S02]  /*c8a0*/  LEA.HI.X.SX32 R202, R190, R126, 0x1, P1 ;  /* 0x0000007ebeca7211 */ /* 0x002fe400008f0eff */
        /* <DEDUP_REMOVED lines=14> */
[----:B------:R-:W-:Y:S04]  /*c990*/  STL [R1+0x138], R204 ;  /* 0x000138cc01007387 */ /* 0x000fe80000100800 */
[----:B------:R-:W-:Y:S04]  /*c9a0*/  STL [R1+0xc0], R201 ;  /* 0x0000c0c901007387 */ /* 0x000fe80000100800 */
[----:B------:R-:W-:Y:S04]  /*c9b0*/  STL [R1+0xbc], R202 ;  /* 0x0000bcca01007387 */ /* 0x000fe80000100800 */
[----:B------:R0:W-:Y:S04]  /*c9c0*/  STL [R1+0x108], R199 ;  /* 0x000108c701007387 */ /* 0x0001e80000100800 */
[----:B------:R1:W-:Y:S04]  /*c9d0*/  STS.U8 [R124+UR9+0x6b00], R196 ;  /* 0x006b00c47c007988 */ /* 0x0003e80008000009 */
[----:B------:R4:W-:Y:S01]  /*c9e0*/  STL [R1+0xd0], R198 ;  /* 0x0000d0c601007387 */ /* 0x0009e20000100800 */
[----:B0-----:R-:W-:Y:S01]  /*c9f0*/  LEA.HI.X.SX32 R199, R190, R126, 0x1, P1 ;  /* 0x0000007ebec77211 */ /* 0x001fe200008f0eff */
[----:B-1----:R-:W-:Y:S01]  /*ca00*/  @P0 IMAD.MOV.U32 R196, RZ, RZ, R198 ;  /* 0x000000ffffc40224 */ /* 0x002fe200078e00c6 */
[----:B----4-:R-:W-:-:S04]  /*ca10*/  LOP3.LUT R198, R0, 0x1e4, RZ, 0xfc, !PT ;  /* 0x000001e400c67812 */ /* 0x010fc800078efcff */
[----:B------:R-:W-:Y:S01]  /*ca20*/  IABS R190, R198 ;  /* 0x000000c600be7213 */ /* 0x000fe20000000000 */
[----:B------:R0:W-:Y:S04]  /*ca30*/  STS.U8 [R124+UR9+0x6100], R200 ;  /* 0x006100c87c007988 */ /* 0x0001e80008000009 */
[----:B---3--:R1:W-:Y:S04]  /*ca40*/  STS.U8 [R124+UR9+0x6500], R191 ;  /* 0x006500bf7c007988 */ /* 0x0083e80008000009 */
[----:B------:R3:W-:Y:S01]  /*ca50*/  STS.U8 [R124+UR9+0x6f00], R195 ;  /* 0x006f00c37c007988 */ /* 0x0007e20008000009 */
[----:B0-----:R-:W-:-:S02]  /*ca60*/  @P0 IMAD.MOV.U32 R200, RZ, RZ, R201 ;  /* 0x000000ffffc80224 */ /* 0x001fc400078e00c9 */
[----:B------:R-:W-:Y:S01]  /*ca70*/  @P0 IMAD.MOV.U32 R201, RZ, RZ, R202 ;  /* 0x000000ffffc90224 */ /* 0x000fe200078e00ca */
[----:B-1----:R-:W-:Y:S01]  /*ca80*/  PRMT R191, RZ, 0x7610, R191 ;  /* 0x00007610ffbf7816 */ /* 0x002fe200000000bf */
[----:B---3--:R-:W-:-:S05]  /*ca90*/  IMAD.HI.U32 R195, R187, R190, RZ ;  /* 0x000000bebbc37227 */ /* 0x008fca00078e00ff */
        /* <DEDUP_REMOVED lines=14> */
[C---:B------:R-:W-:Y:S01]  /*cb80*/  IADD3 R195, P1, PT, R190.reuse, R186, RZ ;  /* 0x000000babec37210 */ /* 0x040fe20007f3e0ff */
[----:B-1----:R-:W-:Y:S01]  /*cb90*/  @P0 IMAD.MOV.U32 R197, RZ, RZ, R199 ;  /* 0x000000ffffc50224 */ /* 0x002fe200078e00c7 */
[----:B------:R-:W-:Y:S04]  /*cba0*/  STL [R1+0xcc], R199 ;  /* 0x0000ccc701007387 */ /* 0x000fe80000100800 */
[----:B------:R0:W4:Y:S04]  /*cbb0*/  @P0 LDG.E.U8 R192, desc[UR20][R196.64] ;  /* 0x00000014c4c00981 */ /* 0x000128000c1e1100 */
[----:B------:R-:W-:Y:S01]  /*cbc0*/  STL [R1+0x130], R198 ;  /* 0x000130c601007387 */ /* 0x000fe20000100800 */
[----:B0-----:R-:W-:-:S03]  /*cbd0*/  LEA.HI.X.SX32 R196, R190, R126, 0x1, P1 ;  /* 0x0000007ebec47211 */ /* 0x001fc600008f0eff */
[----:B------:R0:W-:Y:S01]  /*cbe0*/  STS.U8 [R124+UR9+0x7100], R194 ;  /* 0x007100c27c007988 */ /* 0x0001e20008000009 */
[----:B------:R-:W-:-:S03]  /*cbf0*/  PRMT R190, RZ, 0x7610, R190 ;  /* 0x00007610ffbe7816 */ /* 0x000fc600000000be */
[----:B------:R1:W-:Y:S01]  /*cc00*/  STL [R1+0xe0], R195 ;  /* 0x0000e0c301007387 */ /* 0x0003e20000100800 */
[----:B0-----:R-:W-:Y:S02]  /*cc10*/  @P0 IMAD.MOV.U32 R194, RZ, RZ, R195 ;  /* 0x000000ffffc20224 */ /* 0x001fe400078e00c3 */
[----:B-1----:R-:W-:-:S05]  /*cc20*/  @P0 IMAD.MOV.U32 R195, RZ, RZ, R196 ;  /* 0x000000ffffc30224 */ /* 0x002fca00078e00c4 */
[----:B------:R-:W4:Y:S04]  /*cc30*/  @P0 LDG.E.U8 R190, desc[UR20][R194.64] ;  /* 0x00000014c2be0981 */ /* 0x000f28000c1e1100 */
[----:B--2---:R0:W-:Y:S02]  /*cc40*/  STS.U8 [R124+UR9+0x7300], R193 ;  /* 0x007300c17c007988 */ /* 0x0041e40008000009 */
[----:B0-----:R-:W-:-:S05]  /*cc50*/  VIADD R193, R189, 0x1ec ;  /* 0x000001ecbdc17836 */ /* 0x001fca0000000000 */
[----:B------:R-:W-:Y:S02]  /*cc60*/  IABS R189, R193 ;  /* 0x000000c100bd7213 */ /* 0x000fe40000000000 */
[----:B------:R-:W-:Y:S01]  /*cc70*/  ISETP.GE.AND P4, PT, R193, RZ, PT ;  /* 0x000000ffc100720c */ /* 0x000fe20003f86270 */
[----:B------:R-:W-:Y:S04]  /*cc80*/  STL [R1+0xdc], R196 ;  /* 0x0000dcc401007387 */ /* 0x000fe80000100800 */
[----:B------:R-:W-:Y:S04]  /*cc90*/  STL [R1+0x104], R193 ;  /* 0x000104c101007387 */ /* 0x000fe80000100800 */
[----:B---3--:R0:W-:Y:S02]  /*cca0*/  STS.U8 [R124+UR9+0x7500], R191 ;  /* 0x007500bf7c007988 */ /* 0x0081e40008000009 */
        /* <DEDUP_REMOVED lines=12> */
[----:B------:R-:W-:Y:S01]  /*cd70*/  STL [R1+0x58], R191 ;  /* 0x000058bf01007387 */ /* 0x000fe20000100800 */
[----:B------:R-:W-:-:S03]  /*cd80*/  PRMT R189, RZ, 0x7610, R189 ;  /* 0x00007610ffbd7816 */ /* 0x000fc600000000bd */
[----:B----4-:R0:W-:Y:S02]  /*cd90*/  STS.U8 [R124+UR9+0x7900], R190 ;  /* 0x007900be7c007988 */ /* 0x0101e40008000009 */
[----:B0-----:R-:W-:Y:S02]  /*cda0*/  @P0 IMAD.MOV.U32 R190, RZ, RZ, R191 ;  /* 0x000000ffffbe0224 */ /* 0x001fe400078e00bf */
[----:B------:R-:W-:-:S05]  /*cdb0*/  @P0 IMAD.MOV.U32 R191, RZ, RZ, R193 ;  /* 0x000000ffffbf0224 */ /* 0x000fca00078e00c1 */
[----:B------:R-:W2:Y:S04]  /*cdc0*/  @P0 LDG.E.U8 R189, desc[UR20][R190.64] ;  /* 0x00000014bebd0981 */ /* 0x000ea8000c1e1100 */
[----:B------:R0:W-:Y:S02]  /*cdd0*/  STS.U8 [R124+UR9+0x7700], R192 ;  /* 0x007700c07c007988 */ /* 0x0001e40008000009 */
[----:B0-----:R-:W-:-:S04]  /*cde0*/  LOP3.LUT R192, R0, 0x1f4, RZ, 0xfc, !PT ;  /* 0x000001f400c07812 */ /* 0x001fc800078efcff */
[----:B------:R-:W-:Y:S01]  /*cdf0*/  ISETP.GE.AND P4, PT, R192, RZ, PT ;  /* 0x000000ffc000720c */ /* 0x000fe20003f86270 */
[----:B--2---:R0:W-:Y:S02]  /*ce00*/  STS.U8 [R124+UR9+0x7b00], R189 ;  /* 0x007b00bd7c007988 */ /* 0x0041e40008000009 */
[----:B0-----:R-:W-:-:S05]  /*ce10*/  IABS R189, R192 ;  /* 0x000000c000bd7213 */ /* 0x001fca0000000000 */
        /* <DEDUP_REMOVED lines=11> */
[----:B------:R-:W-:Y:S02]  /*ced0*/  LEA.HI.X.SX32 R189, R127, R126, 0x1, P1 ;  /* 0x0000007e7fbd7211 */ /* 0x000fe400008f0eff */
[----:B------:R-:W-:-:S03]  /*cee0*/  PRMT R126, RZ, 0x7610, R126 ;  /* 0x00007610ff7e7816 */ /* 0x000fc6000000007e */
[----:B------:R-:W-:-:S05]  /*cef0*/  @P0 IMAD.MOV.U32 R187, RZ, RZ, R189 ;  /* 0x000000ffffbb0224 */ /* 0x000fca00078e00bd */
[----:B------:R-:W2:Y:S04]  /*cf00*/  @P0 LDG.E.U8 R126, desc[UR20][R186.64] ;  /* 0x00000014ba7e0981 */ /* 0x000ea8000c1e1100 */
[----:B------:R0:W-:Y:S04]  /*cf10*/  STL [R1+0x4c], R193 ;  /* 0x00004cc101007387 */ /* 0x0001e80000100800 */
[----:B------:R0:W-:Y:S04]  /*cf20*/  STL [R1+0x128], R192 ;  /* 0x000128c001007387 */ /* 0x0001e80000100800 */
[----:B------:R0:W-:Y:S04]  /*cf30*/  STL [R1+0x54], R186 ;  /* 0x000054ba01007387 */ /* 0x0001e80000100800 */
[----:B------:R0:W-:Y:S01]  /*cf40*/  STL [R1+0x50], R189 ;  /* 0x000050bd01007387 */ /* 0x0001e20000100800 */
[----:B------:R-:W-:-:S04]  /*cf50*/  UISETP.NE.U32.AND UP1, UPT, UR15, URZ, UPT ;  /* 0x000000ff0f00728c */ /* 0x000fc8000bf25070 */
[----:B------:R-:W-:Y:S02]  /*cf60*/  UISETP.LT.OR UP3, UPT, UR27, 0x40, UP1 ;  /* 0x000000401b00788c */ /* 0x000fe40008f61670 */
[----:B------:R-:W-:Y:S01]  /*cf70*/  UISETP.GE.AND UP2, UPT, UR27, 0x80, UPT ;  /* 0x000000801b00788c */ /* 0x000fe2000bf46270 */
[----:B--2---:R0:W-:Y:S01]  /*cf80*/  STS.U8 [R124+UR9+0x7d00], R126 ;  /* 0x007d007e7c007988 */ /* 0x0041e20008000009 */
[----:B------:R1:W-:Y:S06]  /*cf90*/  MEMBAR.ALL.CTA ;  /* 0x0000000000007992 */ /* 0x0003ec0000008000 */
[----:B-1----:R-:W1:Y:S02]  /*cfa0*/  FENCE.VIEW.ASYNC.S ;  /* 0x00000000000073c6 */ /* 0x002e640000000000 */
[----:B-1----:R-:W-:Y:S06]  /*cfb0*/  BAR.SYNC.DEFER_BLOCKING 0x0 ;  /* 0x0000000000007b1d */ /* 0x002fec0000010000 */
[----:B------:R-:W-:Y:S05]  /*cfc0*/  BRA.U UP3, `(.L_x_6) ;  /* 0x00000001038c7547 */ /* 0x000fea000b800000 */
[----:B------:R-:W-:Y:S02]  /*cfd0*/  USHF.R.U32.HI UR16, URZ, 0x4, UR9 ;  /* 0x00000004ff107899 */ /* 0x000fe40008011609 */
[----:B------:R-:W-:Y:S02]  /*cfe0*/  UIADD3 UR5, UPT, UPT, UR9, 0x10000, URZ ;  /* 0x0001000009057890 */ /* 0x000fe4000fffe0ff */
[----:B------:R-:W-:Y:S02]  /*cff0*/  USGXT.U32 UR16, UR16, 0xe ;  /* 0x0000000e1010789a */ /* 0x000fe40008000000 */
[----:B------:R-:W-:Y:S02]  /*d000*/  USHF.R.U32.HI UR5, URZ, 0x4, UR5 ;  /* 0x00000004ff057899 */ /* 0x000fe40008011605 */
[----:B------:R-:W-:Y:S01]  /*d010*/  UIADD3 UR30, UP3, UPT, UR16, 0x2, URZ ;  /* 0x00000002101e7890 */ /* 0x000fe2000ff7e0ff */
[----:B------:R-:W-:Y:S01]  /*d020*/  UMOV UR4, URZ ;  /* 0x000000ff00047c82 */ /* 0x000fe20008000000 */
[----:B------:R-:W-:-:S02]  /*d030*/  USGXT.U32 UR6, UR5, 0xe ;  /* 0x0000000e0506789a */ /* 0x000fc40008000000 */
[----:B------:R-:W-:Y:S01]  /*d040*/  UIADD3.X UR31, UPT, UPT, UR4, -0x7fffbfe0, URZ, UP3, !UPT ;  /* 0x80004020041f7890 */ /* 0x000fe20009ffe4ff */
[----:B------:R-:W-:Y:S01]  /*d050*/  UMOV UR14, 0xffffff80 ;  /* 0xffffff80000e7882 */ /* 0x000fe20000000000 */
[----:B------:R-:W-:Y:S01]  /*d060*/  UMOV UR15, 0x7fffbfdf ;  /* 0x7fffbfdf000f7882 */ /* 0x000fe20000000000 */
[----:B------:R-:W-:Y:S01]  /*d070*/  UMOV UR7, URZ ;  /* 0x000000ff00077c82 */ /* 0x000fe20008000000 */
[----:B------:R-:W-:Y:S02]  /*d080*/  UIADD3 UR22, UPT, UPT, UR8, 0x100000, URZ ;  /* 0x0010000008167890 */ /* 0x000fe4000fffe0ff */
[----:B------:R-:W-:Y:S02]  /*d090*/  UIADD3.64 UR14, UPT, UPT, UR6, -UR14, URZ ;  /* 0x8000000e060e7297 */ /* 0x000fe4000fffe0ff */
[----:B------:R-:W-:Y:S02]  /*d0a0*/  UIADD3.64 UR18, UPT, UPT, UR30, 0x3fe, URZ ;  /* 0x000003fe1e127897 */ /* 0x000fe4000fffe0ff */
[----:B------:R-:W-:-:S02]  /*d0b0*/  UIADD3 UR23, UPT, UPT, UR8, 0x100000, URZ ;  /* 0x0010000008177890 */ /* 0x000fc4000fffe0ff */
[----:B------:R-:W-:Y:S01]  /*d0c0*/  UIADD3.64 UR28, UPT, UPT, UR30, 0x400, URZ ;  /* 0x000004001e1c7897 */ /* 0x000fe2000fffe0ff */
[----:B------:R-:W-:Y:S01]  /*d0d0*/  UMOV UR32, 0x0 ;  /* 0x0000000000207882 */ /* 0x000fe20000000000 */
[----:B------:R-:W-:Y:S01]  /*d0e0*/  UMOV UR33, 0x4408010 ;  /* 0x0440801000217882 */ /* 0x000fe20000000000 */
[----:B------:R-:W-:Y:S01]  /*d0f0*/  UMOV UR17, 0x80004020 ;  /* 0x8000402000117882 */ /* 0x000fe20000000000 */
[----:B------:R-:W-:Y:S01]  /*d100*/  UMOV UR7, 0x80004020 ;  /* 0x8000402000077882 */ /* 0x000fe20000000000 */
[----:B------:R-:W-:Y:S01]  /*d110*/  UMOV UR34, 0x0 ;  /* 0x0000000000227882 */ /* 0x000fe20000000000 */
[----:B------:R-:W-:Y:S01]  /*d120*/  UMOV UR35, 0x4408010 ;  /* 0x0440801000237882 */ /* 0x000fe20000000000 */
[----:B------:R-:W-:Y:S01]  /*d130*/  UMOV UR36, 0x0 ;  /* 0x0000000000247882 */ /* 0x000fe20000000000 */
[----:B------:R-:W-:Y:S01]  /*d140*/  UMOV UR37, 0x4408010 ;  /* 0x0440801000257882 */ /* 0x000fe20000000000 */
[----:B------:R-:W-:Y:S01]  /*d150*/  UMOV UR4, UR11 ;  /* 0x0000000b00047c82 */ /* 0x000fe20008000000 */
[----:B------:R-:W-:Y:S01]  /*d160*/  UMOV UR5, URZ ;  /* 0x000000ff00057c82 */ /* 0x000fe20008000000 */
[----:B------:R1:W-:Y:S01]  /*d170*/  UTCQMMA gdesc[UR6], gdesc[UR16], tmem[UR8], tmem[UR32], idesc[UR33], !UPT ;  /* 0x00ff2010060075ea */ /* 0x0003e2000f800308 */
[----:B------:R-:W-:Y:S01]  /*d180*/  UMOV UR38, 0x0 ;  /* 0x0000000000267882 */ /* 0x000fe20000000000 */
[----:B------:R-:W-:Y:S01]  /*d190*/  UMOV UR39, 0x4408010 ;  /* 0x0440801000277882 */ /* 0x000fe20000000000 */
[----:B------:R1:W-:Y:S01]  /*d1a0*/  UTCQMMA gdesc[UR14], gdesc[UR30], tmem[UR8], tmem[UR34], idesc[UR35], UPT ;  /* 0x00ff221e0e0075ea */ /* 0x0003e2000b800308 */
[----:B------:R-:W-:Y:S01]  /*d1b0*/  UMOV UR4, UR4 ;  /* 0x0000000400047c82 */ /* 0x000fe20008000000 */
[----:B------:R1:W-:Y:S01]  /*d1c0*/  UTCQMMA gdesc[UR6], gdesc[UR18], tmem[UR22], tmem[UR36], idesc[UR37], !UPT ;  /* 0x00ff2412060075ea */ /* 0x0003e2000f800316 */
[----:B------:R1:W-:Y:S01]  /*d1d0*/  UTCQMMA gdesc[UR14], gdesc[UR28], tmem[UR23], tmem[UR38], idesc[UR39], UPT ;  /* 0x00ff261c0e0075ea */ /* 0x0003e2000b800317 */
[----:B------:R1:W-:Y:S01]  /*d1e0*/  UTCBAR [UR4], URZ ;  /* 0x000000ff040073e9 */ /* 0x0003e200080000ff */
[----:B------:R-:W-:Y:S01]  /*d1f0*/  NOP ;  /* 0x0000000000007918 */ /* 0x000fe20000000000 */
.L_x_6:
[----:B-1----:R-:W-:Y:S01]  /*d200*/  UMOV UR4, URZ ;  /* 0x000000ff00047c82 */ /* 0x002fe20008000000 */
[----:B------:R-:W-:Y:S05]  /*d210*/  BRA.U !UP2, `(.L_x_7) ;  /* 0x000000550a807547 */ /* 0x000fea000b800000 */
[----:B------:R-:W-:Y:S01]  /*d220*/  USHF.R.S32.HI UR4, URZ, 0x1f, UR27 ;  /* 0x0000001fff047899 */ /* 0x000fe2000801141b */
[----:B0-----:R-:W-:Y:S01]  /*d230*/  IMAD.MOV.U32 R126, RZ, RZ, RZ ;  /* 0x000000ffff7e7224 */ /* 0x001fe200078e00ff */
[----:B------:R-:W-:Y:S02]  /*d240*/  UIADD3 UR7, UPT, UPT, UR9, 0x8000, URZ ;  /* 0x0000800009077890 */ /* 0x000fe4000fffe0ff */
[----:B------:R-:W-:Y:S02]  /*d250*/  UIADD3 UR6, UPT, UPT, UR9, 0x11000, URZ ;  /* 0x0001100009067890 */ /* 0x000fe4000fffe0ff */
[----:B------:R-:W-:Y:S02]  /*d260*/  USHF.R.U32.HI UR16, URZ, 0x4, UR7 ;  /* 0x00000004ff107899 */ /* 0x000fe40008011607 */
[----:B------:R-:W-:Y:S02]  /*d270*/  ULEA.HI UR4, UR4, UR27, URZ, 0x6 ;  /* 0x0000001b04047291 */ /* 0x000fe4000f8f30ff */
[----:B------:R-:W-:-:S02]  /*d280*/  USHF.R.U32.HI UR7, URZ, 0x4, UR6 ;  /* 0x00000004ff077899 */ /* 0x000fc40008011606 */
[----:B------:R-:W-:Y:S02]  /*d290*/  USGXT.U32 UR16, UR16, 0xe ;  /* 0x0000000e1010789a */ /* 0x000fe40008000000 */
[----:B------:R-:W-:Y:S02]  /*d2a0*/  USHF.R.S32.HI UR6, URZ, 0x6, UR4 ;  /* 0x00000006ff067899 */ /* 0x000fe40008011404 */
[----:B------:R-:W-:Y:S02]  /*d2b0*/  UIADD3 UR28, UP2, UPT, UR16, 0x2, URZ ;  /* 0x00000002101c7890 */ /* 0x000fe4000ff5e0ff */
[----:B------:R-:W-:Y:S02]  /*d2c0*/  UISETP.LT.AND UP3, UPT, UR6, 0x2, UPT ;  /* 0x000000020600788c */ /* 0x000fe4000bf61270 */
[----:B------:R-:W-:Y:S01]  /*d2d0*/  USGXT.U32 UR4, UR7, 0xe ;  /* 0x0000000e0704789a */ /* 0x000fe20008000000 */
[----:B------:R-:W-:Y:S01]  /*d2e0*/  UMOV UR5, URZ ;  /* 0x000000ff00057c82 */ /* 0x000fe20008000000 */
[----:B------:R-:W-:-:S02]  /*d2f0*/  USHF.L.U32 UR22, UR12, 0x6, URZ ;  /* 0x000000060c167899 */ /* 0x000fc400080006ff */
[----:B------:R-:W-:Y:S02]  /*d300*/  USHF.L.U32 UR23, UR13, 0x6, URZ ;  /* 0x000000060d177899 */ /* 0x000fe400080006ff */
[----:B------:R-:W-:Y:S02]  /*d310*/  UIADD3.X UR29, UPT, UPT, UR5, -0x7fffbfe0, URZ, UP2, !UPT ;  /* 0x80004020051d7890 */ /* 0x000fe400097fe4ff */
[----:B------:R-:W-:Y:S01]  /*d320*/  USEL UR6, UR6, 0x2, !UP3 ;  /* 0x0000000206067887 */ /* 0x000fe2000d800000 */
[----:B------:R-:W-:Y:S01]  /*d330*/  UMOV UR14, 0xffffff80 ;  /* 0xffffff80000e7882 */ /* 0x000fe20000000000 */
[----:B------:R-:W-:Y:S01]  /*d340*/  UMOV UR15, 0x7fffbfdf ;  /* 0x7fffbfdf000f7882 */ /* 0x000fe20000000000 */
[----:B------:R-:W-:Y:S02]  /*d350*/  UIADD3 UR25, UPT, UPT, UR25, -0x40, URZ ;  /* 0xffffffc019197890 */ /* 0x000fe4000fffe0ff */
[----:B------:R-:W-:Y:S02]  /*d360*/  USHF.R.S32.HI UR34, URZ, 0x1f, UR22 ;  /* 0x0000001fff227899 */ /* 0x000fe40008011416 */
[----:B------:R-:W-:-:S02]  /*d370*/  USHF.R.S32.HI UR35, URZ, 0x1f, UR23 ;  /* 0x0000001fff237899 */ /* 0x000fc40008011417 */
[----:B------:R-:W-:Y:S02]  /*d380*/  UIADD3.64 UR14, UPT, UPT, UR4, -UR14, URZ ;  /* 0x8000000e040e7297 */ /* 0x000fe4000fffe0ff */
[----:B------:R-:W-:Y:S02]  /*d390*/  UIADD3 UR24, UPT, UPT, UR6, -0x1, URZ ;  /* 0xffffffff06187890 */ /* 0x000fe4000fffe0ff */
[----:B------:R-:W-:Y:S02]  /*d3a0*/  UIADD3.64 UR30, UPT, UPT, UR28, 0x3fe, URZ ;  /* 0x000003fe1c1e7897 */ /* 0x000fe4000fffe0ff */
[----:B------:R-:W-:Y:S01]  /*d3b0*/  UIADD3.64 UR32, UPT, UPT, UR28, 0x400, URZ ;  /* 0x000004001c207897 */ /* 0x000fe2000fffe0ff */
[----:B------:R-:W-:Y:S01]  /*d3c0*/  UMOV UR26, 0x1 ;  /* 0x00000001001a7882 */ /* 0x000fe20000000000 */
[----:B------:R-:W-:Y:S01]  /*d3d0*/  UMOV UR12, UR4 ;  /* 0x00000004000c7c82 */ /* 0x000fe20008000000 */
[----:B------:R-:W-:-:S09]  /*d3e0*/  UMOV UR13, 0x80004020 ;  /* 0x80004020000d7882 */ /* 0x000fd20000000000 */
.L_x_10:
[----:B0-----:R-:W2:Y:S04]  /*d3f0*/  LDL.LU R202, [R1+0x100] ;  /* 0x0001000001ca7983 */ /* 0x001ea80000300800 */
[----:B------:R-:W3:Y:S04]  /*d400*/  LDL.LU R201, [R1+0xf8] ;  /* 0x0000f80001c97983 */ /* 0x000ee80000300800 */
[----:B------:R-:W4:Y:S04]  /*d410*/  LDL.LU R200, [R1+0x54] ;  /* 0x0000540001c87983 */ /* 0x000f280000300800 */
        /* <DEDUP_REMOVED lines=13> */
[----:B------:R-:W4:Y:S01]  /*d4f0*/  LDL.LU R186, [R1+0xc0] ;  /* 0x0000c00001ba7983 */ /* 0x000f220000300800 */
[----:B------:R-:W0:Y:S02]  /*d500*/  S2R R127, SR_TID.X ;  /* 0x00000000007f7919 */ /* 0x000e240000002100 */
[----:B0-----:R-:W-:-:S04]  /*d510*/  SHF.R.U32.HI R127, RZ, 0x6, R127 ;  /* 0x00000006ff7f7819 */ /* 0x001fc8000001167f */
[----:B------:R-:W-:-:S04]  /*d520*/  SGXT.U32 R127, R127, 0x2 ;  /* 0x000000027f7f781a */ /* 0x000fc80000000000 */
[----:B------:R-:W-:Y:S02]  /*d530*/  ISETP.GE.AND P0, PT, R127, UR25, PT ;  /* 0x000000197f007c0c */ /* 0x000fe4000bf06270 */
[----:B--2---:R-:W-:Y:S02]  /*d540*/  IADD3 R202, P1, PT, R202, UR23, RZ ;  /* 0x00000017caca7c10 */ /* 0x004fe4000ff3e0ff */
[----:B---3--:R-:W-:-:S03]  /*d550*/  IADD3 R201, P3, PT, R201, UR23, RZ ;  /* 0x00000017c9c97c10 */ /* 0x008fc6000ff7e0ff */
[----:B------:R0:W-:Y:S01]  /*d560*/  STL [R1+0x100], R202 ;  /* 0x000100ca01007387 */ /* 0x0001e20000100800 */
[----:B----4-:R-:W-:-:S03]  /*d570*/  IADD3 R200, P4, PT, R200, UR23, RZ ;  /* 0x00000017c8c87c10 */ /* 0x010fc6000ff9e0ff */
[----:B------:R1:W-:Y:S01]  /*d580*/  STL [R1+0xf8], R201 ;  /* 0x0000f8c901007387 */ /* 0x0003e20000100800 */
[----:B------:R-:W-:-:S03]  /*d590*/  IADD3 R199, P5, PT, R199, UR23, RZ ;  /* 0x00000017c7c77c10 */ /* 0x000fc6000ffbe0ff */
[----:B------:R2:W-:Y:S01]  /*d5a0*/  STL [R1+0x54], R200 ;  /* 0x000054c801007387 */ /* 0x0005e20000100800 */
[----:B------:R-:W-:-:S03]  /*d5b0*/  IADD3 R198, P6, PT, R198, UR23, RZ ;  /* 0x00000017c6c67c10 */ /* 0x000fc6000ffde0ff */
[----:B------:R3:W-:Y:S01]  /*d5c0*/  STL [R1+0xf0], R199 ;  /* 0x0000f0c701007387 */ /* 0x0007e20000100800 */
[----:B------:R-:W-:-:S03]  /*d5d0*/  IADD3.X R197, PT, PT, R197, UR35, RZ, P1, !PT ;  /* 0x00000023c5c57c10 */ /* 0x000fc60008ffe4ff */
        /* <DEDUP_REMOVED lines=20> */
[----:B------:R-:W4:Y:S01]  /*d720*/  LDL.LU R208, [R1+0xdc] ;  /* 0x0000dc0001d07983 */ /* 0x000f220000300800 */
[----:B------:R-:W-:-:S03]  /*d730*/  IADD3 R186, P1, PT, R186, UR23, RZ ;  /* 0x00000017baba7c10 */ /* 0x000fc6000ff3e0ff */
[----:B------:R0:W-:Y:S04]  /*d740*/  STL [R1+0xc8], R188 ;  /* 0x0000c8bc01007387 */ /* 0x0001e80000100800 */
[----:B------:R-:W4:Y:S04]  /*d750*/  LDL.LU R207, [R1+0xb8] ;  /* 0x0000b80001cf7983 */ /* 0x000f280000300800 */
[----:B------:R0:W-:Y:S04]  /*d760*/  STL [R1+0xe4], R187 ;  /* 0x0000e4bb01007387 */ /* 0x0001e80000100800 */
[----:B------:R-:W4:Y:S04]  /*d770*/  LDL.LU R206, [R1+0xd4] ;  /* 0x0000d40001ce7983 */ /* 0x000f280000300800 */
[----:B------:R0:W-:Y:S04]  /*d780*/  STL [R1+0xc0], R186 ;  /* 0x0000c0ba01007387 */ /* 0x0001e80000100800 */
[----:B------:R-:W4:Y:S04]  /*d790*/  LDL.LU R205, [R1+0xb0] ;  /* 0x0000b00001cd7983 */ /* 0x000f280000300800 */
[----:B------:R-:W4:Y:S04]  /*d7a0*/  LDL.LU R204, [R1+0xcc] ;  /* 0x0000cc0001cc7983 */ /* 0x000f280000300800 */
[----:B------:R-:W4:Y:S04]  /*d7b0*/  LDL.LU R203, [R1+0xa8] ;  /* 0x0000a80001cb7983 */ /* 0x000f280000300800 */
[----:B0-----:R-:W4:Y:S04]  /*d7c0*/  LDL.LU R202, [R1+0xc4] ;  /* 0x0000c40001ca7983 */ /* 0x001f280000300800 */
[----:B-1----:R-:W4:Y:S04]  /*d7d0*/  LDL.LU R201, [R1+0xa0] ;  /* 0x0000a00001c97983 */ /* 0x002f280000300800 */
[----:B--2---:R-:W2:Y:S04]  /*d7e0*/  LDL.LU R200, [R1+0xbc] ;  /* 0x0000bc0001c87983 */ /* 0x004ea80000300800 */
[----:B---3--:R-:W3:Y:S04]  /*d7f0*/  LDL.LU R199, [R1+0x98] ;  /* 0x0000980001c77983 */ /* 0x008ee80000300800 */
[----:B----4-:R-:W4:Y:S04]  /*d800*/  LDL.LU R198, [R1+0xb4] ;  /* 0x0000b40001c67983 */ /* 0x010f280000300800 */
        /* <DEDUP_REMOVED lines=13> */
[----:B------:R-:W-:-:S02]  /*d8e0*/  IADD3.X R208, PT, PT, R208, UR35, RZ, P3, !PT ;  /* 0x00000023d0d07c10 */ /* 0x000fc40009ffe4ff */
        /* <DEDUP_REMOVED lines=14> */
[----:B--2---:R-:W-:-:S03]  /*d9d0*/  IADD3.X R200, PT, PT, R200, UR35, RZ, P1, !PT ;  /* 0x00000023c8c87c10 */ /* 0x004fc60008ffe4ff */
[----:B------:R2:W-:Y:S01]  /*d9e0*/  STL [R1+0xa0], R201 ;  /* 0x0000a0c901007387 */ /* 0x0005e20000100800 */
[----:B---3--:R-:W-:-:S03]  /*d9f0*/  IADD3 R199, P1, PT, R199, UR23, RZ ;  /* 0x00000017c7c77c10 */ /* 0x008fc6000ff3e0ff */
[----:B------:R3:W-:Y:S01]  /*da00*/  STL [R1+0xbc], R200 ;  /* 0x0000bcc801007387 */ /* 0x0007e20000100800 */
[----:B----4-:R-:W-:-:S03]  /*da10*/  IADD3.X R198, PT, PT, R198, UR35, RZ, P3, !PT ;  /* 0x00000023c6c67c10 */ /* 0x010fc60009ffe4ff */
        /* <DEDUP_REMOVED lines=24> */
[----:B0-----:R-:W4:Y:S01]  /*dba0*/  LDL.LU R208, [R1+0x7c] ;  /* 0x00007c0001d07983 */ /* 0x001f220000300800 */
[----:B------:R-:W-:-:S03]  /*dbb0*/  IADD3 R127, P4, PT, R127, UR23, RZ ;  /* 0x000000177f7f7c10 */ /* 0x000fc6000ff9e0ff */
[----:B------:R0:W-:Y:S04]  /*dbc0*/  STL [R1+0x68], R187 ;  /* 0x000068bb01007387 */ /* 0x0001e80000100800 */
[----:B-1----:R-:W4:Y:S04]  /*dbd0*/  LDL.LU R207, [R1+0x48] ;  /* 0x0000480001cf7983 */ /* 0x002f280000300800 */
[----:B------:R1:W-:Y:S04]  /*dbe0*/  STL [R1+0x84], R186 ;  /* 0x000084ba01007387 */ /* 0x0003e80000100800 */
[----:B------:R-:W4:Y:S04]  /*dbf0*/  LDL.LU R206, [R1+0x74] ;  /* 0x0000740001ce7983 */ /* 0x000f280000300800 */
[----:B------:R0:W-:Y:S04]  /*dc00*/  STL [R1+0x60], R127 ;  /* 0x0000607f01007387 */ /* 0x0001e80000100800 */
[----:B------:R-:W4:Y:S04]  /*dc10*/  LDL.LU R205, [R1+0x40] ;  /* 0x0000400001cd7983 */ /* 0x000f280000300800 */
[----:B------:R-:W4:Y:S04]  /*dc20*/  LDL.LU R204, [R1+0x6c] ;  /* 0x00006c0001cc7983 */ /* 0x000f280000300800 */
[----:B------:R-:W4:Y:S04]  /*dc30*/  LDL.LU R203, [R1+0x38] ;  /* 0x0000380001cb7983 */ /* 0x000f280000300800 */
[----:B------:R-:W4:Y:S04]  /*dc40*/  LDL.LU R202, [R1+0x64] ;  /* 0x0000640001ca7983 */ /* 0x000f280000300800 */
[----:B--2---:R-:W2:Y:S04]  /*dc50*/  LDL.LU R201, [R1+0x30] ;  /* 0x0000300001c97983 */ /* 0x004ea80000300800 */
[----:B---3--:R-:W3:Y:S04]  /*dc60*/  LDL.LU R200, [R1+0x5c] ;  /* 0x00005c0001c87983 */ /* 0x008ee80000300800 */
[----:B----4-:R-:W4:Y:S04]  /*dc70*/  LDL.LU R199, [R1+0x28] ;  /* 0x0000280001c77983 */ /* 0x010f280000300800 */
[----:B------:R-:W2:Y:S04]  /*dc80*/  LDL.LU R198, [R1+0x44] ;  /* 0x0000440001c67983 */ /* 0x000ea80000300800 */
[----:B------:R-:W2:Y:S04]  /*dc90*/  LDL.LU R197, [R1+0x20] ;  /* 0x0000200001c57983 */ /* 0x000ea80000300800 */
[----:B------:R-:W2:Y:S04]  /*dca0*/  LDL.LU R196, [R1+0x3c] ;  /* 0x00003c0001c47983 */ /* 0x000ea80000300800 */
[----:B------:R-:W3:Y:S04]  /*dcb0*/  LDL.LU R195, [R1+0x18] ;  /* 0x0000180001c37983 */ /* 0x000ee80000300800 */
[----:B------:R-:W4:Y:S04]  /*dcc0*/  LDL.LU R194, [R1+0x34] ;  /* 0x0000340001c27983 */ /* 0x000f280000300800 */
[----:B------:R-:W4:Y:S04]  /*dcd0*/  LDL.LU R193, [R1+0x10] ;  /* 0x0000100001c17983 */ /* 0x000f280000300800 */
[----:B------:R-:W4:Y:S04]  /*dce0*/  LDL.LU R192, [R1+0x2c] ;  /* 0x00002c0001c07983 */ /* 0x000f280000300800 */
[----:B------:R-:W4:Y:S04]  /*dcf0*/  LDL.LU R191, [R1+0x8] ;  /* 0x0000080001bf7983 */ /* 0x000f280000300800 */
[----:B------:R-:W4:Y:S04]  /*dd00*/  LDL.LU R190, [R1+0x24] ;  /* 0x0000240001be7983 */ /* 0x000f280000300800 */
[----:B------:R-:W4:Y:S04]  /*dd10*/  LDL.LU R189, [R1] ;  /* 0x0000000001bd7983 */ /* 0x000f280000300800 */
[----:B------:R-:W4:Y:S04]  /*dd20*/  LDL.LU R188, [R1+0x1c] ;  /* 0x00001c0001bc7983 */ /* 0x000f280000300800 */
[----:B0-----:R-:W4:Y:S04]  /*dd30*/  LDL.LU R187, [R1+0x14] ;  /* 0x0000140001bb7983 */ /* 0x001f280000300800 */
[----:B-1----:R-:W4:Y:S04]  /*dd40*/  LDL.LU R186, [R1+0xc] ;  /* 0x00000c0001ba7983 */ /* 0x002f280000300800 */
[----:B------:R-:W4:Y:S01]  /*dd50*/  LDL.LU R127, [R1+0x4] ;  /* 0x00000400017f7983 */ /* 0x000f220000300800 */
[----:B------:R-:W-:Y:S01]  /*dd60*/  IMAD.U32 R126, R126, -0x80000000, RZ ;  /* 0x800000007e7e7824 */ /* 0x000fe200078e00ff */
[----:B------:R-:W-:-:S02]  /*dd70*/  IADD3.X R206, PT, PT, R206, UR35, RZ, P6, !PT ;  /* 0x00000023cece7c10 */ /* 0x000fc4000b7fe4ff */
[----:B------:R-:W-:Y:S02]  /*dd80*/  IADD3 R205, P6, PT, R205, UR23, RZ ;  /* 0x00000017cdcd7c10 */ /* 0x000fe4000ffde0ff */
[----:B------:R-:W-:Y:S02]  /*dd90*/  IADD3.X R208, PT, PT, R208, UR35, RZ, P5, !PT ;  /* 0x00000023d0d07c10 */ /* 0x000fe4000affe4ff */
[----:B------:R-:W-:Y:S02]  /*dda0*/  IADD3.X R204, PT, PT, R204, UR35, RZ, P1, !PT ;  /* 0x00000023cccc7c10 */ /* 0x000fe40008ffe4ff */
[----:B------:R-:W-:Y:S02]  /*ddb0*/  IADD3 R207, P5, PT, R207, UR23, RZ ;  /* 0x00000017cfcf7c10 */ /* 0x000fe4000ffbe0ff */
[----:B------:R-:W-:Y:S02]  /*ddc0*/  IADD3 R203, P1, PT, R203, UR23, RZ ;  /* 0x00000017cbcb7c10 */ /* 0x000fe4000ff3e0ff */
[----:B------:R-:W-:-:S02]  /*ddd0*/  IADD3.X R202, PT, PT, R202, UR35, RZ, P3, !PT ;  /* 0x00000023caca7c10 */ /* 0x000fc40009ffe4ff */
[----:B--2---:R-:W-:Y:S02]  /*dde0*/  IADD3.X R196, PT, PT, R196, UR35, RZ, P6, !PT ;  /* 0x00000023c4c47c10 */ /* 0x004fe4000b7fe4ff */
[----:B---3--:R-:W-:Y:S02]  /*ddf0*/  IADD3 R195, P6, PT, R195, UR23, RZ ;  /* 0x00000017c3c37c10 */ /* 0x008fe4000ffde0ff */
[----:B------:R-:W-:Y:S02]  /*de00*/  IADD3.X R200, PT, PT, R200, UR35, RZ, P4, !PT ;  /* 0x00000023c8c87c10 */ /* 0x000fe4000a7fe4ff */
[----:B------:R-:W-:Y:S02]  /*de10*/  IADD3 R201, P3, PT, R201, UR23, RZ ;  /* 0x00000017c9c97c10 */ /* 0x000fe4000ff7e0ff */
[----:B----4-:R-:W-:Y:S02]  /*de20*/  IADD3 R199, P4, PT, R199, UR23, RZ ;  /* 0x00000017c7c77c10 */ /* 0x010fe4000ff9e0ff */
[----:B------:R-:W-:-:S02]  /*de30*/  IADD3.X R198, PT, PT, R198, UR35, RZ, P5, !PT ;  /* 0x00000023c6c67c10 */ /* 0x000fc4000affe4ff */
[----:B------:R-:W-:Y:S02]  /*de40*/  IADD3.X R194, PT, PT, R194, UR35, RZ, P1, !PT ;  /* 0x00000023c2c27c10 */ /* 0x000fe40008ffe4ff */
[----:B------:R-:W-:Y:S02]  /*de50*/  IADD3.X R187, PT, PT, R187, UR35, RZ, P6, !PT ;  /* 0x00000023bbbb7c10 */ /* 0x000fe4000b7fe4ff */
[----:B------:R-:W-:-:S04]  /*de60*/  IADD3 R249, P6, PT, R249, UR23, RZ ;  /* 0x00000017f9f97c10 */ /* 0x000fc8000ffde0ff */
[----:B------:R-:W-:Y:S02]  /*de70*/  IADD3.X R248, PT, PT, R248, UR35, RZ, P6, !PT ;  /* 0x00000023f8f87c10 */ /* 0x000fe4000b7fe4ff */
[----:B------:R-:W-:-:S04]  /*de80*/  IADD3 R239, P6, PT, R239, UR23, RZ ;  /* 0x00000017efef7c10 */ /* 0x000fc8000ffde0ff */
[----:B------:R-:W-:Y:S02]  /*de90*/  IADD3.X R238, PT, PT, R238, UR35, RZ, P6, !PT ;  /* 0x00000023eeee7c10 */ /* 0x000fe4000b7fe4ff */
[----:B------:R-:W-:-:S04]  /*dea0*/  IADD3 R229, P6, PT, R229, UR23, RZ ;  /* 0x00000017e5e57c10 */ /* 0x000fc8000ffde0ff */
[----:B------:R-:W-:Y:S02]  /*deb0*/  IADD3.X R228, PT, PT, R228, UR35, RZ, P6, !PT ;  /* 0x00000023e4e47c10 */ /* 0x000fe4000b7fe4ff */
[----:B------:R-:W-:Y:S02]  /*dec0*/  IADD3 R219, P6, PT, R219, UR23, RZ ;  /* 0x00000017dbdb7c10 */ /* 0x000fe4000ffde0ff */
[----:B------:R-:W-:Y:S02]  /*ded0*/  IADD3.X R192, PT, PT, R192, UR35, RZ, P3, !PT ;  /* 0x00000023c0c07c10 */ /* 0x000fe40009ffe4ff */
[----:B------:R-:W-:Y:S02]  /*dee0*/  IADD3.X R218, PT, PT, R218, UR35, RZ, P6, !PT ;  /* 0x00000023dada7c10 */ /* 0x000fe4000b7fe4ff */
[----:B------:R-:W-:Y:S02]  /*def0*/  IADD3 R209, P6, PT, R209, UR23, RZ ;  /* 0x00000017d1d17c10 */ /* 0x000fe4000ffde0ff */
[----:B------:R-:W-:-:S02]  /*df00*/  IADD3.X R190, PT, PT, R190, UR35, RZ, P4, !PT ;  /* 0x00000023bebe7c10 */ /* 0x000fc4000a7fe4ff */
[----:B------:R-:W-:Y:S02]  /*df10*/  IADD3 R197, P5, PT, R197, UR23, RZ ;  /* 0x00000017c5c57c10 */ /* 0x000fe4000ffbe0ff */
[----:B------:R-:W-:Y:S02]  /*df20*/  IADD3 R193, P1, PT, R193, UR23, RZ ;  /* 0x00000017c1c17c10 */ /* 0x000fe4000ff3e0ff */
[----:B------:R-:W-:Y:S02]  /*df30*/  IADD3 R191, P3, PT, R191, UR23, RZ ;  /* 0x00000017bfbf7c10 */ /* 0x000fe4000ff7e0ff */
[----:B------:R-:W-:Y:S02]  /*df40*/  IADD3 R189, P4, PT, R189, UR23, RZ ;  /* 0x00000017bdbd7c10 */ /* 0x000fe4000ff9e0ff */
[----:B------:R-:W-:Y:S02]  /*df50*/  IADD3.X R185, PT, PT, R185, UR35, RZ, P6, !PT ;  /* 0x00000023b9b97c10 */ /* 0x000fe4000b7fe4ff */
[----:B------:R-:W-:-:S02]  /*df60*/  IADD3 R176, P6, PT, R176, UR23, RZ ;  /* 0x00000017b0b07c10 */ /* 0x000fc4000ffde0ff */
[----:B------:R-:W-:Y:S02]  /*df70*/  IADD3.X R188, PT, PT, R188, UR35, RZ, P5, !PT ;  /* 0x00000023bcbc7c10 */ /* 0x000fe4000affe4ff */
[----:B------:R-:W-:Y:S02]  /*df80*/  IADD3.X R186, PT, PT, R186, UR35, RZ, P1, !PT ;  /* 0x00000023baba7c10 */ /* 0x000fe40008ffe4ff */
[----:B------:R-:W-:Y:S02]  /*df90*/  IADD3.X R127, PT, PT, R127, UR35, RZ, P3, !PT ;  /* 0x000000237f7f7c10 */ /* 0x000fe40009ffe4ff */
[----:B------:R-:W-:Y:S02]  /*dfa0*/  IADD3.X R252, PT, PT, R252, UR35, RZ, P4, !PT ;  /* 0x00000023fcfc7c10 */ /* 0x000fe4000a7fe4ff */
[----:B------:R-:W-:Y:S02]  /*dfb0*/  IADD3 R251, P5, PT, R251, UR23, RZ ;  /* 0x00000017fbfb7c10 */ /* 0x000fe4000ffbe0ff */
[----:B------:R-:W-:-:S02]  /*dfc0*/  IADD3 R247, P1, PT, R247, UR23, RZ ;  /* 0x00000017f7f77c10 */ /* 0x000fc4000ff3e0ff */
[----:B------:R-:W-:Y:S02]  /*dfd0*/  IADD3 R245, P3, PT, R245, UR23, RZ ;  /* 0x00000017f5f57c10 */ /* 0x000fe4000ff7e0ff */
[----:B------:R-:W-:Y:S02]  /*dfe0*/  IADD3 R243, P4, PT, R243, UR23, RZ ;  /* 0x00000017f3f37c10 */ /* 0x000fe4000ff9e0ff */
[----:B------:R-:W-:Y:S02]  /*dff0*/  IADD3.X R175, PT, PT, R175, UR35, RZ, P6, !PT ;  /* 0x00000023afaf7c10 */ /* 0x000fe4000b7fe4ff */
[----:B------:R-:W-:Y:S02]  /*e000*/  IADD3 R166, P6, PT, R166, UR23, RZ ;  /* 0x00000017a6a67c10 */ /* 0x000fe4000ffde0ff */
[----:B------:R-:W-:Y:S02]  /*e010*/  IADD3.X R250, PT, PT, R250, UR35, RZ, P5, !PT ;  /* 0x00000023fafa7c10 */ /* 0x000fe4000affe4ff */
[----:B------:R-:W-:-:S02]  /*e020*/  IADD3.X R246, PT, PT, R246, UR35, RZ, P1, !PT ;  /* 0x00000023f6f67c10 */ /* 0x000fc40008ffe4ff */
[----:B------:R-:W-:Y:S02]  /*e030*/  IADD3.X R244, PT, PT, R244, UR35, RZ, P3, !PT ;  /* 0x00000023f4f47c10 */ /* 0x000fe40009ffe4ff */
[----:B------:R-:W-:Y:S02]  /*e040*/  IADD3.X R242, PT, PT, R242, UR35, RZ, P4, !PT ;  /* 0x00000023f2f27c10 */ /* 0x000fe4000a7fe4ff */
[----:B------:R-:W-:Y:S02]  /*e050*/  IADD3 R241, P5, PT, R241, UR23, RZ ;  /* 0x00000017f1f17c10 */ /* 0x000fe4000ffbe0ff */
[----:B------:R-:W-:Y:S02]  /*e060*/  IADD3 R237, P1, PT, R237, UR23, RZ ;  /* 0x00000017eded7c10 */ /* 0x000fe4000ff3e0ff */
[----:B------:R-:W-:Y:S02]  /*e070*/  IADD3 R235, P3, PT, R235, UR23, RZ ;  /* 0x00000017ebeb7c10 */ /* 0x000fe4000ff7e0ff */
[----:B------:R-:W-:-:S02]  /*e080*/  IADD3 R233, P4, PT, R233, UR23, RZ ;  /* 0x00000017e9e97c10 */ /* 0x000fc4000ff9e0ff */
[----:B------:R-:W-:Y:S02]  /*e090*/  IADD3.X R165, PT, PT, R165, UR35, RZ, P6, !PT ;  /* 0x00000023a5a57c10 */ /* 0x000fe4000b7fe4ff */
[----:B------:R-:W-:Y:S02]  /*e0a0*/  IADD3 R156, P6, PT, R156, UR23, RZ ;  /* 0x000000179c9c7c10 */ /* 0x000fe4000ffde0ff */
[----:B------:R-:W-:Y:S02]  /*e0b0*/  IADD3.X R240, PT, PT, R240, UR35, RZ, P5, !PT ;  /* 0x00000023f0f07c10 */ /* 0x000fe4000affe4ff */
[----:B------:R-:W-:Y:S02]  /*e0c0*/  IADD3.X R236, PT, PT, R236, UR35, RZ, P1, !PT ;  /* 0x00000023ecec7c10 */ /* 0x000fe40008ffe4ff */
[----:B------:R-:W-:Y:S02]  /*e0d0*/  IADD3.X R234, PT, PT, R234, UR35, RZ, P3, !PT ;  /* 0x00000023eaea7c10 */ /* 0x000fe40009ffe4ff */
        /* <DEDUP_REMOVED lines=56> */
[----:B-----5:R-:W-:Y:S02]  /*e460*/  IADD3 R45, P6, PT, R45, UR23, RZ ;  /* 0x000000172d2d7c10 */ /* 0x020fe4000ffde0ff */
        /* <DEDUP_REMOVED lines=65> */
[----:B------:R-:W-:Y:S01]  /*e880*/  IADD3 R31, P4, PT, R31, UR23, RZ ;  /* 0x000000171f1f7c10 */ /* 0x000fe2000ff9e0ff */
[----:B------:R0:W-:Y:S01]  /*e890*/  STL [R1+0x7c], R208 ;  /* 0x00007cd001007387 */ /* 0x0001e20000100800 */
[----:B------:R-:W-:Y:S02]  /*e8a0*/  IADD3.X R36, PT, PT, R36, UR35, RZ, P5, !PT ;  /* 0x0000002324247c10 */ /* 0x000fe4000affe4ff */
[----:B------:R-:W-:Y:S01]  /*e8b0*/  IADD3.X R34, PT, PT, R34, UR35, RZ, P1, !PT ;  /* 0x0000002322227c10 */ /* 0x000fe20008ffe4ff */
[----:B------:R0:W-:Y:S01]  /*e8c0*/  STL [R1+0x48], R207 ;  /* 0x000048cf01007387 */ /* 0x0001e20000100800 */
[----:B------:R-:W-:Y:S02]  /*e8d0*/  IADD3.X R68, PT, PT, R68, UR35, RZ, P3, !PT ;  /* 0x0000002344447c10 */ /* 0x000fe40009ffe4ff */
[----:B------:R-:W-:-:S02]  /*e8e0*/  IADD3.X R32, PT, PT, R32, UR35, RZ, P4, !PT ;  /* 0x0000002320207c10 */ /* 0x000fc4000a7fe4ff */
[----:B------:R-:W-:Y:S01]  /*e8f0*/  IADD3.X R27, PT, PT, R27, UR35, RZ, P6, !PT ;  /* 0x000000231b1b7c10 */ /* 0x000fe2000b7fe4ff */
[----:B------:R-:W1:Y:S01]  /*e900*/  SYNCS.PHASECHK.TRANS64.TRYWAIT P6, [UR11], R126 ;  /* 0x0000007eff0075a7 */ /* 0x000e6200080c110b */
[----:B------:R-:W-:Y:S01]  /*e910*/  IADD3 R65, P5, PT, R65, UR23, RZ ;  /* 0x0000001741417c10 */ /* 0x000fe2000ffbe0ff */
[----:B------:R0:W-:Y:S01]  /*e920*/  STL [R1+0x74], R206 ;  /* 0x000074ce01007387 */ /* 0x0001e20000100800 */
[----:B------:R-:W-:Y:S02]  /*e930*/  IADD3 R63, P1, PT, R63, UR23, RZ ;  /* 0x000000173f3f7c10 */ /* 0x000fe4000ff3e0ff */
[----:B------:R-:W-:Y:S02]  /*e940*/  IADD3 R21, P3, PT, R21, UR23, RZ ;  /* 0x0000001715157c10 */ /* 0x000fe4000ff7e0ff */
[----:B------:R-:W-:Y:S01]  /*e950*/  IADD3 R47, P4, PT, R47, UR23, RZ ;  /* 0x000000172f2f7c10 */ /* 0x000fe2000ff9e0ff */
[----:B------:R0:W-:Y:S01]  /*e960*/  STL [R1+0x40], R205 ;  /* 0x000040cd01007387 */ /* 0x0001e20000100800 */
[----:B------:R-:W-:-:S02]  /*e970*/  IADD3.X R66, PT, PT, R66, UR35, RZ, P5, !PT ;  /* 0x0000002342427c10 */ /* 0x000fc4000affe4ff */
[----:B------:R-:W-:Y:S01]  /*e980*/  IADD3.X R64, PT, PT, R64, UR35, RZ, P1, !PT ;  /* 0x0000002340407c10 */ /* 0x000fe20008ffe4ff */
[----:B------:R0:W-:Y:S01]  /*e990*/  STL [R1+0x6c], R204 ;  /* 0x00006ccc01007387 */ /* 0x0001e20000100800 */
[----:B------:R-:W-:Y:S02]  /*e9a0*/  IADD3.X R23, PT, PT, R23, UR35, RZ, P3, !PT ;  /* 0x0000002317177c10 */ /* 0x000fe40009ffe4ff */
[----:B------:R-:W-:Y:S01]  /*e9b0*/  IADD3.X R49, PT, PT, R49, UR35, RZ, P4, !PT ;  /* 0x0000002331317c10 */ /* 0x000fe2000a7fe4ff */
[----:B------:R0:W-:Y:S01]  /*e9c0*/  STL [R1+0x38], R203 ;  /* 0x000038cb01007387 */ /* 0x0001e20000100800 */
[----:B------:R-:W-:Y:S02]  /*e9d0*/  IADD3 R16, P5, PT, R16, UR23, RZ ;  /* 0x0000001710107c10 */ /* 0x000fe4000ffbe0ff */
[----:B------:R-:W-:Y:S01]  /*e9e0*/  IADD3 R15, P1, PT, R15, UR23, RZ ;  /* 0x000000170f0f7c10 */ /* 0x000fe2000ff3e0ff */
[----:B------:R0:W-:Y:S01]  /*e9f0*/  STL [R1+0x64], R202 ;  /* 0x000064ca01007387 */ /* 0x0001e20000100800 */
[----:B------:R-:W-:-:S02]  /*ea00*/  IADD3 R38, P3, PT, R38, UR23, RZ ;  /* 0x0000001726267c10 */ /* 0x000fc4000ff7e0ff */
[----:B------:R-:W-:Y:S01]  /*ea10*/  IADD3 R13, P4, PT, R13, UR23, RZ ;  /* 0x000000170d0d7c10 */ /* 0x000fe2000ff9e0ff */
[----:B------:R0:W-:Y:S01]  /*ea20*/  STL [R1+0x30], R201 ;  /* 0x000030c901007387 */ /* 0x0001e20000100800 */
[----:B------:R-:W-:-:S03]  /*ea30*/  IADD3.X R19, PT, PT, R19, UR35, RZ, P5, !PT ;  /* 0x0000002313137c10 */ /* 0x000fc6000affe4ff */
[----:B------:R0:W-:Y:S01]  /*ea40*/  STL [R1+0x5c], R200 ;  /* 0x00005cc801007387 */ /* 0x0001e20000100800 */
[----:B------:R-:W-:Y:S02]  /*ea50*/  IADD3.X R17, PT, PT, R17, UR35, RZ, P1, !PT ;  /* 0x0000002311117c10 */ /* 0x000fe40008ffe4ff */
[----:B------:R-:W-:Y:S01]  /*ea60*/  IADD3.X R40, PT, PT, R40, UR35, RZ, P3, !PT ;  /* 0x0000002328287c10 */ /* 0x000fe20009ffe4ff */
[----:B------:R0:W-:Y:S01]  /*ea70*/  STL [R1+0x28], R199 ;  /* 0x000028c701007387 */ /* 0x0001e20000100800 */
[----:B------:R-:W-:Y:S02]  /*ea80*/  IADD3.X R14, PT, PT, R14, UR35, RZ, P4, !PT ;  /* 0x000000230e0e7c10 */ /* 0x000fe4000a7fe4ff */
[----:B------:R-:W-:Y:S01]  /*ea90*/  IADD3 R37, P5, PT, R37, UR23, RZ ;  /* 0x0000001725257c10 */ /* 0x000fe2000ffbe0ff */
[----:B------:R0:W-:Y:S01]  /*eaa0*/  STL [R1+0x44], R198 ;  /* 0x000044c601007387 */ /* 0x0001e20000100800 */
[----:B------:R-:W-:Y:S02]  /*eab0*/  IADD3 R29, P1, PT, R29, UR23, RZ ;  /* 0x000000171d1d7c10 */ /* 0x000fe4000ff3e0ff */
[----:B------:R-:W-:Y:S01]  /*eac0*/  IADD3 R9, P3, PT, R9, UR23, RZ ;  /* 0x0000001709097c10 */ /* 0x000fe2000ff7e0ff */
[----:B------:R0:W-:Y:S01]  /*ead0*/  STL [R1+0x20], R197 ;  /* 0x000020c501007387 */ /* 0x0001e20000100800 */
[----:B------:R-:W-:-:S03]  /*eae0*/  IADD3 R26, P4, PT, R26, UR23, RZ ;  /* 0x000000171a1a7c10 */ /* 0x000fc6000ff9e0ff */
        /* <DEDUP_REMOVED lines=18> */
[----:B------:R0:W-:Y:S01]  /*ec10*/  STL [R1], R189 ;  /* 0x000000bd01007387 */ /* 0x0001e20000100800 */
        /* <DEDUP_REMOVED lines=11> */
[----:B------:R-:W-:Y:S02]  /*ecd0*/  IADD3.X R114, PT, PT, R114, UR34, RZ, P3, !PT ;  /* 0x0000002272727c10 */ /* 0x000fe40009ffe4ff */
[----:B------:R-:W-:Y:S02]  /*ece0*/  IADD3.X R104, PT, PT, R104, UR34, RZ, P4, !PT ;  /* 0x0000002268687c10 */ /* 0x000fe4000a7fe4ff */
[----:B------:R-:W-:Y:S02]  /*ecf0*/  IADD3 R119, P5, PT, R119, UR22, RZ ;  /* 0x0000001677777c10 */ /* 0x000fe4000ffbe0ff */
[----:B------:R-:W-:Y:S02]  /*ed00*/  IADD3 R101, P1, PT, R101, UR22, RZ ;  /* 0x0000001665657c10 */ /* 0x000fe4000ff3e0ff */
[----:B------:R-:W-:-:S02]  /*ed10*/  IADD3 R111, P3, PT, R111, UR22, RZ ;  /* 0x000000166f6f7c10 */ /* 0x000fc4000ff7e0ff */
[----:B------:R-:W-:Y:S02]  /*ed20*/  IADD3 R99, P4, PT, R99, UR22, RZ ;  /* 0x0000001663637c10 */ /* 0x000fe4000ff9e0ff */
[----:B------:R-:W-:Y:S02]  /*ed30*/  IADD3.X R120, PT, PT, R120, UR34, RZ, P5, !PT ;  /* 0x0000002278787c10 */ /* 0x000fe4000affe4ff */
[----:B------:R-:W-:Y:S02]  /*ed40*/  IADD3.X R102, PT, PT, R102, UR34, RZ, P1, !PT ;  /* 0x0000002266667c10 */ /* 0x000fe40008ffe4ff */
[----:B------:R-:W-:Y:S02]  /*ed50*/  IADD3.X R112, PT, PT, R112, UR34, RZ, P3, !PT ;  /* 0x0000002270707c10 */ /* 0x000fe40009ffe4ff */
[----:B------:R-:W-:Y:S02]  /*ed60*/  IADD3.X R100, PT, PT, R100, UR34, RZ, P4, !PT ;  /* 0x0000002264647c10 */ /* 0x000fe4000a7fe4ff */
[----:B------:R-:W-:-:S02]  /*ed70*/  IADD3 R117, P5, PT, R117, UR22, RZ ;  /* 0x0000001675757c10 */ /* 0x000fc4000ffbe0ff */
[----:B------:R-:W-:Y:S02]  /*ed80*/  IADD3 R97, P1, PT, R97, UR22, RZ ;  /* 0x0000001661617c10 */ /* 0x000fe4000ff3e0ff */
[----:B------:R-:W-:Y:S02]  /*ed90*/  IADD3 R109, P3, PT, R109, UR22, RZ ;  /* 0x000000166d6d7c10 */ /* 0x000fe4000ff7e0ff */
[----:B------:R-:W-:Y:S02]  /*eda0*/  IADD3 R95, P4, PT, R95, UR22, RZ ;  /* 0x000000165f5f7c10 */ /* 0x000fe4000ff9e0ff */
[----:B------:R-:W-:Y:S02]  /*edb0*/  IADD3.X R118, PT, PT, R118, UR34, RZ, P5, !PT ;  /* 0x0000002276767c10 */ /* 0x000fe4000affe4ff */
[----:B------:R-:W-:Y:S02]  /*edc0*/  IADD3.X R98, PT, PT, R98, UR34, RZ, P1, !PT ;  /* 0x0000002262627c10 */ /* 0x000fe40008ffe4ff */
[----:B------:R-:W-:-:S02]  /*edd0*/  IADD3.X R110, PT, PT, R110, UR34, RZ, P3, !PT ;  /* 0x000000226e6e7c10 */ /* 0x000fc40009ffe4ff */
[----:B------:R-:W-:Y:S02]  /*ede0*/  IADD3.X R96, PT, PT, R96, UR34, RZ, P4, !PT ;  /* 0x0000002260607c10 */ /* 0x000fe4000a7fe4ff */
[----:B------:R-:W-:Y:S02]  /*edf0*/  IADD3 R115, P5, PT, R115, UR22, RZ ;  /* 0x0000001673737c10 */ /* 0x000fe4000ffbe0ff */
[----:B------:R-:W-:Y:S02]  /*ee00*/  IADD3 R93, P1, PT, R93, UR22, RZ ;  /* 0x000000165d5d7c10 */ /* 0x000fe4000ff3e0ff */
[----:B------:R-:W-:Y:S02]  /*ee10*/  IADD3 R107, P3, PT, R107, UR22, RZ ;  /* 0x000000166b6b7c10 */ /* 0x000fe4000ff7e0ff */
[----:B------:R-:W-:Y:S02]  /*ee20*/  IADD3 R89, P4, PT, R89, UR22, RZ ;  /* 0x0000001659597c10 */ /* 0x000fe4000ff9e0ff */
[----:B------:R-:W-:-:S02]  /*ee30*/  IADD3.X R116, PT, PT, R116, UR34, RZ, P5, !PT ;  /* 0x0000002274747c10 */ /* 0x000fc4000affe4ff */
[----:B------:R-:W-:Y:S02]  /*ee40*/  IADD3.X R94, PT, PT, R94, UR34, RZ, P1, !PT ;  /* 0x000000225e5e7c10 */ /* 0x000fe40008ffe4ff */
[----:B------:R-:W-:Y:S02]  /*ee50*/  IADD3.X R108, PT, PT, R108, UR34, RZ, P3, !PT ;  /* 0x000000226c6c7c10 */ /* 0x000fe40009ffe4ff */
[----:B------:R-:W-:Y:S01]  /*ee60*/  IADD3.X R90, PT, PT, R90, UR34, RZ, P4, !PT ;  /* 0x000000225a5a7c10 */ /* 0x000fe2000a7fe4ff */
[----:B01----:R-:W-:Y:S06]  /*ee70*/  @!P6 BRA `(.L_x_8) ;  /* 0x000000940018e947 */ /* 0x003fec0003800000 */
.L_x_16:
[----:B------:R-:W0:Y:S01]  /*ee80*/  S2R R127, SR_TID.X ;  /* 0x00000000007f7919 */ /* 0x000e220000002100 */
[----:B------:R-:W-:Y:S01]  /*ee90*/  PRMT R193, RZ, 0x7610, R193 ;  /* 0x00007610ffc17816 */ /* 0x000fe200000000c1 */
[----:B------:R-:W-:Y:S01]  /*eea0*/  @!P0 IMAD.MOV.U32 R126, RZ, RZ, R89 ;  /* 0x000000ffff7e8224 */ /* 0x000fe200078e0059 */
[----:B0-----:R-:W-:-:S04]  /*eeb0*/  SHF.R.U32.HI R127, RZ, 0x6, R127 ;  /* 0x00000006ff7f7819 */ /* 0x001fc8000001167f */
[----:B------:R-:W-:-:S04]  /*eec0*/  SGXT.U32 R127, R127, 0x2 ;  /* 0x000000027f7f781a */ /* 0x000fc80000000000 */
[----:B------:R-:W-:-:S04]  /*eed0*/  LOP3.LUT R127, R127, 0x8, RZ, 0xfc, !PT ;  /* 0x000000087f7f7812 */ /* 0x000fc800078efcff */
[----:B------:R-:W-:Y:S01]  /*eee0*/  ISETP.GE.AND P1, PT, R127, UR25, PT ;  /* 0x000000197f007c0c */ /* 0x000fe2000bf26270 */
[----:B------:R-:W-:-:S05]  /*eef0*/  @!P0 IMAD.MOV.U32 R127, RZ, RZ, R90 ;  /* 0x000000ffff7f8224 */ /* 0x000fca00078e005a */
[----:B------:R0:W2:Y:S01]  /*ef00*/  @!P0 LDG.E.U8 R193, desc[UR20][R126.64] ;  /* 0x000000147ec18981 */ /* 0x0000a2000c1e1100 */
[----:B------:R-:W-:Y:S01]  /*ef10*/  PRMT R192, RZ, 0x7610, R192 ;  /* 0x00007610ffc07816 */ /* 0x000fe200000000c0 */
[----:B0-----:R-:W0:Y:S05]  /*ef20*/  S2R R127, SR_TID.X ;  /* 0x00000000007f7919 */ /* 0x001e2a0000002100 */
[----:B------:R-:W-:Y:S01]  /*ef30*/  @!P1 IMAD.MOV.U32 R126, RZ, RZ, R93 ;  /* 0x000000ffff7e9224 */ /* 0x000fe200078e005d */
[----:B0-----:R-:W-:-:S04]  /*ef40*/  SHF.R.U32.HI R127, RZ, 0x6, R127 ;  /* 0x00000006ff7f7819 */ /* 0x001fc8000001167f */
[----:B------:R-:W-:-:S04]  /*ef50*/  SGXT.U32 R127, R127, 0x2 ;  /* 0x000000027f7f781a */ /* 0x000fc80000000000 */
[----:B------:R-:W-:-:S04]  /*ef60*/  LOP3.LUT R127, R127, 0x10, RZ, 0xfc, !PT ;  /* 0x000000107f7f7812 */ /* 0x000fc800078efcff */
[----:B------:R-:W-:Y:S01]  /*ef70*/  ISETP.GE.AND P0, PT, R127, UR25, PT ;  /* 0x000000197f007c0c */ /* 0x000fe2000bf06270 */
[----:B------:R-:W-:-:S05]  /*ef80*/  @!P1 IMAD.MOV.U32 R127, RZ, RZ, R94 ;  /* 0x000000ffff7f9224 */ /* 0x000fca00078e005e */
[----:B------:R0:W3:Y:S01]  /*ef90*/  @!P1 LDG.E.U8 R192, desc[UR20][R126.64] ;  /* 0x000000147ec09981 */ /* 0x0000e2000c1e1100 */
        /* <DEDUP_REMOVED lines=8> */
[----:B------:R0:W4:Y:S01]  /*f020*/  @!P0 LDG.E.U8 R191, desc[UR20][R126.64] ;  /* 0x000000147ebf8981 */ /* 0x000122000c1e1100 */
        /* <DEDUP_REMOVED lines=8> */
[----:B------:R0:W5:Y:S01]  /*f0b0*/  @!P1 LDG.E.U8 R208, desc[UR20][R126.64] ;  /* 0x000000147ed09981 */ /* 0x000162000c1e1100 */
[----:B------:R-:W-:Y:S01]  /*f0c0*/  PRMT R207, RZ, 0x7610, R207 ;  /* 0x00007610ffcf7816 */ /* 0x000fe200000000cf */
[----:B0-----:R-:W0:Y:S05]  /*f0d0*/  S2R R127, SR_TID.X ;  /* 0x00000000007f7919 */ /* 0x001e2a0000002100 */
[----:B------:R-:W-:Y:S01]  /*f0e0*/  @!P0 IMAD.MOV.U32 R126, RZ, RZ, R99 ;  /* 0x000000ffff7e8224 */ /* 0x000fe200078e0063 */
[----:B------:R-:W-:Y:S02]  /*f0f0*/  PRMT R190, RZ, 0x7610, R190 ;  /* 0x00007610ffbe7816 */ /* 0x000fe400000000be */
[----:B0-----:R-:W-:-:S04]  /*f100*/  SHF.R.U32.HI R127, RZ, 0x6, R127 ;  /* 0x00000006ff7f7819 */ /* 0x001fc8000001167f */
[----:B------:R-:W-:-:S04]  /*f110*/  SGXT.U32 R127, R127, 0x2 ;  /* 0x000000027f7f781a */ /* 0x000fc80000000000 */
[----:B------:R-:W-:-:S04]  /*f120*/  LOP3.LUT R127, R127, 0x28, RZ, 0xfc, !PT ;  /* 0x000000287f7f7812 */ /* 0x000fc800078efcff */
[----:B------:R-:W-:Y:S01]  /*f130*/  ISETP.GE.AND P1, PT, R127, UR25, PT ;  /* 0x000000197f007c0c */ /* 0x000fe2000bf26270 */
[----:B------:R-:W-:-:S05]  /*f140*/  @!P0 IMAD.MOV.U32 R127, RZ, RZ, R100 ;  /* 0x000000ffff7f8224 */ /* 0x000fca00078e0064 */
[----:B------:R0:W2:Y:S07]  /*f150*/  @!P0 LDG.E.U8 R207, desc[UR20][R126.64] ;  /* 0x000000147ecf8981 */ /* 0x0000ae000c1e1100 */
[----:B0-----:R-:W-:Y:S02]  /*f160*/  @!P1 IMAD.MOV.U32 R126, RZ, RZ, R101 ;  /* 0x000000ffff7e9224 */ /* 0x001fe400078e0065 */
[----:B------:R-:W-:-:S05]  /*f170*/  @!P1 IMAD.MOV.U32 R127, RZ, RZ, R102 ;  /* 0x000000ffff7f9224 */ /* 0x000fca00078e0066 */
[----:B------:R0:W2:Y:S01]  /*f180*/  @!P1 LDG.E.U8 R190, desc[UR20][R126.64] ;  /* 0x000000147ebe9981 */ /* 0x0000a2000c1e1100 */
[----:B------:R-:W-:Y:S01]  /*f190*/  PRMT R189, RZ, 0x7610, R189 ;  /* 0x00007610ffbd7816 */ /* 0x000fe200000000bd */
[----:B0-----:R-:W0:Y:S02]  /*f1a0*/  S2R R127, SR_TID.X ;  /* 0x00000000007f7919 */ /* 0x001e240000002100 */
[--C-:B0-----:R-:W-:Y:S02]  /*f1b0*/  SHF.R.U32.HI R126, RZ, 0x6, R127.reuse ;  /* 0x00000006ff7e7819 */ /* 0x101fe4000001167f */
[----:B------:R-:W-:Y:S02]  /*f1c0*/  SHF.R.U32.HI R127, RZ, 0x6, R127 ;  /* 0x00000006ff7f7819 */ /* 0x000fe4000001167f */
[----:B------:R-:W-:Y:S02]  /*f1d0*/  SGXT.U32 R126, R126, 0x2 ;  /* 0x000000027e7e781a */ /* 0x000fe40000000000 */
[----:B------:R-:W-:-:S02]  /*f1e0*/  SGXT.U32 R127, R127, 0x2 ;  /* 0x000000027f7f781a */ /* 0x000fc40000000000 */
[----:B------:R-:W-:Y:S02]  /*f1f0*/  LOP3.LUT R126, R126, 0x30, RZ, 0xfc, !PT ;  /* 0x000000307e7e7812 */ /* 0x000fe400078efcff */
[----:B------:R-:W-:Y:S02]  /*f200*/  LOP3.LUT R127, R127, 0x38, RZ, 0xfc, !PT ;  /* 0x000000387f7f7812 */ /* 0x000fe400078efcff */
[----:B------:R-:W-:Y:S02]  /*f210*/  ISETP.GE.AND P0, PT, R126, UR25, PT ;  /* 0x000000197e007c0c */ /* 0x000fe4000bf06270 */
[----:B------:R-:W-:-:S11]  /*f220*/  ISETP.GE.AND P1, PT, R127, UR25, PT ;  /* 0x000000197f007c0c */ /* 0x000fd6000bf26270 */
[----:B------:R-:W-:Y:S02]  /*f230*/  @!P0 IMAD.MOV.U32 R126, RZ, RZ, R103 ;  /* 0x000000ffff7e8224 */ /* 0x000fe400078e0067 */
[----:B------:R-:W-:-:S05]  /*f240*/  @!P0 IMAD.MOV.U32 R127, RZ, RZ, R104 ;  /* 0x000000ffff7f8224 */ /* 0x000fca00078e0068 */
[----:B------:R0:W2:Y:S01]  /*f250*/  @!P0 LDG.E.U8 R189, desc[UR20][R126.64] ;  /* 0x000000147ebd8981 */ /* 0x0000a2000c1e1100 */
[----:B------:R-:W-:Y:S01]  /*f260*/  PRMT R188, RZ, 0x7610, R188 ;  /* 0x00007610ffbc7816 */ /* 0x000fe200000000bc */
[----:B0-----:R-:W0:Y:S01]  /*f270*/  S2R R127, SR_TID.X ;  /* 0x00000000007f7919 */ /* 0x001e220000002100 */
        /* <DEDUP_REMOVED lines=10> */
[----:B0-----:R-:W-:-:S04]  /*f320*/  LEA.HI R127, R127, 0xc, RZ, 0x1a ;  /* 0x0000000c7f7f7811 */ /* 0x001fc800078fd0ff */
        /* <DEDUP_REMOVED lines=31> */
[----:B0-----:R-:W-:-:S04]  /*f520*/  LEA.HI R127, R127, 0x2c, RZ, 0x1a ;  /* 0x0000002c7f7f7811 */ /* 0x001fc800078fd0ff */
[----:B------:R-:W-:Y:S01]  /*f530*/  ISETP.GE.AND P1, PT, R127, UR25, PT ;  /* 0x000000197f007c0c */ /* 0x000fe2000bf26270 */
[----:B------:R-:W-:-:S05]  /*f540*/  @!P0 IMAD.MOV.U32 R127, RZ, RZ, R112 ;  /* 0x000000ffff7f8224 */ /* 0x000fca00078e0070 */
[----:B------:R0:W5:Y:S01]  /*f550*/  @!P0 LDG.E.U8 R204, desc[UR20][R126.64] ;  /* 0x000000147ecc8981 */ /* 0x000162000c1e1100 */
        /* <DEDUP_REMOVED lines=13> */
[----:B0-----:R-:W-:-:S04]  /*f630*/  LEA.HI R127, R127, 0x3c, RZ, 0x1a ;  /* 0x0000003c7f7f7811 */ /* 0x001fc800078fd0ff */
[----:B------:R-:W-:Y:S01]  /*f640*/  ISETP.GE.AND P1, PT, R127, UR25, PT ;  /* 0x000000197f007c0c */ /* 0x000fe2000bf26270 */
[----:B------:R-:W-:-:S05]  /*f650*/  @!P0 IMAD.MOV.U32 R127, RZ, RZ, R114 ;  /* 0x000000ffff7f8224 */ /* 0x000fca00078e0072 */
[----:B------:R0:W5:Y:S01]  /*f660*/  @!P0 LDG.E.U8 R202, desc[UR20][R126.64] ;  /* 0x000000147eca8981 */ /* 0x000162000c1e1100 */
[----:B------:R-:W-:-:S06]  /*f670*/  ISETP.GE.AND P0, PT, R2, UR25, PT ;  /* 0x0000001902007c0c */ /* 0x000fcc000bf06270 */
[----:B0-----:R-:W-:Y:S02]  /*f680*/  @!P1 IMAD.MOV.U32 R126, RZ, RZ, R121 ;  /* 0x000000ffff7e9224 */ /* 0x001fe400078e0079 */
[----:B------:R-:W-:-:S05]  /*f690*/  @!P1 IMAD.MOV.U32 R127, RZ, RZ, R122 ;  /* 0x000000ffff7f9224 */ /* 0x000fca00078e007a */
[----:B------:R0:W5:Y:S01]  /*f6a0*/  @!P1 LDG.E.U8 R201, desc[UR20][R126.64] ;  /* 0x000000147ec99981 */ /* 0x000162000c1e1100 */
[----:B------:R-:W-:Y:S01]  /*f6b0*/  PRMT R200, RZ, 0x7610, R200 ;  /* 0x00007610ffc87816 */ /* 0x000fe200000000c8 */
[----:B------:R-:W-:Y:S01]  /*f6c0*/  BAR.SYNC.DEFER_BLOCKING 0x0 ;  /* 0x0000000000007b1d */ /* 0x000fe20000010000 */
[----:B------:R-:W-:Y:S01]  /*f6d0*/  PRMT R199, RZ, 0x7610, R199 ;  /* 0x00007610ffc77816 */ /* 0x000fe200000000c7 */
[----:B0-----:R-:W-:Y:S02]  /*f6e0*/  @!P0 IMAD.MOV.U32 R126, RZ, RZ, R3 ;  /* 0x000000ffff7e8224 */ /* 0x001fe400078e0003 */
[----:B------:R-:W-:-:S05]  /*f6f0*/  @!P0 IMAD.MOV.U32 R127, RZ, RZ, R4 ;  /* 0x000000ffff7f8224 */ /* 0x000fca00078e0004 */
[----:B------:R0:W5:Y:S02]  /*f700*/  @!P0 LDG.E.U8 R200, desc[UR20][R126.64] ;  /* 0x000000147ec88981 */ /* 0x000164000c1e1100 */
[----:B0-----:R-:W-:Y:S02]  /*f710*/  @!P0 IMAD.MOV.U32 R126, RZ, RZ, R5 ;  /* 0x000000ffff7e8224 */ /* 0x001fe400078e0005 */
[----:B------:R-:W-:-:S05]  /*f720*/  @!P0 IMAD.MOV.U32 R127, RZ, RZ, R7 ;  /* 0x000000ffff7f8224 */ /* 0x000fca00078e0007 */
[----:B------:R0:W5:Y:S01]  /*f730*/  @!P0 LDG.E.U8 R199, desc[UR20][R126.64] ;  /* 0x000000147ec78981 */ /* 0x000162000c1e1100 */
[----:B------:R-:W-:Y:S02]  /*f740*/  PRMT R198, RZ, 0x7610, R198 ;  /* 0x00007610ffc67816 */ /* 0x000fe400000000c6 */
[----:B------:R-:W-:Y:S01]  /*f750*/  PRMT R197, RZ, 0x7610, R197 ;  /* 0x00007610ffc57816 */ /* 0x000fe200000000c5 */
[----:B0-----:R-:W-:Y:S02]  /*f760*/  @!P0 IMAD.MOV.U32 R126, RZ, RZ, R6 ;  /* 0x000000ffff7e8224 */ /* 0x001fe400078e0006 */
[----:B------:R-:W-:-:S05]  /*f770*/  @!P0 IMAD.MOV.U32 R127, RZ, RZ, R8 ;  /* 0x000000ffff7f8224 */ /* 0x000fca00078e0008 */
[----:B------:R0:W5:Y:S01]  /*f780*/  @!P0 LDG.E.U8 R198, desc[UR20][R126.64] ;  /* 0x000000147ec68981 */ /* 0x000162000c1e1100 */
        /* <DEDUP_REMOVED lines=11> */
[----:B------:R0:W5:Y:S04]  /*f840*/  @!P0 LDG.E.U8 R195, desc[UR20][R126.64] ;  /* 0x000000147ec38981 */ /* 0x000168000c1e1100 */
[----:B--2---:R1:W-:Y:S01]  /*f850*/  STS.U8 [R123+UR9+0x11000], R193 ;  /* 0x011000c17b007988 */ /* 0x0043e20008000009 */
[----:B0-----:R-:W-:Y:S02]  /*f860*/  @!P0 IMAD.MOV.U32 R126, RZ, RZ, R15 ;  /* 0x000000ffff7e8224 */ /* 0x001fe400078e000f */
[----:B------:R-:W-:Y:S01]  /*f870*/  @!P0 IMAD.MOV.U32 R127, RZ, RZ, R17 ;  /* 0x000000ffff7f8224 */ /* 0x000fe200078e0011 */
[----:B-1----:R-:W-:-:S04]  /*f880*/  PRMT R193, RZ, 0x7610, R193 ;  /* 0x00007610ffc17816 */ /* 0x002fc800000000c1 */
[----:B------:R0:W2:Y:S04]  /*f890*/  @!P0 LDG.E.U8 R194, desc[UR20][R126.64] ;  /* 0x000000147ec28981 */ /* 0x0000a8000c1e1100 */
[----:B---3--:R1:W-:Y:S01]  /*f8a0*/  STS.U8 [R123+UR9+0x11200], R192 ;  /* 0x011200c07b007988 */ /* 0x0083e20008000009 */
[----:B0-----:R-:W-:Y:S02]  /*f8b0*/  @!P0 IMAD.MOV.U32 R126, RZ, RZ, R16 ;  /* 0x000000ffff7e8224 */ /* 0x001fe400078e0010 */
[----:B------:R-:W-:Y:S01]  /*f8c0*/  @!P0 IMAD.MOV.U32 R127, RZ, RZ, R19 ;  /* 0x000000ffff7f8224 */ /* 0x000fe200078e0013 */
[----:B-1----:R-:W-:-:S04]  /*f8d0*/  PRMT R192, RZ, 0x7610, R192 ;  /* 0x00007610ffc07816 */ /* 0x002fc800000000c0 */
[----:B------:R0:W3:Y:S04]  /*f8e0*/  @!P0 LDG.E.U8 R193, desc[UR20][R126.64] ;  /* 0x000000147ec18981 */ /* 0x0000e8000c1e1100 */
[----:B----4-:R1:W-:Y:S01]  /*f8f0*/  STS.U8 [R123+UR9+0x11400], R191 ;  /* 0x011400bf7b007988 */ /* 0x0103e20008000009 */
[----:B0-----:R-:W-:Y:S02]  /*f900*/  @!P0 IMAD.MOV.U32 R126, RZ, RZ, R21 ;  /* 0x000000ffff7e8224 */ /* 0x001fe400078e0015 */
[----:B------:R-:W-:Y:S01]  /*f910*/  @!P0 IMAD.MOV.U32 R127, RZ, RZ, R23 ;  /* 0x000000ffff7f8224 */ /* 0x000fe200078e0017 */
[----:B-1----:R-:W-:-:S04]  /*f920*/  PRMT R191, RZ, 0x7610, R191 ;  /* 0x00007610ffbf7816 */ /* 0x002fc800000000bf */
[----:B------:R0:W4:Y:S04]  /*f930*/  @!P0 LDG.E.U8 R192, desc[UR20][R126.64] ;  /* 0x000000147ec08981 */ /* 0x000128000c1e1100 */
[----:B-----5:R1:W-:Y:S01]  /*f940*/  STS.U8 [R123+UR9+0x11600], R208 ;  /* 0x011600d07b007988 */ /* 0x0203e20008000009 */
[----:B0-----:R-:W-:Y:S02]  /*f950*/  @!P0 IMAD.MOV.U32 R126, RZ, RZ, R22 ;  /* 0x000000ffff7e8224 */ /* 0x001fe400078e0016 */
[----:B------:R-:W-:Y:S01]  /*f960*/  @!P0 IMAD.MOV.U32 R127, RZ, RZ, R25 ;  /* 0x000000ffff7f8224 */ /* 0x000fe200078e0019 */
[----:B-1----:R-:W-:-:S04]  /*f970*/  PRMT R208, RZ, 0x7610, R208 ;  /* 0x00007610ffd07816 */ /* 0x002fc800000000d0 */
[----:B------:R0:W5:Y:S04]  /*f980*/  @!P0 LDG.E.U8 R191, desc[UR20][R126.64] ;  /* 0x000000147ebf8981 */ /* 0x000168000c1e1100 */
[----:B------:R1:W-:Y:S01]  /*f990*/  STS.U8 [R123+UR9+0x11800], R207 ;  /* 0x011800cf7b007988 */ /* 0x0003e20008000009 */
[----:B0-----:R-:W-:Y:S02]  /*f9a0*/  @!P0 IMAD.MOV.U32 R126, RZ, RZ, R31 ;  /* 0x000000ffff7e8224 */ /* 0x001fe400078e001f */
[----:B------:R-:W-:Y:S01]  /*f9b0*/  @!P0 IMAD.MOV.U32 R127, RZ, RZ, R32 ;  /* 0x000000ffff7f8224 */ /* 0x000fe200078e0020 */
[----:B-1----:R-:W-:-:S04]  /*f9c0*/  PRMT R207, RZ, 0x7610, R207 ;  /* 0x00007610ffcf7816 */ /* 0x002fc800000000cf */
[----:B------:R0:W3:Y:S04]  /*f9d0*/  @!P0 LDG.E.U8 R208, desc[UR20][R126.64] ;  /* 0x000000147ed08981 */ /* 0x0000e8000c1e1100 */
[----:B------:R1:W-:Y:S01]  /*f9e0*/  STS.U8 [R123+UR9+0x11a00], R190 ;  /* 0x011a00be7b007988 */ /* 0x0003e20008000009 */
[----:B0-----:R-:W-:Y:S02]  /*f9f0*/  @!P0 IMAD.MOV.U32 R126, RZ, RZ, R33 ;  /* 0x000000ffff7e8224 */ /* 0x001fe400078e0021 */
[----:B------:R-:W-:Y:S01]  /*fa00*/  @!P0 IMAD.MOV.U32 R127, RZ, RZ, R34 ;  /* 0x000000ffff7f8224 */ /* 0x000fe200078e0022 */
[----:B-1----:R-:W-:-:S04]  /*fa10*/  PRMT R190, RZ, 0x7610, R190 ;  /* 0x00007610ffbe7816 */ /* 0x002fc800000000be */
[----:B------:R0:W4:Y:S04]  /*fa20*/  @!P0 LDG.E.U8 R207, desc[UR20][R126.64] ;  /* 0x000000147ecf8981 */ /* 0x000128000c1e1100 */
[----:B------:R1:W-:Y:S01]  /*fa30*/  STS.U8 [R123+UR9+0x11c00], R189 ;  /* 0x011c00bd7b007988 */ /* 0x0003e20008000009 */
        /* <DEDUP_REMOVED lines=58> */
[----:B------:R0:W5:Y:S02]  /*fde0*/  @!P0 LDG.E.U8 R200, desc[UR20][R126.64] ;  /* 0x000000147ec88981 */ /* 0x000164000c1e1100 */
[----:B0-----:R-:W-:Y:S02]  /*fdf0*/  @!P0 IMAD.MOV.U32 R126, RZ, RZ, R136 ;  /* 0x000000ffff7e8224 */ /* 0x001fe400078e0088 */
[----:B------:R-:W-:-:S05]  /*fe00*/  @!P0 IMAD.MOV.U32 R127, RZ, RZ, R135 ;  /* 0x000000ffff7f8224 */ /* 0x000fca00078e0087 */
[----:B------:R0:W5:Y:S04]  /*fe10*/  @!P0 LDG.E.U8 R199, desc[UR20][R126.64] ;  /* 0x000000147ec78981 */ /* 0x000168000c1e1100 */
[----:B------:R1:W-:Y:S01]  /*fe20*/  STS.U8 [R123+UR9+0x8400], R198 ;  /* 0x008400c67b007988 */ /* 0x0003e20008000009 */
[----:B0-----:R-:W-:Y:S02]  /*fe30*/  @!P0 IMAD.MOV.U32 R126, RZ, RZ, R140 ;  /* 0x000000ffff7e8224 */ /* 0x001fe400078e008c */
[----:B------:R-:W-:Y:S01]  /*fe40*/  @!P0 IMAD.MOV.U32 R127, RZ, RZ, R139 ;  /* 0x000000ffff7f8224 */ /* 0x000fe200078e008b */
[----:B-1----:R-:W-:Y:S01]  /*fe50*/  PRMT R198, RZ, 0x7610, R198 ;  /* 0x00007610ffc67816 */ /* 0x002fe200000000c6 */
[----:B------:R0:W-:Y:S05]  /*fe60*/  STS.U8 [R123+UR9+0x8600], R197 ;  /* 0x008600c57b007988 */ /* 0x0001ea0008000009 */
[----:B------:R1:W5:Y:S01]  /*fe70*/  @!P0 LDG.E.U8 R198, desc[UR20][R126.64] ;  /* 0x000000147ec68981 */ /* 0x000362000c1e1100 */
[----:B0-----:R-:W-:-:S03]  /*fe80*/  PRMT R197, RZ, 0x7610, R197 ;  /* 0x00007610ffc57816 */ /* 0x001fc600000000c5 */
[----:B------:R0:W-:Y:S01]  /*fe90*/  STS.U8 [R123+UR9+0x8800], R196 ;  /* 0x008800c47b007988 */ /* 0x0001e20008000009 */
[----:B-1----:R-:W-:Y:S02]  /*fea0*/  @!P0 IMAD.MOV.U32 R126, RZ, RZ, R144 ;  /* 0x000000ffff7e8224 */ /* 0x002fe400078e0090 */
[----:B------:R-:W-:Y:S01]  /*feb0*/  @!P0 IMAD.MOV.U32 R127, RZ, RZ, R143 ;  /* 0x000000ffff7f8224 */ /* 0x000fe200078e008f */
[----:B0-----:R-:W-:-:S04]  /*fec0*/  PRMT R196, RZ, 0x7610, R196 ;  /* 0x00007610ffc47816 */ /* 0x001fc800000000c4 */
[----:B------:R0:W5:Y:S04]  /*fed0*/  @!P0 LDG.E.U8 R197, desc[UR20][R126.64] ;  /* 0x000000147ec58981 */ /* 0x000168000c1e1100 */
[----:B------:R1:W-:Y:S01]  /*fee0*/  STS.U8 [R123+UR9+0x8a00], R195 ;  /* 0x008a00c37b007988 */ /* 0x0003e20008000009 */
[----:B0-----:R-:W-:Y:S02]  /*fef0*/  @!P0 IMAD.MOV.U32 R126, RZ, RZ, R148 ;  /* 0x000000ffff7e8224 */ /* 0x001fe400078e0094 */
[----:B------:R-:W-:Y:S01]  /*ff00*/  @!P0 IMAD.MOV.U32 R127, RZ, RZ, R147 ;  /* 0x000000ffff7f8224 */ /* 0x000fe200078e0093 */
[----:B-1----:R-:W-:-:S04]  /*ff10*/  PRMT R195, RZ, 0x7610, R195 ;  /* 0x00007610ffc37816 */ /* 0x002fc800000000c3 */
        /* <DEDUP_REMOVED lines=25> */
[----:B------:R0:W2:Y:S04]  /*100b0*/  @!P0 LDG.E.U8 R191, desc[UR20][R126.64] ;  /* 0x000000147ebf8981 */ /* 0x0000a8000c1e1100 */
        /* <DEDUP_REMOVED lines=69> */
[----:B------:R0:W2:Y:S02]  /*10510*/  @!P0 LDG.E.U8 R200, desc[UR20][R126.64] ;  /* 0x000000147ec88981 */ /* 0x0000a4000c1e1100 */
[----:B0-----:R-:W-:Y:S02]  /*10520*/  @!P0 IMAD.MOV.U32 R126, RZ, RZ, R251 ;  /* 0x000000ffff7e8224 */ /* 0x001fe400078e00fb */
[----:B------:R-:W-:-:S05]  /*10530*/  @!P0 IMAD.MOV.U32 R127, RZ, RZ, R250 ;  /* 0x000000ffff7f8224 */ /* 0x000fca00078e00fa */
[----:B------:R0:W2:Y:S04]  /*10540*/  @!P0 LDG.E.U8 R199, desc[UR20][R126.64] ;  /* 0x000000147ec78981 */ /* 0x0000a8000c1e1100 */
[----:B------:R-:W0:Y:S04]  /*10550*/  LDL R126, [R1+0x4] ;  /* 0x00000400017e7983 */ /* 0x000e280000100800 */
[----:B------:R-:W0:Y:S04]  /*10560*/  LDL R127, [R1+0x8] ;  /* 0x00000800017f7983 */ /* 0x000e280000100800 */
[----:B------:R1:W-:Y:S02]  /*10570*/  STS.U8 [R123+UR9+0xb200], R198 ;  /* 0x00b200c67b007988 */ /* 0x0003e40008000009 */
[----:B-1----:R-:W-:-:S02]  /*10580*/  PRMT R198, RZ, 0x7610, R198 ;  /* 0x00007610ffc67816 */ /* 0x002fc400000000c6 */
[----:B0-----:R-:W-:-:S04]  /*10590*/  @!P0 LOP3.LUT R127, R127, R126, RZ, 0x3c, !PT ;  /* 0x0000007e7f7f8212 */ /* 0x001fc800078e3cff */
[----:B------:R-:W-:-:S04]  /*105a0*/  @!P0 LOP3.LUT R126, R127, R126, RZ, 0x3c, !PT ;  /* 0x0000007e7f7e8212 */ /* 0x000fc800078e3cff */
[----:B------:R-:W-:-:S05]  /*105b0*/  @!P0 LOP3.LUT R127, R127, R126, RZ, 0x3c, !PT ;  /* 0x0000007e7f7f8212 */ /* 0x000fca00078e3cff */
        /* <DEDUP_REMOVED lines=16> */
[----:B------:R0:W3:Y:S04]  /*106c0*/  @!P0 LDG.E.U8 R196, desc[UR20][R126.64] ;  /* 0x000000147ec48981 */ /* 0x0000e8000c1e1100 */
[----:B------:R-:W0:Y:S04]  /*106d0*/  LDL R126, [R1+0x34] ;  /* 0x00003400017e7983 */ /* 0x000e280000100800 */
[----:B------:R-:W0:Y:S04]  /*106e0*/  LDL R127, [R1+0x38] ;  /* 0x00003800017f7983 */ /* 0x000e280000100800 */
[----:B--2---:R1:W-:Y:S02]  /*106f0*/  STS.U8 [R123+UR9+0xb800], R195 ;  /* 0x00b800c37b007988 */ /* 0x0043e40008000009 */
[----:B-1----:R-:W-:-:S02]  /*10700*/  PRMT R195, RZ, 0x7610, R195 ;  /* 0x00007610ffc37816 */ /* 0x002fc400000000c3 */
[----:B0-----:R-:W-:-:S04]  /*10710*/  @!P0 LOP3.LUT R127, R127, R126, RZ, 0x3c, !PT ;  /* 0x0000007e7f7f8212 */ /* 0x001fc800078e3cff */
[----:B------:R-:W-:-:S04]  /*10720*/  @!P0 LOP3.LUT R126, R127, R126, RZ, 0x3c, !PT ;  /* 0x0000007e7f7e8212 */ /* 0x000fc800078e3cff */
[----:B------:R-:W-:-:S05]  /*10730*/  @!P0 LOP3.LUT R127, R127, R126, RZ, 0x3c, !PT ;  /* 0x0000007e7f7f8212 */ /* 0x000fca00078e3cff */
[----:B------:R0:W2:Y:S04]  /*10740*/  @!P0 LDG.E.U8 R195, desc[UR20][R126.64] ;  /* 0x000000147ec38981 */ /* 0x0000a8000c1e1100 */
[----:B------:R-:W0:Y:S04]  /*10750*/  LDL R126, [R1+0x44] ;  /* 0x00004400017e7983 */ /* 0x000e280000100800 */
[----:B------:R-:W0:Y:S04]  /*10760*/  LDL R127, [R1+0x48] ;  /* 0x00004800017f7983 */ /* 0x000e280000100800 */
[----:B---3--:R1:W-:Y:S02]  /*10770*/  STS.U8 [R123+UR9+0xba00], R194 ;  /* 0x00ba00c27b007988 */ /* 0x0083e40008000009 */
[----:B-1----:R-:W-:-:S02]  /*10780*/  PRMT R194, RZ, 0x7610, R194 ;  /* 0x00007610ffc27816 */ /* 0x002fc400000000c2 */
[----:B0-----:R-:W-:-:S04]  /*10790*/  @!P0 LOP3.LUT R127, R127, R126, RZ, 0x3c, !PT ;  /* 0x0000007e7f7f8212 */ /* 0x001fc800078e3cff */
[----:B------:R-:W-:-:S04]  /*107a0*/  @!P0 LOP3.LUT R126, R127, R126, RZ, 0x3c, !PT ;  /* 0x0000007e7f7e8212 */ /* 0x000fc800078e3cff */
[----:B------:R-:W-:-:S05]  /*107b0*/  @!P0 LOP3.LUT R127, R127, R126, RZ, 0x3c, !PT ;  /* 0x0000007e7f7f8212 */ /* 0x000fca00078e3cff */
[----:B------:R0:W3:Y:S04]  /*107c0*/  @!P0 LDG.E.U8 R194, desc[UR20][R126.64] ;  /* 0x000000147ec28981 */ /* 0x0000e8000c1e1100 */
[----:B------:R-:W0:Y:S04]  /*107d0*/  LDL R126, [R1+0x64] ;  /* 0x00006400017e7983 */ /* 0x000e280000100800 */
[----:B------:R-:W0:Y:S04]  /*107e0*/  LDL R127, [R1+0x68] ;  /* 0x00006800017f7983 */ /* 0x000e280000100800 */
[----:B----4-:R1:W-:Y:S02]  /*107f0*/  STS.U8 [R123+UR9+0xbc00], R193 ;  /* 0x00bc00c17b007988 */ /* 0x0103e40008000009 */
[----:B-1----:R-:W-:-:S02]  /*10800*/  PRMT R193, RZ, 0x7610, R193 ;  /* 0x00007610ffc17816 */ /* 0x002fc400000000c1 */
[----:B0-----:R-:W-:-:S04]  /*10810*/  @!P0 LOP3.LUT R127, R127, R126, RZ, 0x3c, !PT ;  /* 0x0000007e7f7f8212 */ /* 0x001fc800078e3cff */
[----:B------:R-:W-:-:S04]  /*10820*/  @!P0 LOP3.LUT R126, R127, R126, RZ, 0x3c, !PT ;  /* 0x0000007e7f7e8212 */ /* 0x000fc800078e3cff */
[----:B------:R-:W-:-:S05]  /*10830*/  @!P0 LOP3.LUT R127, R127, R126, RZ, 0x3c, !PT ;  /* 0x0000007e7f7f8212 */ /* 0x000fca00078e3cff */
[----:B------:R0:W4:Y:S04]  /*10840*/  @!P0 LDG.E.U8 R193, desc[UR20][R126.64] ;  /* 0x000000147ec18981 */ /* 0x000128000c1e1100 */
[----:B------:R-:W0:Y:S04]  /*10850*/  LDL R126, [R1+0x74] ;  /* 0x00007400017e7983 */ /* 0x000e280000100800 */
[----:B------:R-:W0:Y:S04]  /*10860*/  LDL R127, [R1+0x78] ;  /* 0x00007800017f7983 */ /* 0x000e280000100800 */
[----:B-----5:R1:W-:Y:S02]  /*10870*/  STS.U8 [R123+UR9+0xbe00], R192 ;  /* 0x00be00c07b007988 */ /* 0x0203e40008000009 */
[----:B-1----:R-:W-:-:S02]  /*10880*/  PRMT R192, RZ, 0x7610, R192 ;  /* 0x00007610ffc07816 */ /* 0x002fc400000000c0 */
[----:B0-----:R-:W-:-:S04]  /*10890*/  @!P0 LOP3.LUT R127, R127, R126, RZ, 0x3c, !PT ;  /* 0x0000007e7f7f8212 */ /* 0x001fc800078e3cff */
[----:B------:R-:W-:-:S04]  /*108a0*/  @!P0 LOP3.LUT R126, R127, R126, RZ, 0x3c, !PT ;  /* 0x0000007e7f7e8212 */ /* 0x000fc800078e3cff */
[----:B------:R-:W-:-:S05]  /*108b0*/  @!P0 LOP3.LUT R127, R127, R126, RZ, 0x3c, !PT ;  /* 0x0000007e7f7f8212 */ /* 0x000fca00078e3cff */
[----:B------:R0:W5:Y:S04]  /*108c0*/  @!P0 LDG.E.U8 R192, desc[UR20][R126.64] ;  /* 0x000000147ec08981 */ /* 0x000168000c1e1100 */
        /* <DEDUP_REMOVED lines=66> */
[----:B------:R1:W-:Y:S04]  /*10cf0*/  STS.U8 [R123+UR9+0xd000], R206 ;  /* 0x00d000ce7b007988 */ /* 0x0003e80008000009 */
[----:B------:R3:W-:Y:S01]  /*10d00*/  STS.U8 [R123+UR9+0xd200], R205 ;  /* 0x00d200cd7b007988 */ /* 0x0007e20008000009 */
[----:B-1----:R-:W-:-:S02]  /*10d10*/  PRMT R206, RZ, 0x7610, R206 ;  /* 0x00007610ffce7816 */ /* 0x002fc400000000ce */
[----:B---3--:R-:W-:Y:S01]  /*10d20*/  PRMT R205, RZ, 0x7610, R205 ;  /* 0x00007610ffcd7816 */ /* 0x008fe200000000cd */
[----:B------:R1:W-:Y:S04]  /*10d30*/  STS.U8 [R123+UR9+0xd400], R204 ;  /* 0x00d400cc7b007988 */ /* 0x0003e80008000009 */
[----:B------:R3:W-:Y:S01]  /*10d40*/  STS.U8 [R123+UR9+0xd600], R203 ;  /* 0x00d600cb7b007988 */ /* 0x0007e20008000009 */
[----:B-1----:R-:W-:Y:S02]  /*10d50*/  PRMT R204, RZ, 0x7610, R204 ;  /* 0x00007610ffcc7816 */ /* 0x002fe400000000cc */
[----:B---3--:R-:W-:Y:S01]  /*10d60*/  PRMT R203, RZ, 0x7610, R203 ;  /* 0x00007610ffcb7816 */ /* 0x008fe200000000cb */
        /* <DEDUP_REMOVED lines=11> */
[----:B0-----:R-:W-:-:S04]  /*10e20*/  @!P0 LOP3.LUT R127, R127, R126, RZ, 0x3c, !PT ;  /* 0x0000007e7f7f8212 */ /* 0x001fc800078e3cff */
[----:B------:R-:W-:-:S04]  /*10e30*/  @!P0 LOP3.LUT R126, R127, R126, RZ, 0x3c, !PT ;  /* 0x0000007e7f7e8212 */ /* 0x000fc800078e3cff */
[----:B------:R-:W-:-:S05]  /*10e40*/  @!P0 LOP3.LUT R127, R127, R126, RZ, 0x3c, !PT ;  /* 0x0000007e7f7f8212 */ /* 0x000fca00078e3cff */
[----:B------:R0:W5:Y:S02]  /*10e50*/  @!P0 LDG.E.U8 R206, desc[UR20][R126.64] ;  /* 0x000000147ece8981 */ /* 0x000164000c1e1100 */
[----:B0-----:R-:W-:Y:S02]  /*10e60*/  @!P0 IMAD.MOV.U32 R126, RZ, RZ, R18 ;  /* 0x000000ffff7e8224 */ /* 0x001fe400078e0012 */
[----:B------:R-:W-:-:S05]  /*10e70*/  @!P0 IMAD.MOV.U32 R127, RZ, RZ, R20 ;  /* 0x000000ffff7f8224 */ /* 0x000fca00078e0014 */
        /* <DEDUP_REMOVED lines=18> */
[----:B------:R0:W5:Y:S01]  /*10fa0*/  @!P0 LDG.E.U8 R199, desc[UR20][R126.64] ;  /* 0x000000147ec78981 */ /* 0x000162000c1e1100 */
[----:B---3--:R-:W-:Y:S01]  /*10fb0*/  PRMT R197, RZ, 0x7610, R197 ;  /* 0x00007610ffc57816 */ /* 0x008fe200000000c5 */
[----:B0-----:R-:W-:Y:S02]  /*10fc0*/  @!P0 IMAD.MOV.U32 R126, RZ, RZ, R47 ;  /* 0x000000ffff7e8224 */ /* 0x001fe400078e002f */
[----:B------:R-:W-:-:S05]  /*10fd0*/  @!P0 IMAD.MOV.U32 R127, RZ, RZ, R49 ;  /* 0x000000ffff7f8224 */ /* 0x000fca00078e0031 */
[----:B------:R0:W3:Y:S04]  /*10fe0*/  @!P0 LDG.E.U8 R198, desc[UR20][R126.64] ;  /* 0x000000147ec68981 */ /* 0x0000e8000c1e1100 */
[----:B------:R1:W-:Y:S01]  /*10ff0*/  STS.U8 [R123+UR9+0xe400], R196 ;  /* 0x00e400c47b007988 */ /* 0x0003e20008000009 */
[----:B0-----:R-:W-:Y:S02]  /*11000*/  @!P0 IMAD.MOV.U32 R126, RZ, RZ, R63 ;  /* 0x000000ffff7e8224 */ /* 0x001fe400078e003f */
[----:B------:R-:W-:Y:S01]  /*11010*/  @!P0 IMAD.MOV.U32 R127, RZ, RZ, R64 ;  /* 0x000000ffff7f8224 */ /* 0x000fe200078e0040 */
[----:B-1----:R-:W-:-:S04]  /*11020*/  PRMT R196, RZ, 0x7610, R196 ;  /* 0x00007610ffc47816 */ /* 0x002fc800000000c4 */
[----:B------:R0:W3:Y:S04]  /*11030*/  @!P0 LDG.E.U8 R197, desc[UR20][R126.64] ;  /* 0x000000147ec58981 */ /* 0x0000e8000c1e1100 */
[----:B--2---:R1:W-:Y:S01]  /*11040*/  STS.U8 [R123+UR9+0xe600], R195 ;  /* 0x00e600c37b007988 */ /* 0x0043e20008000009 */
        /* <DEDUP_REMOVED lines=99> */
[----:B---3--:R1:W-:Y:S01]  /*11680*/  STS.U8 [R124+UR9+0x8f00], R198 ;  /* 0x008f00c67c007988 */ /* 0x0083e20008000009 */
        /* <DEDUP_REMOVED lines=87> */
[----:B------:R-:W0:Y:S04]  /*11c00*/  LDL R127, [R1] ;  /* 0x00000000017f7983 */ /* 0x000e280000100800 */
[----:B------:R1:W-:Y:S02]  /*11c10*/  STS.U8 [R124+UR9+0xb100], R204 ;  /* 0x00b100cc7c007988 */ /* 0x0003e40008000009 */
[----:B-1----:R-:W-:Y:S01]  /*11c20*/  PRMT R204, RZ, 0x7610, R204 ;  /* 0x00007610ffcc7816 */ /* 0x002fe200000000cc */
[----:B0-----:R-:W-:-:S02]  /*11c30*/  @!P0 IMAD.MOV.U32 R126, RZ, RZ, R127 ;  /* 0x000000ffff7e8224 */ /* 0x001fc400078e007f */
        /* <DEDUP_REMOVED lines=129> */
[----:B------:R-:W5:Y:S01]  /*12450*/  @!P0 LDG.E.U8 R190, desc[UR20][R126.64] ;  /* 0x000000147ebe8981 */ /* 0x000f62000c1e1100 */
[----:B------:R-:W-:Y:S01]  /*12460*/  ULEA UR11, UR26, UR9, 0x3 ;  /* 0x000000091a0b7291 */ /* 0x000fe2000f8e18ff */
[----:B------:R-:W-:Y:S02]  /*12470*/  UMOV UR4, UR5 ;  /* 0x0000000500047c82 */ /* 0x000fe40008000000 */
[----:B------:R0:W-:Y:S01]  /*12480*/  STS.U8 [R124+UR9+0xd300], R189 ;  /* 0x00d300bd7c007988 */ /* 0x0001e20008000009 */
[----:B------:R-:W-:-:S03]  /*12490*/  UIADD3 UR11, UPT, UPT, UR11, 0x12000, URZ ;  /* 0x000120000b0b7890 */ /* 0x000fc6000fffe0ff */
[----:B------:R0:W-:Y:S04]  /*124a0*/  STS.U8 [R124+UR9+0xd500], R188 ;  /* 0x00d500bc7c007988 */ /* 0x0001e80008000009 */
        /* <DEDUP_REMOVED lines=9> */
[----:B---3--:R0:W-:Y:S04]  /*12540*/  STS.U8 [R124+UR9+0xe900], R199 ;  /* 0x00e900c77c007988 */ /* 0x0081e80008000009 */
[----:B------:R0:W-:Y:S04]  /*12550*/  STS.U8 [R124+UR9+0xeb00], R198 ;  /* 0x00eb00c67c007988 */ /* 0x0001e80008000009 */
[----:B--2---:R0:W-:Y:S04]  /*12560*/  STS.U8 [R124+UR9+0xed00], R197 ;  /* 0x00ed00c57c007988 */ /* 0x0041e80008000009 */
[----:B------:R0:W-:Y:S04]  /*12570*/  STS.U8 [R124+UR9+0xef00], R196 ;  /* 0x00ef00c47c007988 */ /* 0x0001e80008000009 */
[----:B----4-:R0:W-:Y:S04]  /*12580*/  STS.U8 [R124+UR9+0xf100], R195 ;  /* 0x00f100c37c007988 */ /* 0x0101e80008000009 */
[----:B-----5:R0:W-:Y:S04]  /*12590*/  STS.U8 [R124+UR9+0xf300], R194 ;  /* 0x00f300c27c007988 */ /* 0x0201e80008000009 */
[----:B------:R0:W-:Y:S04]  /*125a0*/  STS.U8 [R124+UR9+0xf500], R193 ;  /* 0x00f500c17c007988 */ /* 0x0001e80008000009 */
[----:B------:R0:W-:Y:S04]  /*125b0*/  STS.U8 [R124+UR9+0xf700], R192 ;  /* 0x00f700c07c007988 */ /* 0x0001e80008000009 */
[----:B------:R0:W-:Y:S04]  /*125c0*/  STS.U8 [R124+UR9+0xf900], R191 ;  /* 0x00f900bf7c007988 */ /* 0x0001e80008000009 */
[----:B------:R0:W-:Y:S04]  /*125d0*/  STS.U8 [R124+UR9+0xfb00], R208 ;  /* 0x00fb00d07c007988 */ /* 0x0001e80008000009 */
[----:B------:R0:W-:Y:S04]  /*125e0*/  STS.U8 [R124+UR9+0xfd00], R207 ;  /* 0x00fd00cf7c007988 */ /* 0x0001e80008000009 */
[----:B------:R0:W-:Y:S01]  /*125f0*/  STS.U8 [R124+UR9+0xff00], R190 ;  /* 0x00ff00be7c007988 */ /* 0x0001e20008000009 */
[----:B------:R1:W-:Y:S06]  /*12600*/  MEMBAR.ALL.CTA ;  /* 0x0000000000007992 */ /* 0x0003ec0000008000 */
[----:B-1----:R-:W1:Y:S02]  /*12610*/  FENCE.VIEW.ASYNC.S ;  /* 0x00000000000073c6 */ /* 0x002e640000000000 */
[----:B-1----:R-:W-:Y:S06]  /*12620*/  BAR.SYNC.DEFER_BLOCKING 0x0 ;  /* 0x0000000000007b1d */ /* 0x002fec0000010000 */
[----:B------:R-:W-:Y:S05]  /*12630*/  BRA.U UP1, `(.L_x_9) ;  /* 0x0000000101507547 */ /* 0x000fea000b800000 */
[----:B------:R-:W-:Y:S02]  /*12640*/  UIADD3 UR38, UPT, UPT, UR8, 0x100000, URZ ;  /* 0x0010000008267890 */ /* 0x000fe4000fffe0ff */
[----:B------:R-:W-:Y:S01]  /*12650*/  UIADD3 UR39, UPT, UPT, UR8, 0x100000, URZ ;  /* 0x0010000008277890 */ /* 0x000fe2000fffe0ff */
        /* <DEDUP_REMOVED lines=9> */
[----:B------:R1:W-:Y:S01]  /*126f0*/  UTCQMMA gdesc[UR12], gdesc[UR16], tmem[UR8], tmem[UR18], idesc[UR19], UPT ;  /* 0x00ff12100c0075ea */ /* 0x0003e2000b800308 */
[----:B------:R-:W-:Y:S01]  /*12700*/  UMOV UR42, 0x0 ;  /* 0x00000000002a7882 */ /* 0x000fe20000000000 */
[----:B------:R-:W-:Y:S01]  /*12710*/  UMOV UR43, 0x4408010 ;  /* 0x04408010002b7882 */ /* 0x000fe20000000000 */
[----:B------:R1:W-:Y:S01]  /*12720*/  UTCQMMA gdesc[UR14], gdesc[UR28], tmem[UR8], tmem[UR36], idesc[UR37], UPT ;  /* 0x00ff241c0e0075ea */ /* 0x0003e2000b800308 */
[----:B------:R-:W-:Y:S01]  /*12730*/  UMOV UR5, UR6 ;  /* 0x0000000600057c82 */ /* 0x000fe20008000000 */
[----:B------:R1:W-:Y:S01]  /*12740*/  UTCQMMA gdesc[UR12], gdesc[UR30], tmem[UR38], tmem[UR40], idesc[UR41], UPT ;  /* 0x00ff281e0c0075ea */ /* 0x0003e2000b800326 */
[----:B------:R1:W-:Y:S01]  /*12750*/  UTCQMMA gdesc[UR14], gdesc[UR32], tmem[UR39], tmem[UR42], idesc[UR43], UPT ;  /* 0x00ff2a200e0075ea */ /* 0x0003e2000b800327 */
[----:B------:R1:W-:Y:S01]  /*12760*/  UTCBAR [UR5], URZ ;  /* 0x000000ff050073e9 */ /* 0x0003e200080000ff */
[----:B------:R-:W-:Y:S01]  /*12770*/  NOP ;  /* 0x0000000000007918 */ /* 0x000fe20000000000 */
.L_x_9:
[----:B------:R-:W-:Y:S01]  /*12780*/  UIADD3 UR26, UPT, UPT, UR26, 0x1, URZ ;  /* 0x000000011a1a7890 */ /* 0x000fe2000fffe0ff */
[----:B------:R-:W-:Y:S01]  /*12790*/  IMAD.U32 R126, RZ, RZ, UR4 ;  /* 0x00000004ff7e7e24 */ /* 0x000fe2000f8e00ff */
[----:B------:R-:W-:Y:S02]  /*127a0*/  UIADD3 UR24, UPT, UPT, UR24, -0x1, URZ ;  /* 0xffffffff18187890 */ /* 0x000fe4000fffe0ff */
[----:B------:R-:W-:Y:S02]  /*127b0*/  UISETP.GT.AND UP2, UPT, UR26, 0x1, UPT ;  /* 0x000000011a00788c */ /* 0x000fe4000bf44270 */
[----:B------:R-:W-:Y:S02]  /*127c0*/  UIADD3 UR25, UPT, UPT, UR25, -0x40, URZ ;  /* 0xffffffc019197890 */ /* 0x000fe4000fffe0ff */
[----:B-1----:R-:W-:Y:S02]  /*127d0*/  USEL UR5, URZ, 0x1, !UP2 ;  /* 0x00000001ff057887 */ /* 0x002fe4000d000000 */
[----:B------:R-:W-:-:S02]  /*127e0*/  USEL UR26, UR26, URZ, !UP2 ;  /* 0x000000ff1a1a7287 */ /* 0x000fc4000d000000 */
[----:B------:R-:W-:Y:S02]  /*127f0*/  UISETP.NE.U32.AND UP2, UPT, UR24, URZ, UPT ;  /* 0x000000ff1800728c */ /* 0x000fe4000bf45070 */
[----:B------:R-:W-:-:S07]  /*12800*/  ULOP3.LUT UR5, UR4, UR5, URZ, 0x3c, !UPT ;  /* 0x0000000504057292 */ /* 0x000fce000f8e3cff */
[----:B------:R-:W-:Y:S05]  /*12810*/  BRA.U UP2, `(.L_x_10) ;  /* 0xffffffa902f47547 */ /* 0x000fea000b83ffff */
.L_x_7:
[----:B------:R-:W1:Y:S01]  /*12820*/  S2R R127, SR_TID.X ;  /* 0x00000000007f7919 */ /* 0x000e620000002100 */
[----:B------:R-:W-:Y:S01]  /*12830*/  UISETP.GE.AND UP1, UPT, UR27, 0x40, UPT ;  /* 0x000000401b00788c */ /* 0x000fe2000bf26270 */
[C---:B-1---5:R-:W-:Y:S02]  /*12840*/  IMAD.SHL.U32 R2, R127.reuse, 0x200, RZ ;  /* 0x000002007f027824 */ /* 0x062fe400078e00ff */
[----:B------:R-:W-:-:S03]  /*12850*/  IMAD.SHL.U32 R132, R127, 0x10, RZ ;  /* 0x000000107f847824 */ /* 0x000fc600078e00ff */
[----:B------:R-:W-:Y:S02]  /*12860*/  LOP3.LUT R3, R2, 0x2000, RZ, 0xc0, !PT ;  /* 0x0000200002037812 */ /* 0x000fe400078ec0ff */
[----:B------:R-:W-:-:S03]  /*12870*/  LOP3.LUT R2, R127, 0x80, RZ, 0xc0, !PT ;  /* 0x000000807f027812 */ /* 0x000fc600078ec0ff */
[----:B------:R-:W-:Y:S02]  /*12880*/  VIADD R5, R3, UR9 ;  /* 0x0000000903057c36 */ /* 0x000fe40008000000 */
[----:B------:R-:W-:Y:S02]  /*12890*/  IMAD.SHL.U32 R3, R127, 0x8, RZ ;  /* 0x000000087f037824 */ /* 0x000fe400078e00ff */
[----:B------:R-:W-:Y:S01]  /*128a0*/  IMAD R5, R2, 0x20, R5 ;  /* 0x0000002002057824 */ /* 0x000fe200078e0205 */
[----:B------:R-:W-:Y:S02]  /*128b0*/  LOP3.LUT R2, R132, 0xf0, RZ, 0xc0, !PT ;  /* 0x000000f084027812 */ /* 0x000fe400078ec0ff */
[----:B------:R-:W-:Y:S01]  /*128c0*/  LOP3.LUT R3, R3, 0x300, RZ, 0xc0, !PT ;  /* 0x0000030003037812 */ /* 0x000fe200078ec0ff */
[----:B------:R-:W-:Y:S06]  /*128d0*/  BRA.U !UP1, `(.L_x_11) ;  /* 0x0000000109107547 */ /* 0x000fec000b800000 */
[----:B------:R-:W-:-:S06]  /*128e0*/  USHF.L.U32 UR4, UR4, 0x1f, URZ ;  /* 0x0000001f04047899 */ /* 0x000fcc00080006ff */
[----:B------:R-:W-:-:S04]  /*128f0*/  IMAD.U32 R4, RZ, RZ, UR4 ;  /* 0x00000004ff047e24 */ /* 0x000fc8000f8e00ff */
[----:B------:R-:W1:Y:S02]  /*12900*/  SYNCS.PHASECHK.TRANS64.TRYWAIT P0, [UR11], R4 ;  /* 0x00000004ff0075a7 */ /* 0x000e64000800110b */
[----:B-1----:R-:W-:Y:S05]  /*12910*/  @!P0 BRA `(.L_x_12) ;  /* 0x00000058007c8947 */ /* 0x002fea0003800000 */
.L_x_11:
[----:B------:R-:W2:Y:S01]  /*12920*/  LDL.LU R133, [R1+0x218] ;  /* 0x0002180001857983 */ /* 0x000ea20000300800 */
[----:B------:R-:W-:Y:S01]  /*12930*/  IADD3 R2, PT, PT, R3, R5, R2 ;  /* 0x0000000503027210 */ /* 0x000fe20007ffe002 */
[----:B------:R-:W1:Y:S02]  /*12940*/  LDCU.128 UR12, c[0x0][0x390] ;  /* 0x00007200ff0c77ac */ /* 0x000e640008000c00 */
[----:B------:R-:W1:Y:S01]  /*12950*/  LDL.LU R135, [R1+0x1f4] ;  /* 0x0001f40001877983 */ /* 0x000e620000300800 */
[----:B------:R-:W3:Y:S01]  /*12960*/  LDCU UR4, c[0x0][0x3b4] ;  /* 0x00007680ff0477ac */ /* 0x000ee20008000800 */
[----:B------:R-:W-:Y:S06]  /*12970*/  BAR.SYNC.DEFER_BLOCKING 0x0 ;  /* 0x0000000000007b1d */ /* 0x000fec0000010000 */
[----:B------:R-:W4:Y:S01]  /*12980*/  LDCU UR5, c[0x0][0x39c] ;  /* 0x00007380ff0577ac */ /* 0x000f220008000800 */
[----:B------:R-:W5:Y:S01]  /*12990*/  LDL.LU R134, [R1+0x210] ;  /* 0x0002100001867983 */ /* 0x000f620000300800 */
[----:B------:R-:W0:Y:S01]  /*129a0*/  LDCU UR6, c[0x0][0x39c] ;  /* 0x00007380ff0677ac */ /* 0x000e220008000800 */
[----:B------:R-:W0:Y:S01]  /*129b0*/  LDCU UR7, c[0x0][0x39c] ;  /* 0x00007380ff0777ac */ /* 0x000e220008000800 */
[----:B------:R-:W0:Y:S02]  /*129c0*/  @!P2 SYNCS.CCTL.IV [UR9+0x12000] ;  /* 0x01200000ff00a9b1 */ /* 0x000e240008000009 */
[----:B0-----:R-:W-:Y:S06]  /*129d0*/  BAR.SYNC.DEFER_BLOCKING 0x0 ;  /* 0x0000000000007b1d */ /* 0x001fec0000010000 */
[----:B------:R-:W0:Y:S01]  /*129e0*/  LDTM.x128 R4, tmem[UR10] ;  /* 0x0000000a000479ee */ /* 0x000e2200083c0000 */
[----:B------:R-:W1:Y:S01]  /*129f0*/  @!P2 SYNCS.CCTL.IV [UR9+0x12008] ;  /* 0x01200800ff00a9b1 */ /* 0x000e620008000009 */
[----:B------:R-:W-:Y:S01]  /*12a00*/  NOP ;  /* 0x0000000000007918 */ /* 0x000fe20000000000 */
[----:B0-----:R-:W-:-:S02]  /*12a10*/  F2FP.SATFINITE.E4M3.F32.PACK_AB_MERGE_C R4, R5, R4, RZ ;  /* 0x000000040504723e */ /* 0x001fc400048070ff */
[----:B------:R-:W-:Y:S02]  /*12a20*/  F2FP.SATFINITE.E4M3.F32.PACK_AB_MERGE_C R8, R9, R8, RZ ;  /* 0x000000080908723e */ /* 0x000fe400048070ff */
[----:B------:R-:W-:Y:S02]  /*12a30*/  F2FP.SATFINITE.E4M3.F32.PACK_AB_MERGE_C R12, R13, R12, RZ ;  /* 0x0000000c0d0c723e */ /* 0x000fe400048070ff */
[----:B------:R-:W-:Y:S02]  /*12a40*/  F2FP.SATFINITE.E4M3.F32.PACK_AB_MERGE_C R20, R21, R20, RZ ;  /* 0x000000141514723e */ /* 0x000fe400048070ff */
[----:B------:R-:W-:Y:S02]  /*12a50*/  F2FP.SATFINITE.E4M3.F32.PACK_AB_MERGE_C R24, R25, R24, RZ ;  /* 0x000000181918723e */ /* 0x000fe400048070ff */
[----:B------:R-:W-:Y:S02]  /*12a60*/  F2FP.SATFINITE.E4M3.F32.PACK_AB_MERGE_C R28, R29, R28, RZ ;  /* 0x0000001c1d1c723e */ /* 0x000fe400048070ff */
[----:B------:R-:W-:-:S02]  /*12a70*/  F2FP.SATFINITE.E4M3.F32.PACK_AB_MERGE_C R36, R37, R36, RZ ;  /* 0x000000242524723e */ /* 0x000fc400048070ff */
[----:B------:R-:W-:Y:S02]  /*12a80*/  F2FP.SATFINITE.E4M3.F32.PACK_AB_MERGE_C R40, R41, R40, RZ ;  /* 0x000000282928723e */ /* 0x000fe400048070ff */
[----:B------:R-:W-:Y:S02]  /*12a90*/  F2FP.SATFINITE.E4M3.F32.PACK_AB_MERGE_C R44, R45, R44, RZ ;  /* 0x0000002c2d2c723e */ /* 0x000fe400048070ff */
[----:B------:R-:W-:Y:S02]  /*12aa0*/  F2FP.SATFINITE.E4M3.F32.PACK_AB_MERGE_C R6, R7, R6, RZ ;  /* 0x000000060706723e */ /* 0x000fe400048070ff */
[----:B------:R-:W-:Y:S02]  /*12ab0*/  F2FP.SATFINITE.E4M3.F32.PACK_AB_MERGE_C R10, R11, R10, RZ ;  /* 0x0000000a0b0a723e */ /* 0x000fe400048070ff */
[----:B------:R-:W-:Y:S02]  /*12ac0*/  LOP3.LUT R4, R4, 0xffff, RZ, 0xc0, !PT ;  /* 0x0000ffff04047812 */ /* 0x000fe400078ec0ff */
[----:B------:R-:W-:-:S02]  /*12ad0*/  LOP3.LUT R5, R8, 0xffff, RZ, 0xc0, !PT ;  /* 0x0000ffff08057812 */ /* 0x000fc400078ec0ff */
[----:B------:R-:W-:Y:S02]  /*12ae0*/  LOP3.LUT R12, R12, 0xffff, RZ, 0xc0, !PT ;  /* 0x0000ffff0c0c7812 */ /* 0x000fe400078ec0ff */
[----:B------:R-:W-:Y:S02]  /*12af0*/  LOP3.LUT R20, R20, 0xffff, RZ, 0xc0, !PT ;  /* 0x0000ffff14147812 */ /* 0x000fe400078ec0ff */
[----:B------:R-:W-:Y:S02]  /*12b00*/  LOP3.LUT R9, R24, 0xffff, RZ, 0xc0, !PT ;  /* 0x0000ffff18097812 */ /* 0x000fe400078ec0ff */
[----:B------:R-:W-:Y:S02]  /*12b10*/  LOP3.LUT R7, R28, 0xffff, RZ, 0xc0, !PT ;  /* 0x0000ffff1c077812 */ /* 0x000fe400078ec0ff */
[----:B------:R-:W-:Y:S02]  /*12b20*/  F2FP.SATFINITE.E4M3.F32.PACK_AB_MERGE_C R14, R15, R14, RZ ;  /* 0x0000000e0f0e723e */ /* 0x000fe400048070ff */
[----:B------:R-:W-:-:S02]  /*12b30*/  F2FP.SATFINITE.E4M3.F32.PACK_AB_MERGE_C R52, R53, R52, RZ ;  /* 0x000000343534723e */ /* 0x000fc400048070ff */
[----:B------:R-:W-:Y:S02]  /*12b40*/  F2FP.SATFINITE.E4M3.F32.PACK_AB_MERGE_C R56, R57, R56, RZ ;  /* 0x000000383938723e */ /* 0x000fe400048070ff */
[----:B------:R-:W-:Y:S02]  /*12b50*/  F2FP.SATFINITE.E4M3.F32.PACK_AB_MERGE_C R60, R61, R60, RZ ;  /* 0x0000003c3d3c723e */ /* 0x000fe400048070ff */
[----:B------:R-:W-:Y:S02]  /*12b60*/  LOP3.LUT R36, R36, 0xffff, RZ, 0xc0, !PT ;  /* 0x0000ffff24247812 */ /* 0x000fe400078ec0ff */
[----:B------:R-:W-:Y:S02]  /*12b70*/  LOP3.LUT R44, R44, 0xffff, RZ, 0xc0, !PT ;  /* 0x0000ffff2c2c7812 */ /* 0x000fe400078ec0ff */
[----:B------:R-:W-:Y:S02]  /*12b80*/  LOP3.LUT R11, R40, 0xffff, RZ, 0xc0, !PT ;  /* 0x0000ffff280b7812 */ /* 0x000fe400078ec0ff */
[----:B------:R-:W-:-:S02]  /*12b90*/  F2FP.SATFINITE.E4M3.F32.PACK_AB_MERGE_C R22, R23, R22, RZ ;  /* 0x000000161716723e */ /* 0x000fc400048070ff */
[----:B------:R-:W-:Y:S02]  /*12ba0*/  F2FP.SATFINITE.E4M3.F32.PACK_AB_MERGE_C R26, R27, R26, RZ ;  /* 0x0000001a1b1a723e */ /* 0x000fe400048070ff */
[----:B------:R-:W-:Y:S02]  /*12bb0*/  F2FP.SATFINITE.E4M3.F32.PACK_AB_MERGE_C R30, R31, R30, RZ ;  /* 0x0000001e1f1e723e */ /* 0x000fe400048070ff */
[----:B------:R-:W-:Y:S02]  /*12bc0*/  F2FP.SATFINITE.E4M3.F32.PACK_AB_MERGE_C R16, R17, R16, RZ ;  /* 0x000000101110723e */ /* 0x000fe400048070ff */
[----:B------:R-:W-:Y:S02]  /*12bd0*/  PRMT R15, R12, 0x3340, R1 ;  /* 0x000033400c0f7816 */ /* 0x000fe40000000001 */
[----:B------:R-:W-:Y:S02]  /*12be0*/  PRMT R13, R7, 0x3340, R0 ;  /* 0x00003340070d7816 */ /* 0x000fe40000000000 */
[----:B------:R-:W-:-:S02]  /*12bf0*/  PRMT R8, R4, 0x3340, R5 ;  /* 0x0000334004087816 */ /* 0x000fc40000000005 */
[----:B------:R-:W-:Y:S02]  /*12c00*/  PRMT R24, R20, 0x3340, R9 ;  /* 0x0000334014187816 */ /* 0x000fe40000000009 */
[----:B------:R-:W-:Y:S02]  /*12c10*/  F2FP.SATFINITE.E4M3.F32.PACK_AB_MERGE_C R18, R19, R18, RZ ;  /* 0x000000121312723e */ /* 0x000fe400048070ff */
[----:B------:R-:W-:Y:S02]  /*12c20*/  PRMT R3, R44, 0x3340, R1 ;  /* 0x000033402c037816 */ /* 0x000fe40000000001 */
[----:B------:R-:W-:Y:S02]  /*12c30*/  PRMT R28, R36, 0x3340, R11 ;  /* 0x00003340241c7816 */ /* 0x000fe4000000000b */
        /* <DEDUP_REMOVED lines=9> */
[----:B------:R-:W-:Y:S02]  /*12cd0*/  LOP3.LUT R22, R22, 0xffff, RZ, 0xc0, !PT ;  /* 0x0000ffff16167812 */ /* 0x000fe400078ec0ff */
[----:B------:R-:W-:Y:S02]  /*12ce0*/  LOP3.LUT R19, R26, 0xffff, RZ, 0xc0, !PT ;  /* 0x0000ffff1a137812 */ /* 0x000fe400078ec0ff */
[----:B------:R-:W-:Y:S02]  /*12cf0*/  LOP3.LUT R10, R30, 0xffff, RZ, 0xc0, !PT ;  /* 0x0000ffff1e0a7812 */ /* 0x000fe400078ec0ff */
[----:B------:R-:W-:Y:S02]  /*12d00*/  F2FP.SATFINITE.E4M3.F32.PACK_AB_MERGE_C R84, R85, R84, RZ ;  /* 0x000000545554723e */ /* 0x000fe400048070ff */
[----:B------:R-:W-:-:S02]  /*12d10*/  F2FP.SATFINITE.E4M3.F32.PACK_AB_MERGE_C R88, R89, R88, RZ ;  /* 0x000000585958723e */ /* 0x000fc400048070ff */
[----:B------:R-:W-:Y:S02]  /*12d20*/  F2FP.SATFINITE.E4M3.F32.PACK_AB_MERGE_C R92, R93, R92, RZ ;  /* 0x0000005c5d5c723e */ /* 0x000fe400048070ff */
[----:B------:R-:W-:Y:S02]  /*12d30*/  PRMT R15, R8, 0x5410, R15 ;  /* 0x00005410080f7816 */ /* 0x000fe4000000000f */
[----:B------:R-:W-:Y:S02]  /*12d40*/  PRMT R13, R24, 0x5410, R13 ;  /* 0x00005410180d7816 */ /* 0x000fe4000000000d */
[----:B------:R-:W-:Y:S02]  /*12d50*/  F2FP.SATFINITE.E4M3.F32.PACK_AB_MERGE_C R38, R39, R38, RZ ;  /* 0x000000262726723e */ /* 0x000fe400048070ff */
[----:B------:R-:W-:Y:S02]  /*12d60*/  F2FP.SATFINITE.E4M3.F32.PACK_AB_MERGE_C R42, R43, R42, RZ ;  /* 0x0000002a2b2a723e */ /* 0x000fe400048070ff */
[----:B------:R-:W-:-:S02]  /*12d70*/  F2FP.SATFINITE.E4M3.F32.PACK_AB_MERGE_C R46, R47, R46, RZ ;  /* 0x0000002e2f2e723e */ /* 0x000fc400048070ff */
[----:B------:R-:W-:Y:S02]  /*12d80*/  PRMT R8, R28, 0x5410, R3 ;  /* 0x000054101c087816 */ /* 0x000fe40000000003 */
[--C-:B------:R-:W-:Y:S02]  /*12d90*/  PRMT R31, R60, 0x3340, R1.reuse ;  /* 0x000033403c1f7816 */ /* 0x100fe40000000001 */
[----:B------:R-:W-:Y:S02]  /*12da0*/  PRMT R25, R14, 0x3340, R1 ;  /* 0x000033400e197816 */ /* 0x000fe40000000001 */
[----:B------:R-:W-:Y:S02]  /*12db0*/  PRMT R24, R52, 0x3340, R37 ;  /* 0x0000334034187816 */ /* 0x000fe40000000025 */
[----:B------:R-:W-:Y:S02]  /*12dc0*/  PRMT R26, R6, 0x3340, R17 ;  /* 0x00003340061a7816 */ /* 0x000fe40000000011 */
[----:B------:R-:W-:-:S02]  /*12dd0*/  PRMT R3, R10, 0x3340, R1 ;  /* 0x000033400a037816 */ /* 0x000fc40000000001 */
[----:B------:R-:W-:Y:S02]  /*12de0*/  PRMT R28, R22, 0x3340, R19 ;  /* 0x00003340161c7816 */ /* 0x000fe40000000013 */
[----:B------:R-:W-:Y:S02]  /*12df0*/  LOP3.LUT R68, R68, 0xffff, RZ, 0xc0, !PT ;  /* 0x0000ffff44447812 */ /* 0x000fe400078ec0ff */
[----:B------:R-:W-:Y:S02]  /*12e00*/  LOP3.LUT R41, R72, 0xffff, RZ, 0xc0, !PT ;  /* 0x0000ffff48297812 */ /* 0x000fe400078ec0ff */
[----:B------:R-:W-:Y:S02]  /*12e10*/  LOP3.LUT R76, R76, 0xffff, RZ, 0xc0, !PT ;  /* 0x0000ffff4c4c7812 */ /* 0x000fe400078ec0ff */
[----:B------:R-:W-:Y:S02]  /*12e20*/  LOP3.LUT R84, R84, 0xffff, RZ, 0xc0, !PT ;  /* 0x0000ffff54547812 */ /* 0x000fe400078ec0ff */
[----:B------:R-:W-:-:S02]  /*12e30*/  LOP3.LUT R45, R88, 0xffff, RZ, 0xc0, !PT ;  /* 0x0000ffff582d7812 */ /* 0x000fc400078ec0ff */
[----:B------:R-:W-:Y:S02]  /*12e40*/  LOP3.LUT R92, R92, 0xffff, RZ, 0xc0, !PT ;  /* 0x0000ffff5c5c7812 */ /* 0x000fe400078ec0ff */
[----:B------:R-:W-:Y:S02]  /*12e50*/  F2FP.SATFINITE.E4M3.F32.PACK_AB_MERGE_C R86, R87, R86, RZ ;  /* 0x000000565756723e */ /* 0x000fe400048070ff */
[----:B------:R-:W-:Y:S02]  /*12e60*/  F2FP.SATFINITE.E4M3.F32.PACK_AB_MERGE_C R90, R91, R90, RZ ;  /* 0x0000005a5b5a723e */ /* 0x000fe400048070ff */
[----:B------:R-:W-:Y:S02]  /*12e70*/  F2FP.SATFINITE.E4M3.F32.PACK_AB_MERGE_C R94, R95, R94, RZ ;  /* 0x0000005e5f5e723e */ /* 0x000fe400048070ff */
[----:B------:R-:W-:Y:S02]  /*12e80*/  F2FP.SATFINITE.E4M3.F32.PACK_AB_MERGE_C R54, R55, R54, RZ ;  /* 0x000000363736723e */ /* 0x000fe400048070ff */
[----:B------:R-:W-:-:S02]  /*12e90*/  F2FP.SATFINITE.E4M3.F32.PACK_AB_MERGE_C R58, R59, R58, RZ ;  /* 0x0000003a3b3a723e */ /* 0x000fc400048070ff */
[----:B------:R-:W-:Y:S02]  /*12ea0*/  F2FP.SATFINITE.E4M3.F32.PACK_AB_MERGE_C R62, R63, R62, RZ ;  /* 0x0000003e3f3e723e */ /* 0x000fe400048070ff */
[----:B------:R-:W-:Y:S02]  /*12eb0*/  LOP3.LUT R38, R38, 0xffff, RZ, 0xc0, !PT ;  /* 0x0000ffff26267812 */ /* 0x000fe400078ec0ff */
[----:B------:R-:W-:Y:S02]  /*12ec0*/  LOP3.LUT R27, R42, 0xffff, RZ, 0xc0, !PT ;  /* 0x0000ffff2a1b7812 */ /* 0x000fe400078ec0ff */
[----:B------:R-:W-:Y:S02]  /*12ed0*/  LOP3.LUT R46, R46, 0xffff, RZ, 0xc0, !PT ;  /* 0x0000ffff2e2e7812 */ /* 0x000fe400078ec0ff */
[----:B------:R-:W-:Y:S02]  /*12ee0*/  PRMT R31, R24, 0x5410, R31 ;  /* 0x00005410181f7816 */ /* 0x000fe4000000001f */
[----:B------:R-:W-:-:S02]  /*12ef0*/  PRMT R25, R26, 0x5410, R25 ;  /* 0x000054101a197816 */ /* 0x000fc40000000019 */
[----:B------:R-:W-:Y:S02]  /*12f00*/  F2FP.SATFINITE.E4M3.F32.PACK_AB_MERGE_C R70, R71, R70, RZ ;  /* 0x000000464746723e */ /* 0x000fe400048070ff */
[----:B------:R-:W-:Y:S02]  /*12f10*/  F2FP.SATFINITE.E4M3.F32.PACK_AB_MERGE_C R74, R75, R74, RZ ;  /* 0x0000004a4b4a723e */ /* 0x000fe400048070ff */
[----:B------:R-:W-:Y:S02]  /*12f20*/  F2FP.SATFINITE.E4M3.F32.PACK_AB_MERGE_C R78, R79, R78, RZ ;  /* 0x0000004e4f4e723e */ /* 0x000fe400048070ff */
[----:B------:R-:W-:Y:S02]  /*12f30*/  F2FP.SATFINITE.E4M3.F32.PACK_AB_MERGE_C R100, R101, R100, RZ ;  /* 0x000000646564723e */ /* 0x000fe400048070ff */
[----:B------:R-:W-:Y:S02]  /*12f40*/  F2FP.SATFINITE.E4M3.F32.PACK_AB_MERGE_C R104, R105, R104, RZ ;  /* 0x000000686968723e */ /* 0x000fe400048070ff */
[----:B------:R-:W-:-:S02]  /*12f50*/  F2FP.SATFINITE.E4M3.F32.PACK_AB_MERGE_C R108, R109, R108, RZ ;  /* 0x0000006c6d6c723e */ /* 0x000fc400048070ff */
[----:B------:R-:W-:Y:S02]  /*12f60*/  PRMT R24, R28, 0x5410, R3 ;  /* 0x000054101c187816 */ /* 0x000fe40000000003 */
[----:B------:R-:W-:Y:S02]  /*12f70*/  PRMT R26, R76, 0x3340, R1 ;  /* 0x000033404c1a7816 */ /* 0x000fe40000000001 */
[----:B------:R-:W-:Y:S02]  /*12f80*/  PRMT R21, R68, 0x3340, R41 ;  /* 0x0000334044157816 */ /* 0x000fe40000000029 */
[----:B------:R-:W-:Y:S02]  /*12f90*/  F2FP.SATFINITE.E4M3.F32.PACK_AB_MERGE_C R102, R103, R102, RZ ;  /* 0x000000666766723e */ /* 0x000fe400048070ff */
[----:B------:R-:W-:Y:S02]  /*12fa0*/  F2FP.SATFINITE.E4M3.F32.PACK_AB_MERGE_C R106, R107, R106, RZ ;  /* 0x0000006a6b6a723e */ /* 0x000fe400048070ff */
[----:B------:R-:W-:-:S02]  /*12fb0*/  F2FP.SATFINITE.E4M3.F32.PACK_AB_MERGE_C R110, R111, R110, RZ ;  /* 0x0000006e6f6e723e */ /* 0x000fc400048070ff */
[----:B------:R-:W-:Y:S02]  /*12fc0*/  PRMT R28, R92, 0x3340, R1 ;  /* 0x000033405c1c7816 */ /* 0x000fe40000000001 */
[----:B------:R-:W-:Y:S02]  /*12fd0*/  PRMT R29, R84, 0x3340, R45 ;  /* 0x00003340541d7816 */ /* 0x000fe4000000002d */
[----:B------:R-:W-:Y:S02]  /*12fe0*/  LOP3.LUT R86, R86, 0xffff, RZ, 0xc0, !PT ;  /* 0x0000ffff56567812 */ /* 0x000fe400078ec0ff */
[----:B------:R-:W-:Y:S02]  /*12ff0*/  LOP3.LUT R47, R90, 0xffff, RZ, 0xc0, !PT ;  /* 0x0000ffff5a2f7812 */ /* 0x000fe400078ec0ff */
[----:B------:R-:W-:Y:S02]  /*13000*/  LOP3.LUT R94, R94, 0xffff, RZ, 0xc0, !PT ;  /* 0x0000ffff5e5e7812 */ /* 0x000fe400078ec0ff */
[----:B------:R-:W-:-:S02]  /*13010*/  SHF.R.U32.HI R4, RZ, 0x8, R4 ;  /* 0x00000008ff047819 */ /* 0x000fc40000011604 */
[----:B------:R-:W-:Y:S02]  /*13020*/  SHF.R.U32.HI R5, RZ, 0x8, R5 ;  /* 0x00000008ff057819 */ /* 0x000fe40000011605 */
[----:B------:R-:W-:Y:S02]  /*13030*/  F2FP.SATFINITE.E4M3.F32.PACK_AB_MERGE_C R48, R49, R48, RZ ;  /* 0x000000303130723e */ /* 0x000fe400048070ff */
[----:B------:R-:W-:Y:S02]  /*13040*/  PRMT R23, R46, 0x3340, R1 ;  /* 0x000033402e177816 */ /* 0x000fe40000000001 */
[----:B------:R-:W-:Y:S02]  /*13050*/  PRMT R30, R38, 0x3340, R27 ;  /* 0x00003340261e7816 */ /* 0x000fe4000000001b */
[----:B------:R-:W-:Y:S02]  /*13060*/  LOP3.LUT R54, R54, 0xffff, RZ, 0xc0, !PT ;  /* 0x0000ffff36367812 */ /* 0x000fe400078ec0ff */
[----:B------:R-:W-:-:S02]  /*13070*/  LOP3.LUT R39, R58, 0xffff, RZ, 0xc0, !PT ;  /* 0x0000ffff3a277812 */ /* 0x000fc400078ec0ff */
[----:B------:R-:W-:Y:S02]  /*13080*/  LOP3.LUT R62, R62, 0xffff, RZ, 0xc0, !PT ;  /* 0x0000ffff3e3e7812 */ /* 0x000fe400078ec0ff */
[----:B------:R-:W-:Y:S02]  /*13090*/  F2FP.SATFINITE.E4M3.F32.PACK_AB_MERGE_C R50, R51, R50, RZ ;  /* 0x000000323332723e */ /* 0x000fe400048070ff */
[----:B------:R-:W-:Y:S02]  /*130a0*/  LOP3.LUT R70, R70, 0xffff, RZ, 0xc0, !PT ;  /* 0x0000ffff46467812 */ /* 0x000fe400078ec0ff */
[----:B------:R-:W-:Y:S02]  /*130b0*/  LOP3.LUT R43, R74, 0xffff, RZ, 0xc0, !PT ;  /* 0x0000ffff4a2b7812 */ /* 0x000fe400078ec0ff */
[----:B------:R-:W-:Y:S02]  /*130c0*/  LOP3.LUT R78, R78, 0xffff, RZ, 0xc0, !PT ;  /* 0x0000ffff4e4e7812 */ /* 0x000fe400078ec0ff */
[----:B------:R-:W-:-:S02]  /*130d0*/  PRMT R26, R21, 0x5410, R26 ;  /* 0x00005410151a7816 */ /* 0x000fc4000000001a */
[----:B------:R-:W-:Y:S02]  /*130e0*/  LOP3.LUT R100, R100, 0xffff, RZ, 0xc0, !PT ;  /* 0x0000ffff64647812 */ /* 0x000fe400078ec0ff */
[----:B------:R-:W-:Y:S02]  /*130f0*/  LOP3.LUT R49, R104, 0xffff, RZ, 0xc0, !PT ;  /* 0x0000ffff68317812 */ /* 0x000fe400078ec0ff */
[----:B------:R-:W-:Y:S02]  /*13100*/  LOP3.LUT R108, R108, 0xffff, RZ, 0xc0, !PT ;  /* 0x0000ffff6c6c7812 */ /* 0x000fe400078ec0ff */
[----:B------:R-:W-:Y:S02]  /*13110*/  F2FP.SATFINITE.E4M3.F32.PACK_AB_MERGE_C R116, R117, R116, RZ ;  /* 0x000000747574723e */ /* 0x000fe400048070ff */
[----:B------:R-:W-:Y:S02]  /*13120*/  F2FP.SATFINITE.E4M3.F32.PACK_AB_MERGE_C R120, R121, R120, RZ ;  /* 0x000000787978723e */ /* 0x000fe400048070ff */
[----:B------:R-:W-:-:S02]  /*13130*/  F2FP.SATFINITE.E4M3.F32.PACK_AB_MERGE_C R124, R125, R124, RZ ;  /* 0x0000007c7d7c723e */ /* 0x000fc400048070ff */
[----:B------:R-:W-:Y:S02]  /*13140*/  PRMT R21, R29, 0x5410, R28 ;  /* 0x000054101d157816 */ /* 0x000fe4000000001c */
[----:B------:R-:W-:Y:S02]  /*13150*/  LOP3.LUT R102, R102, 0xffff, RZ, 0xc0, !PT ;  /* 0x0000ffff66667812 */ /* 0x000fe400078ec0ff */
[----:B------:R-:W-:Y:S02]  /*13160*/  LOP3.LUT R51, R106, 0xffff, RZ, 0xc0, !PT ;  /* 0x0000ffff6a337812 */ /* 0x000fe400078ec0ff */
[----:B------:R-:W-:Y:S02]  /*13170*/  LOP3.LUT R110, R110, 0xffff, RZ, 0xc0, !PT ;  /* 0x0000ffff6e6e7812 */ /* 0x000fe400078ec0ff */
[----:B------:R-:W-:Y:S02]  /*13180*/  SHF.R.U32.HI R12, RZ, 0x8, R12 ;  /* 0x00000008ff0c7819 */ /* 0x000fe4000001160c */
[----:B------:R-:W-:-:S02]  /*13190*/  PRMT R29, R94, 0x3340, R1 ;  /* 0x000033405e1d7816 */ /* 0x000fc40000000001 */
[----:B------:R-:W-:Y:S02]  /*131a0*/  PRMT R42, R86, 0x3340, R47 ;  /* 0x00003340562a7816 */ /* 0x000fe4000000002f */
[----:B------:R-:W-:Y:S02]  /*131b0*/  SHF.R.U32.HI R20, RZ, 0x8, R20 ;  /* 0x00000008ff147819 */ /* 0x000fe40000011614 */
[----:B------:R-:W-:Y:S02]  /*131c0*/  SHF.R.U32.HI R9, RZ, 0x8, R9 ;  /* 0x00000008ff097819 */ /* 0x000fe40000011609 */
[----:B------:R-:W-:Y:S02]  /*131d0*/  LOP3.LUT R4, R4, 0xffff, RZ, 0xc0, !PT ;  /* 0x0000ffff04047812 */ /* 0x000fe400078ec0ff */
[----:B------:R-:W-:Y:S02]  /*131e0*/  LOP3.LUT R5, R5, 0xffff, RZ, 0xc0, !PT ;  /* 0x0000ffff05057812 */ /* 0x000fe400078ec0ff */
[----:B------:R-:W-:-:S02]  /*131f0*/  F2FP.SATFINITE.E4M3.F32.PACK_AB_MERGE_C R32, R33, R32, RZ ;  /* 0x000000202120723e */ /* 0x000fc400048070ff */
[----:B------:R-:W-:Y:S02]  /*13200*/  F2FP.SATFINITE.E4M3.F32.PACK_AB_MERGE_C R34, R35, R34, RZ ;  /* 0x000000222322723e */ /* 0x000fe400048070ff */
[----:B------:R-:W-:Y:S02]  /*13210*/  PRMT R23, R30, 0x5410, R23 ;  /* 0x000054101e177816 */ /* 0x000fe40000000017 */
[----:B------:R-:W-:Y:S02]  /*13220*/  PRMT R40, R62, 0x3340, R1 ;  /* 0x000033403e287816 */ /* 0x000fe40000000001 */
[----:B------:R-:W-:Y:S02]  /*13230*/  PRMT R3, R54, 0x3340, R39 ;  /* 0x0000334036037816 */ /* 0x000fe40000000027 */
[----:B------:R-:W-:Y:S02]  /*13240*/  SHF.R.U32.HI R7, RZ, 0x8, R7 ;  /* 0x00000008ff077819 */ /* 0x000fe40000011607 */
[----:B------:R-:W-:-:S02]  /*13250*/  SHF.R.U32.HI R52, RZ, 0x8, R52 ;  /* 0x00000008ff347819 */ /* 0x000fc40000011634 */
[----:B------:R-:W-:Y:S02]  /*13260*/  SHF.R.U32.HI R37, RZ, 0x8, R37 ;  /* 0x00000008ff257819 */ /* 0x000fe40000011625 */
[----:B------:R-:W-:Y:S02]  /*13270*/  PRMT R30, R78, 0x3340, R1 ;  /* 0x000033404e1e7816 */ /* 0x000fe40000000001 */
[----:B------:R-:W-:Y:S02]  /*13280*/  PRMT R33, R70, 0x3340, R43 ;  /* 0x0000334046217816 */ /* 0x000fe4000000002b */
[----:B------:R-:W-:Y:S02]  /*13290*/  PRMT R35, R108, 0x3340, R1 ;  /* 0x000033406c237816 */ /* 0x000fe40000000001 */
[----:B------:R-:W-:Y:S02]  /*132a0*/  PRMT R28, R100, 0x3340, R49 ;  /* 0x00003340641c7816 */ /* 0x000fe40000000031 */
[----:B------:R-:W-:-:S02]  /*132b0*/  LOP3.LUT R116, R116, 0xffff, RZ, 0xc0, !PT ;  /* 0x0000ffff74747812 */ /* 0x000fc400078ec0ff */
[----:B------:R-:W-:Y:S02]  /*132c0*/  LOP3.LUT R53, R120, 0xffff, RZ, 0xc0, !PT ;  /* 0x0000ffff78357812 */ /* 0x000fe400078ec0ff */
[----:B------:R-:W-:Y:S02]  /*132d0*/  LOP3.LUT R124, R124, 0xffff, RZ, 0xc0, !PT ;  /* 0x0000ffff7c7c7812 */ /* 0x000fe400078ec0ff */
[----:B------:R-:W-:Y:S02]  /*132e0*/  PRMT R55, R110, 0x3340, R1 ;  /* 0x000033406e377816 */ /* 0x000fe40000000001 */
[----:B------:R-:W-:Y:S02]  /*132f0*/  PRMT R56, R102, 0x3340, R51 ;  /* 0x0000334066387816 */ /* 0x000fe40000000033 */
[----:B------:R-:W-:Y:S02]  /*13300*/  LOP3.LUT R59, R12, 0xffff, RZ, 0xc0, !PT ;  /* 0x0000ffff0c3b7812 */ /* 0x000fe400078ec0ff */
[----:B------:R-:W-:-:S02]  /*13310*/  SHF.R.U32.HI R36, RZ, 0x8, R36 ;  /* 0x00000008ff247819 */ /* 0x000fc40000011624 */
[----:B------:R-:W-:Y:S02]  /*13320*/  SHF.R.U32.HI R11, RZ, 0x8, R11 ;  /* 0x00000008ff0b7819 */ /* 0x000fe4000001160b */
[----:B------:R-:W-:Y:S02]  /*13330*/  F2FP.SATFINITE.E4M3.F32.PACK_AB_MERGE_C R118, R119, R118, RZ ;  /* 0x000000767776723e */ /* 0x000fe400048070ff */
[----:B------:R-:W-:Y:S02]  /*13340*/  F2FP.SATFINITE.E4M3.F32.PACK_AB_MERGE_C R122, R123, R122, RZ ;  /* 0x0000007a7b7a723e */ /* 0x000fe400048070ff */
[----:B------:R-:W-:Y:S02]  /*13350*/  F2FP.SATFINITE.E4M3.F32.PACK_AB_MERGE_C R126, R127, R126, RZ ;  /* 0x0000007e7f7e723e */ /* 0x000fe400048070ff */
[----:B------:R-:W-:Y:S02]  /*13360*/  PRMT R29, R42, 0x5410, R29 ;  /* 0x000054102a1d7816 */ /* 0x000fe4000000001d */
[----:B------:R-:W-:-:S02]  /*13370*/  LOP3.LUT R20, R20, 0xffff, RZ, 0xc0, !PT ;  /* 0x0000ffff14147812 */ /* 0x000fc400078ec0ff */
[----:B------:R-:W-:Y:S02]  /*13380*/  LOP3.LUT R9, R9, 0xffff, RZ, 0xc0, !PT ;  /* 0x0000ffff09097812 */ /* 0x000fe400078ec0ff */
[----:B------:R-:W-:Y:S02]  /*13390*/  PRMT R12, R4, 0x3340, R5 ;  /* 0x00003340040c7816 */ /* 0x000fe40000000005 */
[----:B------:R-:W-:Y:S02]  /*133a0*/  PRMT R40, R3, 0x5410, R40 ;  /* 0x0000541003287816 */ /* 0x000fe40000000028 */
[----:B------:R-:W-:Y:S02]  /*133b0*/  LOP3.LUT R7, R7, 0xffff, RZ, 0xc0, !PT ;  /* 0x0000ffff07077812 */ /* 0x000fe400078ec0ff */
[----:B------:R-:W-:Y:S02]  /*133c0*/  LOP3.LUT R5, R52, 0xffff, RZ, 0xc0, !PT ;  /* 0x0000ffff34057812 */ /* 0x000fe400078ec0ff */
[----:B------:R-:W-:-:S02]  /*133d0*/  LOP3.LUT R42, R37, 0xffff, RZ, 0xc0, !PT ;  /* 0x0000ffff252a7812 */ /* 0x000fc400078ec0ff */
[----:B------:R-:W-:Y:S02]  /*133e0*/  SHF.R.U32.HI R6, RZ, 0x8, R6 ;  /* 0x00000008ff067819 */ /* 0x000fe40000011606 */
[----:B------:R-:W-:Y:S02]  /*133f0*/  SHF.R.U32.HI R17, RZ, 0x8, R17 ;  /* 0x00000008ff117819 */ /* 0x000fe40000011611 */
[----:B------:R-:W-:Y:S02]  /*13400*/  PRMT R3, R33, 0x5410, R30 ;  /* 0x0000541021037816 */ /* 0x000fe4000000001e */
[----:B------:R-:W-:Y:S02]  /*13410*/  PRMT R35, R28, 0x5410, R35 ;  /* 0x000054101c237816 */ /* 0x000fe40000000023 */
[----:B------:R-:W-:Y:S02]  /*13420*/  SHF.R.U32.HI R60, RZ, 0x8, R60 ;  /* 0x00000008ff3c7819 */ /* 0x000fe4000001163c */
[----:B------:R-:W-:-:S02]  /*13430*/  SHF.R.U32.HI R14, RZ, 0x8, R14 ;  /* 0x00000008ff0e7819 */ /* 0x000fc4000001160e */
[----:B------:R-:W-:Y:S02]  /*13440*/  PRMT R33, R124, 0x3340, R1 ;  /* 0x000033407c217816 */ /* 0x000fe40000000001 */
[----:B------:R-:W-:Y:S02]  /*13450*/  PRMT R30, R116, 0x3340, R53 ;  /* 0x00003340741e7816 */ /* 0x000fe40000000035 */
[----:B------:R-:W-:Y:S02]  /*13460*/  PRMT R28, R56, 0x5410, R55 ;  /* 0x00005410381c7816 */ /* 0x000fe40000000037 */
[----:B------:R-:W-:Y:S02]  /*13470*/  LOP3.LUT R36, R36, 0xffff, RZ, 0xc0, !PT ;  /* 0x0000ffff24247812 */ /* 0x000fe400078ec0ff */
[----:B------:R-:W-:Y:S02]  /*13480*/  LOP3.LUT R11, R11, 0xffff, RZ, 0xc0, !PT ;  /* 0x0000ffff0b0b7812 */ /* 0x000fe400078ec0ff */
[----:B------:R-:W-:-:S02]  /*13490*/  LOP3.LUT R118, R118, 0xffff, RZ, 0xc0, !PT ;  /* 0x0000ffff76767812 */ /* 0x000fc400078ec0ff */
[----:B------:R-:W-:Y:S02]  /*134a0*/  LOP3.LUT R55, R122, 0xffff, RZ, 0xc0, !PT ;  /* 0x0000ffff7a377812 */ /* 0x000fe400078ec0ff */
[----:B------:R-:W-:Y:S02]  /*134b0*/  LOP3.LUT R57, R126, 0xffff, RZ, 0xc0, !PT ;  /* 0x0000ffff7e397812 */ /* 0x000fe400078ec0ff */
[----:B------:R-:W-:Y:S02]  /*134c0*/  PRMT R20, R20, 0x3340, R9 ;  /* 0x0000334014147816 */ /* 0x000fe40000000009 */
[----:B------:R-:W-:Y:S02]  /*134d0*/  SHF.R.U32.HI R22, RZ, 0x8, R22 ;  /* 0x00000008ff167819 */ /* 0x000fe40000011616 */
[----:B------:R-:W-:Y:S02]  /*134e0*/  PRMT R37, R7, 0x3340, R0 ;  /* 0x0000334007257816 */ /* 0x000fe40000000000 */
[----:B------:R-:W-:-:S02]  /*134f0*/  PRMT R42, R5, 0x3340, R42 ;  /* 0x00003340052a7816 */ /* 0x000fc4000000002a */
[----:B------:R-:W-:Y:S02]  /*13500*/  SHF.R.U32.HI R19, RZ, 0x8, R19 ;  /* 0x00000008ff137819 */ /* 0x000fe40000011613 */
[----:B------:R-:W-:Y:S02]  /*13510*/  LOP3.LUT R9, R6, 0xffff, RZ, 0xc0, !PT ;  /* 0x0000ffff06097812 */ /* 0x000fe400078ec0ff */
[----:B------:R-:W-:Y:S02]  /*13520*/  LOP3.LUT R4, R17, 0xffff, RZ, 0xc0, !PT ;  /* 0x0000ffff11047812 */ /* 0x000fe400078ec0ff */
[----:B------:R-:W-:Y:S02]  /*13530*/  LOP3.LUT R5, R60, 0xffff, RZ, 0xc0, !PT ;  /* 0x0000ffff3c057812 */ /* 0x000fe400078ec0ff */
[----:B------:R-:W-:Y:S02]  /*13540*/  LOP3.LUT R7, R14, 0xffff, RZ, 0xc0, !PT ;  /* 0x0000ffff0e077812 */ /* 0x000fe400078ec0ff */
[----:B------:R-:W-:-:S02]  /*13550*/  SHF.R.U32.HI R38, RZ, 0x8, R38 ;  /* 0x00000008ff267819 */ /* 0x000fc40000011626 */
[----:B------:R-:W-:Y:S02]  /*13560*/  PRMT R33, R30, 0x5410, R33 ;  /* 0x000054101e217816 */ /* 0x000fe40000000021 */
[----:B------:R-:W-:Y:S02]  /*13570*/  PRMT R36, R36, 0x3340, R11 ;  /* 0x0000334024247816 */ /* 0x000fe4000000000b */
[----:B------:R-:W-:Y:S02]  /*13580*/  SHF.R.U32.HI R10, RZ, 0x8, R10 ;  /* 0x00000008ff0a7819 */ /* 0x000fe4000001160a */
[----:B------:R-:W-:Y:S02]  /*13590*/  SHF.R.U32.HI R27, RZ, 0x8, R27 ;  /* 0x00000008ff1b7819 */ /* 0x000fe4000001161b */
[----:B------:R-:W-:Y:S02]  /*135a0*/  SHF.R.U32.HI R46, RZ, 0x8, R46 ;  /* 0x00000008ff2e7819 */ /* 0x000fe4000001162e */
[----:B------:R-:W-:-:S02]  /*135b0*/  PRMT R30, R57, 0x3340, R0 ;  /* 0x00003340391e7816 */ /* 0x000fc40000000000 */
[----:B------:R-:W-:Y:S02]  /*135c0*/  PRMT R61, R118, 0x3340, R55 ;  /* 0x00003340763d7816 */ /* 0x000fe40000000037 */
[----:B------:R-:W-:Y:S02]  /*135d0*/  LOP3.LUT R11, R22, 0xffff, RZ, 0xc0, !PT ;  /* 0x0000ffff160b7812 */ /* 0x000fe400078ec0ff */
[----:B------:R-:W-:Y:S02]  /*135e0*/  SHF.R.U32.HI R44, RZ, 0x8, R44 ;  /* 0x00000008ff2c7819 */ /* 0x000fe4000001162c */
[----:B------:R-:W-:Y:S02]  /*135f0*/  LOP3.LUT R22, R19, 0xffff, RZ, 0xc0, !PT ;  /* 0x0000ffff13167812 */ /* 0x000fe400078ec0ff */
[----:B------:R-:W-:Y:S02]  /*13600*/  PRMT R14, R9, 0x3340, R4 ;  /* 0x00003340090e7816 */ /* 0x000fe40000000004 */
[----:B------:R-:W-:-:S02]  /*13610*/  PRMT R17, R5, 0x3340, R0 ;  /* 0x0000334005117816 */ /* 0x000fc40000000000 */
[----:B------:R-:W-:Y:S02]  /*13620*/  PRMT R19, R7, 0x3340, R0 ;  /* 0x0000334007137816 */ /* 0x000fe40000000000 */
[----:B------:R-:W-:Y:S02]  /*13630*/  SHF.R.U32.HI R39, RZ, 0x8, R39 ;  /* 0x00000008ff277819 */ /* 0x000fe40000011627 */
[----:B------:R-:W-:Y:S02]  /*13640*/  LOP3.LUT R9, R38, 0xffff, RZ, 0xc0, !PT ;  /* 0x0000ffff26097812 */ /* 0x000fe400078ec0ff */
[----:B------:R-:W-:Y:S02]  /*13650*/  LOP3.LUT R5, R10, 0xffff, RZ, 0xc0, !PT ;  /* 0x0000ffff0a057812 */ /* 0x000fe400078ec0ff */
[----:B------:R-:W-:Y:S02]  /*13660*/  LOP3.LUT R38, R27, 0xffff, RZ, 0xc0, !PT ;  /* 0x0000ffff1b267812 */ /* 0x000fe400078ec0ff */
[----:B------:R-:W-:-:S02]  /*13670*/  LOP3.LUT R7, R46, 0xffff, RZ, 0xc0, !PT ;  /* 0x0000ffff2e077812 */ /* 0x000fc400078ec0ff */
[----:B------:R-:W-:Y:S02]  /*13680*/  PRMT R30, R61, 0x5410, R30 ;  /* 0x000054103d1e7816 */ /* 0x000fe4000000001e */
[----:B------:R-:W-:Y:S02]  /*13690*/  SHF.R.U32.HI R62, RZ, 0x8, R62 ;  /* 0x00000008ff3e7819 */ /* 0x000fe4000001163e */
[----:B------:R-:W-:Y:S02]  /*136a0*/  SHF.R.U32.HI R68, RZ, 0x8, R68 ;  /* 0x00000008ff447819 */ /* 0x000fe40000011644 */
[----:B------:R-:W-:Y:S02]  /*136b0*/  SHF.R.U32.HI R41, RZ, 0x8, R41 ;  /* 0x00000008ff297819 */ /* 0x000fe40000011629 */
[----:B------:R-:W-:Y:S02]  /*136c0*/  SHF.R.U32.HI R76, RZ, 0x8, R76 ;  /* 0x00000008ff4c7819 */ /* 0x000fe4000001164c */
[----:B------:R-:W-:-:S02]  /*136d0*/  LOP3.LUT R61, R44, 0xffff, RZ, 0xc0, !PT ;  /* 0x0000ffff2c3d7812 */ /* 0x000fc400078ec0ff */
[----:B------:R-:W-:Y:S02]  /*136e0*/  SHF.R.U32.HI R54, RZ, 0x8, R54 ;  /* 0x00000008ff367819 */ /* 0x000fe40000011636 */
[----:B------:R-:W-:Y:S02]  /*136f0*/  LOP3.LUT R44, R39, 0xffff, RZ, 0xc0, !PT ;  /* 0x0000ffff272c7812 */ /* 0x000fe400078ec0ff */
[----:B------:R-:W-:Y:S02]  /*13700*/  PRMT R27, R5, 0x3340, R0 ;  /* 0x00003340051b7816 */ /* 0x000fe40000000000 */
[----:B------:R-:W-:Y:S02]  /*13710*/  PRMT R38, R9, 0x3340, R38 ;  /* 0x0000334009267816 */ /* 0x000fe40000000026 */
[----:B------:R-:W-:Y:S02]  /*13720*/  PRMT R39, R7, 0x3340, R0 ;  /* 0x0000334007277816 */ /* 0x000fe40000000000 */
[----:B------:R-:W-:-:S02]  /*13730*/  SHF.R.U32.HI R43, RZ, 0x8, R43 ;  /* 0x00000008ff2b7819 */ /* 0x000fc4000001162b */
[----:B------:R-:W-:Y:S02]  /*13740*/  PRMT R22, R11, 0x3340, R22 ;  /* 0x000033400b167816 */ /* 0x000fe40000000016 */
[----:B------:R-:W-:Y:S02]  /*13750*/  LOP3.LUT R5, R62, 0xffff, RZ, 0xc0, !PT ;  /* 0x0000ffff3e057812 */ /* 0x000fe400078ec0ff */
[----:B------:R-:W-:Y:S02]  /*13760*/  LOP3.LUT R9, R68, 0xffff, RZ, 0xc0, !PT ;  /* 0x0000ffff44097812 */ /* 0x000fe400078ec0ff */
[----:B------:R-:W-:Y:S02]  /*13770*/  LOP3.LUT R4, R41, 0xffff, RZ, 0xc0, !PT ;  /* 0x0000ffff29047812 */ /* 0x000fe400078ec0ff */
[----:B------:R-:W-:Y:S02]  /*13780*/  LOP3.LUT R7, R76, 0xffff, RZ, 0xc0, !PT ;  /* 0x0000ffff4c077812 */ /* 0x000fe400078ec0ff */
[----:B------:R-:W-:-:S02]  /*13790*/  LOP3.LUT R11, R54, 0xffff, RZ, 0xc0, !PT ;  /* 0x0000ffff360b7812 */ /* 0x000fc400078ec0ff */
[----:B------:R-:W-:Y:S02]  /*137a0*/  SHF.R.U32.HI R84, RZ, 0x8, R84 ;  /* 0x00000008ff547819 */ /* 0x000fe40000011654 */
[----:B------:R-:W-:Y:S02]  /*137b0*/  SHF.R.U32.HI R45, RZ, 0x8, R45 ;  /* 0x00000008ff2d7819 */ /* 0x000fe4000001162d */
[----:B------:R-:W-:Y:S02]  /*137c0*/  SHF.R.U32.HI R92, RZ, 0x8, R92 ;  /* 0x00000008ff5c7819 */ /* 0x000fe4000001165c */
[----:B-1----:R-:W-:Y:S02]  /*137d0*/  ISETP.GE.AND P0, PT, R135, UR14, PT ;  /* 0x0000000e87007c0c */ /* 0x002fe4000bf06270 */
[----:B------:R-:W-:Y:S02]  /*137e0*/  SHF.R.U32.HI R70, RZ, 0x8, R70 ;  /* 0x00000008ff467819 */ /* 0x000fe40000011646 */
[----:B------:R-:W-:-:S02]  /*137f0*/  LOP3.LUT R52, R43, 0xffff, RZ, 0xc0, !PT ;  /* 0x0000ffff2b347812 */ /* 0x000fc400078ec0ff */
[----:B------:R-:W-:Y:S02]  /*13800*/  SHF.R.U32.HI R116, RZ, 0x8, R116 ;  /* 0x00000008ff747819 */ /* 0x000fe40000011674 */
[----:B------:R-:W-:Y:S02]  /*13810*/  SHF.R.U32.HI R53, RZ, 0x8, R53 ;  /* 0x00000008ff357819 */ /* 0x000fe40000011635 */
[----:B------:R-:W-:Y:S02]  /*13820*/  PRMT R41, R5, 0x3340, R0 ;  /* 0x0000334005297816 */ /* 0x000fe40000000000 */
[----:B------:R-:W-:Y:S02]  /*13830*/  PRMT R43, R9, 0x3340, R4 ;  /* 0x00003340092b7816 */ /* 0x000fe40000000004 */
[----:B------:R-:W-:Y:S02]  /*13840*/  PRMT R46, R7, 0x3340, R0 ;  /* 0x00003340072e7816 */ /* 0x000fe40000000000 */
[----:B------:R-:W-:-:S02]  /*13850*/  SHF.R.U32.HI R47, RZ, 0x8, R47 ;  /* 0x00000008ff2f7819 */ /* 0x000fc4000001162f */
[----:B------:R-:W-:Y:S02]  /*13860*/  PRMT R44, R11, 0x3340, R44 ;  /* 0x000033400b2c7816 */ /* 0x000fe4000000002c */
[----:B------:R-:W-:Y:S02]  /*13870*/  SHF.R.U32.HI R78, RZ, 0x8, R78 ;  /* 0x00000008ff4e7819 */ /* 0x000fe4000001164e */
[----:B------:R-:W-:Y:S02]  /*13880*/  LOP3.LUT R7, R84, 0xffff, RZ, 0xc0, !PT ;  /* 0x0000ffff54077812 */ /* 0x000fe400078ec0ff */
[----:B------:R-:W-:Y:S02]  /*13890*/  LOP3.LUT R4, R45, 0xffff, RZ, 0xc0, !PT ;  /* 0x0000ffff2d047812 */ /* 0x000fe400078ec0ff */
[----:B------:R-:W-:Y:S02]  /*138a0*/  LOP3.LUT R5, R92, 0xffff, RZ, 0xc0, !PT ;  /* 0x0000ffff5c057812 */ /* 0x000fe400078ec0ff */
[----:B------:R-:W-:-:S02]  /*138b0*/  SHF.R.U32.HI R102, RZ, 0x8, R102 ;  /* 0x00000008ff667819 */ /* 0x000fc40000011666 */
[----:B------:R-:W-:Y:S02]  /*138c0*/  SHF.R.U32.HI R51, RZ, 0x8, R51 ;  /* 0x00000008ff337819 */ /* 0x000fe40000011633 */
[----:B--2---:R-:W-:Y:S02]  /*138d0*/  ISETP.LT.AND P1, PT, R133, UR15, !P0 ;  /* 0x0000000f85007c0c */ /* 0x004fe4000c721270 */
[----:B------:R-:W-:Y:S01]  /*138e0*/  LOP3.LUT R11, R70, 0xffff, RZ, 0xc0, !PT ;  /* 0x0000ffff460b7812 */ /* 0x000fe200078ec0ff */
[----:B------:R-:W2:Y:S01]  /*138f0*/  LDL.LU R133, [R1+0x208] ;  /* 0x0002080001857983 */ /* 0x000ea20000300800 */
[----:B------:R-:W-:Y:S02]  /*13900*/  SHF.R.U32.HI R94, RZ, 0x8, R94 ;  /* 0x00000008ff5e7819 */ /* 0x000fe4000001165e */
[----:B------:R-:W-:Y:S02]  /*13910*/  SHF.R.U32.HI R100, RZ, 0x8, R100 ;  /* 0x00000008ff647819 */ /* 0x000fe40000011664 */
[----:B------:R-:W-:-:S02]  /*13920*/  SHF.R.U32.HI R49, RZ, 0x8, R49 ;  /* 0x00000008ff317819 */ /* 0x000fc40000011631 */
[----:B------:R-:W-:Y:S02]  /*13930*/  SHF.R.U32.HI R108, RZ, 0x8, R108 ;  /* 0x00000008ff6c7819 */ /* 0x000fe4000001166c */
[----:B------:R-:W-:Y:S02]  /*13940*/  SHF.R.U32.HI R86, RZ, 0x8, R86 ;  /* 0x00000008ff567819 */ /* 0x000fe40000011656 */
[----:B------:R-:W-:Y:S02]  /*13950*/  LOP3.LUT R116, R116, 0xffff, RZ, 0xc0, !PT ;  /* 0x0000ffff74747812 */ /* 0x000fe400078ec0ff */
[----:B------:R-:W-:Y:S02]  /*13960*/  LOP3.LUT R53, R53, 0xffff, RZ, 0xc0, !PT ;  /* 0x0000ffff35357812 */ /* 0x000fe400078ec0ff */
[----:B------:R-:W-:Y:S02]  /*13970*/  F2FP.SATFINITE.E4M3.F32.PACK_AB_MERGE_C R66, R67, R66, RZ ;  /* 0x000000424342723e */ /* 0x000fe400048070ff */
[----:B------:R-:W-:-:S02]  /*13980*/  LOP3.LUT R54, R47, 0xffff, RZ, 0xc0, !PT ;  /* 0x0000ffff2f367812 */ /* 0x000fc400078ec0ff */
[----:B------:R-:W-:Y:S02]  /*13990*/  LOP3.LUT R9, R78, 0xffff, RZ, 0xc0, !PT ;  /* 0x0000ffff4e097812 */ /* 0x000fe400078ec0ff */
[----:B------:R-:W-:Y:S02]  /*139a0*/  PRMT R47, R7, 0x3340, R4 ;  /* 0x00003340072f7816 */ /* 0x000fe40000000004 */
[----:B------:R-:W-:Y:S02]  /*139b0*/  PRMT R56, R5, 0x3340, R0 ;  /* 0x0000334005387816 */ /* 0x000fe40000000000 */
[----:B------:R-:W-:Y:S02]  /*139c0*/  LOP3.LUT R102, R102, 0xffff, RZ, 0xc0, !PT ;  /* 0x0000ffff66667812 */ /* 0x000fe400078ec0ff */
[----:B------:R-:W-:Y:S02]  /*139d0*/  LOP3.LUT R51, R51, 0xffff, RZ, 0xc0, !PT ;  /* 0x0000ffff33337812 */ /* 0x000fe400078ec0ff */
[----:B------:R-:W-:-:S02]  /*139e0*/  PRMT R52, R11, 0x3340, R52 ;  /* 0x000033400b347816 */ /* 0x000fc40000000034 */
[----:B------:R-:W-:Y:S02]  /*139f0*/  LOP3.LUT R7, R94, 0xffff, RZ, 0xc0, !PT ;  /* 0x0000ffff5e077812 */ /* 0x000fe400078ec0ff */
[----:B------:R-:W-:Y:S02]  /*13a00*/  LOP3.LUT R100, R100, 0xffff, RZ, 0xc0, !PT ;  /* 0x0000ffff64647812 */ /* 0x000fe400078ec0ff */
[----:B------:R-:W-:Y:S02]  /*13a10*/  LOP3.LUT R49, R49, 0xffff, RZ, 0xc0, !PT ;  /* 0x0000ffff31317812 */ /* 0x000fe400078ec0ff */
[----:B------:R-:W-:Y:S02]  /*13a20*/  LOP3.LUT R5, R108, 0xffff, RZ, 0xc0, !PT ;  /* 0x0000ffff6c057812 */ /* 0x000fe400078ec0ff */
[----:B------:R-:W-:Y:S02]  /*13a30*/  SHF.R.U32.HI R118, RZ, 0x8, R118 ;  /* 0x00000008ff767819 */ /* 0x000fe40000011676 */
[----:B------:R-:W-:-:S02]  /*13a40*/  SHF.R.U32.HI R55, RZ, 0x8, R55 ;  /* 0x00000008ff377819 */ /* 0x000fc40000011637 */
[----:B------:R-:W-:Y:S02]  /*13a50*/  LOP3.LUT R11, R86, 0xffff, RZ, 0xc0, !PT ;  /* 0x0000ffff560b7812 */ /* 0x000fe400078ec0ff */
[----:B------:R-:W-:Y:S02]  /*13a60*/  SHF.R.U32.HI R110, RZ, 0x8, R110 ;  /* 0x00000008ff6e7819 */ /* 0x000fe4000001166e */
[----:B------:R-:W-:Y:S02]  /*13a70*/  SHF.R.U32.HI R124, RZ, 0x8, R124 ;  /* 0x00000008ff7c7819 */ /* 0x000fe4000001167c */
[----:B------:R-:W-:Y:S02]  /*13a80*/  PRMT R116, R116, 0x3340, R53 ;  /* 0x0000334074747816 */ /* 0x000fe40000000035 */
[----:B------:R-:W-:Y:S02]  /*13a90*/  F2FP.SATFINITE.E4M3.F32.PACK_AB_MERGE_C R64, R65, R64, RZ ;  /* 0x000000404140723e */ /* 0x000fe400048070ff */
[----:B------:R-:W-:-:S02]  /*13aa0*/  LOP3.LUT R53, R66, 0xffff, RZ, 0xc0, !PT ;  /* 0x0000ffff42357812 */ /* 0x000fc400078ec0ff */
[--C-:B------:R-:W-:Y:S02]  /*13ab0*/  PRMT R45, R9, 0x3340, R0.reuse ;  /* 0x00003340092d7816 */ /* 0x100fe40000000000 */
[----:B------:R-:W-:Y:S02]  /*13ac0*/  PRMT R67, R102, 0x3340, R51 ;  /* 0x0000334066437816 */ /* 0x000fe40000000033 */
[--C-:B------:R-:W-:Y:S02]  /*13ad0*/  PRMT R65, R7, 0x3340, R0.reuse ;  /* 0x0000334007417816 */ /* 0x100fe40000000000 */
[----:B------:R-:W-:Y:S02]  /*13ae0*/  PRMT R63, R100, 0x3340, R49 ;  /* 0x00003340643f7816 */ /* 0x000fe40000000031 */
[----:B------:R-:W-:Y:S02]  /*13af0*/  PRMT R58, R5, 0x3340, R0 ;  /* 0x00003340053a7816 */ /* 0x000fe40000000000 */
[----:B------:R-:W-:-:S02]  /*13b00*/  LOP3.LUT R9, R118, 0xffff, RZ, 0xc0, !PT ;  /* 0x0000ffff76097812 */ /* 0x000fc400078ec0ff */
[----:B------:R-:W-:Y:S02]  /*13b10*/  LOP3.LUT R4, R55, 0xffff, RZ, 0xc0, !PT ;  /* 0x0000ffff37047812 */ /* 0x000fe400078ec0ff */
[----:B------:R-:W-:Y:S02]  /*13b20*/  LOP3.LUT R51, R48, 0xffff, RZ, 0xc0, !PT ;  /* 0x0000ffff30337812 */ /* 0x000fe400078ec0ff */
[----:B------:R-:W-:Y:S02]  /*13b30*/  PRMT R54, R11, 0x3340, R54 ;  /* 0x000033400b367816 */ /* 0x000fe40000000036 */
[----:B------:R-:W-:Y:S02]  /*13b40*/  LOP3.LUT R7, R110, 0xffff, RZ, 0xc0, !PT ;  /* 0x0000ffff6e077812 */ /* 0x000fe400078ec0ff */
[----:B------:R-:W-:Y:S02]  /*13b50*/  LOP3.LUT R5, R124, 0xffff, RZ, 0xc0, !PT ;  /* 0x0000ffff7c057812 */ /* 0x000fe400078ec0ff */
[----:B------:R-:W-:-:S02]  /*13b60*/  LOP3.LUT R18, R18, 0xffff, RZ, 0xc0, !PT ;  /* 0x0000ffff12127812 */ /* 0x000fc400078ec0ff */
[----:B------:R-:W-:Y:S02]  /*13b70*/  LOP3.LUT R49, R34, 0xffff, RZ, 0xc0, !PT ;  /* 0x0000ffff22317812 */ /* 0x000fe400078ec0ff */
[----:B------:R-:W-:Y:S02]  /*13b80*/  LOP3.LUT R50, R50, 0xffff, RZ, 0xc0, !PT ;  /* 0x0000ffff32327812 */ /* 0x000fe400078ec0ff */
[----:B------:R-:W-:Y:S02]  /*13b90*/  PRMT R44, R44, 0x5410, R41 ;  /* 0x000054102c2c7816 */ /* 0x000fe40000000029 */
[----:B------:R-:W-:Y:S01]  /*13ba0*/  LOP3.LUT R16, R16, 0xffff, RZ, 0xc0, !PT ;  /* 0x0000ffff10107812 */ /* 0x000fe200078ec0ff */
[----:B------:R-:W4:Y:S01]  /*13bb0*/  LDL.LU R41, [R1+0x204] ;  /* 0x0002040001297983 */ /* 0x000f220000300800 */
[----:B------:R-:W-:Y:S02]  /*13bc0*/  LOP3.LUT R32, R32, 0xffff, RZ, 0xc0, !PT ;  /* 0x0000ffff20207812 */ /* 0x000fe400078ec0ff */
[----:B------:R-:W-:-:S02]  /*13bd0*/  LOP3.LUT R64, R64, 0xffff, RZ, 0xc0, !PT ;  /* 0x0000ffff40407812 */ /* 0x000fc400078ec0ff */
[----:B------:R-:W-:Y:S02]  /*13be0*/  PRMT R11, R40, 0x4210, R53 ;  /* 0x00004210280b7816 */ /* 0x000fe40000000035 */
[----:B------:R-:W-:Y:S01]  /*13bf0*/  PRMT R61, R61, 0x3340, R0 ;  /* 0x000033403d3d7816 */ /* 0x000fe20000000000 */
[----:B------:R-:W4:Y:S01]  /*13c00*/  LDL.LU R40, [R1+0x200] ;  /* 0x0002000001287983 */ /* 0x000f220000300800 */
[----:B------:R-:W-:Y:S02]  /*13c10*/  PRMT R62, R9, 0x3340, R4 ;  /* 0x00003340093e7816 */ /* 0x000fe40000000004 */
[----:B------:R-:W-:Y:S02]  /*13c20*/  PRMT R6, R8, 0x4210, R51 ;  /* 0x0000421008067816 */ /* 0x000fe40000000033 */
[--C-:B------:R-:W-:Y:S02]  /*13c30*/  PRMT R60, R7, 0x3340, R0.reuse ;  /* 0x00003340073c7816 */ /* 0x100fe40000000000 */
[----:B------:R-:W-:-:S02]  /*13c40*/  PRMT R55, R5, 0x3340, R0 ;  /* 0x0000334005377816 */ /* 0x000fc40000000000 */
[----:B------:R-:W-:Y:S02]  /*13c50*/  PRMT R8, R25, 0x4210, R18 ;  /* 0x0000421019087816 */ /* 0x000fe40000000012 */
[----:B------:R-:W-:Y:S02]  /*13c60*/  PRMT R9, R24, 0x4210, R49 ;  /* 0x0000421018097816 */ /* 0x000fe40000000031 */
[----:B------:R-:W-:Y:S02]  /*13c70*/  PRMT R10, R23, 0x4210, R50 ;  /* 0x00004210170a7816 */ /* 0x000fe40000000032 */
[----:B------:R-:W-:Y:S02]  /*13c80*/  PRMT R4, R15, 0x4210, R16 ;  /* 0x000042100f047816 */ /* 0x000fe40000000010 */
[----:B------:R-:W-:Y:S02]  /*13c90*/  PRMT R5, R13, 0x4210, R32 ;  /* 0x000042100d057816 */ /* 0x000fe40000000020 */
[----:B------:R-:W-:-:S02]  /*13ca0*/  PRMT R7, R31, 0x4210, R64 ;  /* 0x000042101f077816 */ /* 0x000fc40000000040 */
[----:B------:R-:W-:Y:S02]  /*13cb0*/  PRMT R39, R38, 0x5410, R39 ;  /* 0x0000541026277816 */ /* 0x000fe40000000027 */
[----:B------:R-:W-:Y:S01]  /*13cc0*/  PRMT R36, R36, 0x5410, R61 ;  /* 0x0000541024247816 */ /* 0x000fe2000000003d */
[----:B------:R0:W-:Y:S01]  /*13cd0*/  STS.128 [R2+0x800], R8 ;  /* 0x0008000802007388 */ /* 0x0001e20000000c00 */
[----:B------:R-:W-:Y:S01]  /*13ce0*/  PRMT R59, R59, 0x3340, R0 ;  /* 0x000033403b3b7816 */ /* 0x000fe20000000000 */
[----:B------:R-:W1:Y:S02]  /*13cf0*/  LDC R31, c[0x0][0x3b8] ;  /* 0x0000ee00ff1f7b82 */ /* 0x000e640000000800 */
[----:B------:R3:W-:Y:S01]  /*13d00*/  STS.128 [R2], R4 ;  /* 0x0000000402007388 */ /* 0x0007e20000000c00 */
[----:B0-----:R-:W-:-:S03]  /*13d10*/  PRMT R10, R39, 0x5210, R50 ;  /* 0x00005210270a7816 */ /* 0x001fc60000000032 */
[----:B------:R-:W4:Y:S01]  /*13d20*/  LDL.LU R39, [R1+0x1fc] ;  /* 0x0001fc0001277983 */ /* 0x000f220000300800 */
[----:B---3--:R-:W-:-:S03]  /*13d30*/  PRMT R6, R36, 0x5210, R51 ;  /* 0x0000521024067816 */ /* 0x008fc60000000033 */
[----:B------:R-:W3:Y:S01]  /*13d40*/  LDL.LU R36, [R1+0x1f8] ;  /* 0x0001f80001247983 */ /* 0x000ee20000300800 */
[----:B------:R-:W-:Y:S02]  /*13d50*/  PRMT R59, R12, 0x5410, R59 ;  /* 0x000054100c3b7816 */ /* 0x000fe4000000003b */
[----:B------:R-:W-:Y:S02]  /*13d60*/  PRMT R37, R20, 0x5410, R37 ;  /* 0x0000541014257816 */ /* 0x000fe40000000025 */
[----:B------:R-:W-:Y:S02]  /*13d70*/  PRMT R17, R42, 0x5410, R17 ;  /* 0x000054102a117816 */ /* 0x000fe40000000011 */
[----:B------:R-:W-:Y:S02]  /*13d80*/  PRMT R19, R14, 0x5410, R19 ;  /* 0x000054100e137816 */ /* 0x000fe40000000013 */
[----:B------:R-:W-:Y:S02]  /*13d90*/  PRMT R22, R22, 0x5410, R27 ;  /* 0x0000541016167816 */ /* 0x000fe4000000001b */
[----:B------:R-:W-:-:S02]  /*13da0*/  PRMT R11, R44, 0x5210, R53 ;  /* 0x000052102c0b7816 */ /* 0x000fc40000000035 */
[----:B------:R-:W-:Y:S02]  /*13db0*/  F2FP.SATFINITE.E4M3.F32.PACK_AB_MERGE_C R80, R81, R80, RZ ;  /* 0x000000505150723e */ /* 0x000fe400048070ff */
[----:B------:R-:W-:Y:S02]  /*13dc0*/  PRMT R24, R43, 0x5410, R46 ;  /* 0x000054102b187816 */ /* 0x000fe4000000002e */
[----:B------:R-:W-:Y:S02]  /*13dd0*/  F2FP.SATFINITE.E4M3.F32.PACK_AB_MERGE_C R96, R97, R96, RZ ;  /* 0x000000606160723e */ /* 0x000fe400048070ff */
[----:B------:R-:W-:Y:S02]  /*13de0*/  F2FP.SATFINITE.E4M3.F32.PACK_AB_MERGE_C R112, R113, R112, RZ ;  /* 0x000000707170723e */ /* 0x000fe400048070ff */
[----:B------:R-:W-:Y:S02]  /*13df0*/  F2FP.SATFINITE.E4M3.F32.PACK_AB_MERGE_C R128, R129, R128, RZ ;  /* 0x000000808180723e */ /* 0x000fe400048070ff */
[----:B------:R-:W-:-:S02]  /*13e00*/  SHF.R.U32.HI R57, RZ, 0x8, R57 ;  /* 0x00000008ff397819 */ /* 0x000fc40000011639 */
[----:B------:R-:W-:Y:S02]  /*13e10*/  PRMT R25, R47, 0x5410, R56 ;  /* 0x000054102f197816 */ /* 0x000fe40000000038 */
[----:B------:R-:W-:Y:S02]  /*13e20*/  PRMT R63, R63, 0x5410, R58 ;  /* 0x000054103f3f7816 */ /* 0x000fe4000000003a */
[----:B------:R-:W-:Y:S02]  /*13e30*/  F2FP.SATFINITE.E4M3.F32.PACK_AB_MERGE_C R82, R83, R82, RZ ;  /* 0x000000525352723e */ /* 0x000fe400048070ff */
[----:B------:R-:W-:Y:S02]  /*13e40*/  F2FP.SATFINITE.E4M3.F32.PACK_AB_MERGE_C R130, R131, R130, RZ ;  /* 0x000000828382723e */ /* 0x000fe400048070ff */
[----:B------:R-:W-:Y:S02]  /*13e50*/  F2FP.SATFINITE.E4M3.F32.PACK_AB_MERGE_C R98, R99, R98, RZ ;  /* 0x000000626362723e */ /* 0x000fe400048070ff */
[----:B------:R-:W-:-:S02]  /*13e60*/  F2FP.SATFINITE.E4M3.F32.PACK_AB_MERGE_C R114, R115, R114, RZ ;  /* 0x000000727372723e */ /* 0x000fc400048070ff */
[----:B------:R-:W-:Y:S02]  /*13e70*/  PRMT R45, R52, 0x5410, R45 ;  /* 0x00005410342d7816 */ /* 0x000fe4000000002d */
[----:B------:R-:W-:Y:S02]  /*13e80*/  PRMT R65, R54, 0x5410, R65 ;  /* 0x0000541036417816 */ /* 0x000fe40000000041 */
[----:B------:R-:W-:Y:S01]  /*13e90*/  PRMT R60, R67, 0x5410, R60 ;  /* 0x00005410433c7816 */ /* 0x000fe2000000003c */
[----:B-1----:R-:W-:Y:S01]  /*13ea0*/  IMAD R34, R0, R31, RZ ;  /* 0x0000001f00227224 */ /* 0x002fe200078e02ff */
[----:B------:R-:W-:Y:S01]  /*13eb0*/  PRMT R4, R59, 0x5210, R16 ;  /* 0x000052103b047816 */ /* 0x000fe20000000010 */
[----:B------:R-:W3:Y:S01]  /*13ec0*/  LDL.LU R38, [R1+0x1f0] ;  /* 0x0001f00001267983 */ /* 0x000ee20000300800 */
[----:B------:R-:W-:Y:S02]  /*13ed0*/  PRMT R5, R37, 0x5210, R32 ;  /* 0x0000521025057816 */ /* 0x000fe40000000020 */
[----:B------:R-:W-:-:S02]  /*13ee0*/  PRMT R7, R17, 0x5210, R64 ;  /* 0x0000521011077816 */ /* 0x000fc40000000040 */
[----:B------:R-:W-:Y:S02]  /*13ef0*/  PRMT R8, R19, 0x5210, R18 ;  /* 0x0000521013087816 */ /* 0x000fe40000000012 */
[----:B------:R-:W-:Y:S01]  /*13f00*/  PRMT R9, R22, 0x5210, R49 ;  /* 0x0000521016097816 */ /* 0x000fe20000000031 */
[----:B------:R-:W-:Y:S04]  /*13f10*/  STS.128 [R2+0x400], R4 ;  /* 0x0004000402007388 */ /* 0x000fe80000000c00 */
[----:B------:R-:W-:Y:S01]  /*13f20*/  STS.128 [R2+0xc00], R8 ;  /* 0x000c000802007388 */ /* 0x000fe20000000c00 */
[----:B------:R-:W-:Y:S01]  /*13f30*/  BAR.SYNC.DEFER_BLOCKING 0x0 ;  /* 0x0000000000007b1d */ /* 0x000fe20000010000 */
[----:B------:R-:W-:Y:S02]  /*13f40*/  LOP3.LUT R13, R80, 0xffff, RZ, 0xc0, !PT ;  /* 0x0000ffff500d7812 */ /* 0x000fe400078ec0ff */
[----:B------:R-:W-:-:S02]  /*13f50*/  LOP3.LUT R32, R132, 0xff0, RZ, 0xc0, !PT ;  /* 0x00000ff084207812 */ /* 0x000fc400078ec0ff */
[--C-:B------:R-:W-:Y:S02]  /*13f60*/  PRMT R20, R26, 0x4210, R13.reuse ;  /* 0x000042101a147816 */ /* 0x100fe4000000000d */
[----:B------:R-:W-:Y:S01]  /*13f70*/  PRMT R24, R24, 0x5210, R13 ;  /* 0x0000521018187816 */ /* 0x000fe2000000000d */
[----:B------:R-:W0:Y:S04]  /*13f80*/  LDS.128 R16, [R32+UR9] ;  /* 0x0000000920107984 */ /* 0x000e280008000c00 */
[----:B------:R-:W-:Y:S04]  /*13f90*/  LDS.128 R12, [R32+UR9+0x1000] ;  /* 0x00100009200c7984 */ /* 0x000fe80008000c00 */
[----:B------:R-:W-:Y:S04]  /*13fa0*/  LDS.128 R4, [R132+UR9+0x3000] ;  /* 0x0030000984047984 */ /* 0x000fe80008000c00 */
[----:B------:R-:W-:Y:S01]  /*13fb0*/  LDS.128 R8, [R32+UR9+0x2000] ;  /* 0x0020000920087984 */ /* 0x000fe20008000c00 */
[----:B------:R-:W-:-:S02]  /*13fc0*/  PRMT R27, R116, 0x5410, R55 ;  /* 0x00005410741b7816 */ /* 0x000fc40000000037 */
[----:B------:R-:W-:Y:S02]  /*13fd0*/  LOP3.LUT R96, R96, 0xffff, RZ, 0xc0, !PT ;  /* 0x0000ffff60607812 */ /* 0x000fe400078ec0ff */
[----:B------:R-:W-:Y:S02]  /*13fe0*/  LOP3.LUT R112, R112, 0xffff, RZ, 0xc0, !PT ;  /* 0x0000ffff70707812 */ /* 0x000fe400078ec0ff */
[----:B------:R-:W-:Y:S02]  /*13ff0*/  LOP3.LUT R128, R128, 0xffff, RZ, 0xc0, !PT ;  /* 0x0000ffff80807812 */ /* 0x000fe400078ec0ff */
[----:B------:R-:W-:Y:S02]  /*14000*/  LOP3.LUT R57, R57, 0xffff, RZ, 0xc0, !PT ;  /* 0x0000ffff39397812 */ /* 0x000fe400078ec0ff */
[--C-:B------:R-:W-:Y:S02]  /*14010*/  PRMT R21, R21, 0x4210, R96.reuse ;  /* 0x0000421015157816 */ /* 0x100fe40000000060 */
[----:B------:R-:W-:-:S02]  /*14020*/  PRMT R25, R25, 0x5210, R96 ;  /* 0x0000521019197816 */ /* 0x000fc40000000060 */
[--C-:B------:R-:W-:Y:S02]  /*14030*/  PRMT R22, R35, 0x4210, R112.reuse ;  /* 0x0000421023167816 */ /* 0x100fe40000000070 */
[----:B------:R-:W-:Y:S02]  /*14040*/  PRMT R26, R63, 0x5210, R112 ;  /* 0x000052103f1a7816 */ /* 0x000fe40000000070 */
[--C-:B------:R-:W-:Y:S01]  /*14050*/  PRMT R23, R33, 0x4210, R128.reuse ;  /* 0x0000421021177816 */ /* 0x100fe20000000080 */
[----:B------:R-:W-:Y:S01]  /*14060*/  BAR.SYNC.DEFER_BLOCKING 0x0 ;  /* 0x0000000000007b1d */ /* 0x000fe20000010000 */
[----:B------:R-:W-:Y:S02]  /*14070*/  PRMT R27, R27, 0x5210, R128 ;  /* 0x000052101b1b7816 */ /* 0x000fe40000000080 */
[----:B------:R-:W-:Y:S02]  /*14080*/  LOP3.LUT R82, R82, 0xffff, RZ, 0xc0, !PT ;  /* 0x0000ffff52527812 */ /* 0x000fe400078ec0ff */
[----:B------:R-:W-:-:S02]  /*14090*/  PRMT R57, R57, 0x3340, R0 ;  /* 0x0000334039397816 */ /* 0x000fc40000000000 */
[----:B------:R-:W-:Y:S02]  /*140a0*/  LOP3.LUT R98, R98, 0xffff, RZ, 0xc0, !PT ;  /* 0x0000ffff62627812 */ /* 0x000fe400078ec0ff */
[----:B------:R-:W-:Y:S01]  /*140b0*/  PRMT R62, R62, 0x5410, R57 ;  /* 0x000054103e3e7816 */ /* 0x000fe20000000039 */
[----:B------:R1:W-:Y:S04]  /*140c0*/  STS.128 [R2], R20 ;  /* 0x0000001402007388 */ /* 0x0003e80000000c00 */
[----:B------:R0:W-:Y:S01]  /*140d0*/  STS.128 [R2+0x400], R24 ;  /* 0x0004001802007388 */ /* 0x0001e20000000c00 */
[----:B-1----:R-:W-:Y:S02]  /*140e0*/  PRMT R20, R3, 0x4210, R82 ;  /* 0x0000421003147816 */ /* 0x002fe40000000052 */
[----:B------:R-:W-:-:S02]  /*140f0*/  LOP3.LUT R3, R114, 0xffff, RZ, 0xc0, !PT ;  /* 0x0000ffff72037812 */ /* 0x000fc400078ec0ff */
[----:B0-----:R-:W-:Y:S02]  /*14100*/  LOP3.LUT R27, R130, 0xffff, RZ, 0xc0, !PT ;  /* 0x0000ffff821b7812 */ /* 0x001fe400078ec0ff */
[----:B------:R-:W-:Y:S02]  /*14110*/  PRMT R24, R45, 0x5210, R82 ;  /* 0x000052102d187816 */ /* 0x000fe40000000052 */
[----:B------:R-:W-:Y:S02]  /*14120*/  PRMT R23, R30, 0x4210, R27 ;  /* 0x000042101e177816 */ /* 0x000fe4000000001b */
[--C-:B------:R-:W-:Y:S02]  /*14130*/  PRMT R21, R29, 0x4210, R98.reuse ;  /* 0x000042101d157816 */ /* 0x100fe40000000062 */
[----:B------:R-:W-:Y:S02]  /*14140*/  PRMT R25, R65, 0x5210, R98 ;  /* 0x0000521041197816 */ /* 0x000fe40000000062 */
[----:B------:R-:W-:-:S02]  /*14150*/  PRMT R22, R28, 0x4210, R3 ;  /* 0x000042101c167816 */ /* 0x000fc40000000003 */
[----:B------:R-:W-:Y:S02]  /*14160*/  PRMT R26, R60, 0x5210, R3 ;  /* 0x000052103c1a7816 */ /* 0x000fe40000000003 */
[----:B------:R-:W-:Y:S01]  /*14170*/  PRMT R27, R62, 0x5210, R27 ;  /* 0x000052103e1b7816 */ /* 0x000fe2000000001b */
[----:B------:R-:W-:Y:S04]  /*14180*/  STS.128 [R2+0x800], R20 ;  /* 0x0008001402007388 */ /* 0x000fe80000000c00 */
[----:B------:R0:W-:Y:S01]  /*14190*/  STS.128 [R2+0xc00], R24 ;  /* 0x000c001802007388 */ /* 0x0001e20000000c00 */
[----:B------:R-:W-:Y:S01]  /*141a0*/  IMAD R33, R135, UR4, RZ ;  /* 0x0000000487217c24 */ /* 0x000fe2000f8e02ff */
[----:B------:R-:W-:Y:S02]  /*141b0*/  ISETP.LT.AND P3, PT, R0, UR15, !P0 ;  /* 0x0000000f00007c0c */ /* 0x000fe4000c761270 */
[----:B------:R-:W-:Y:S01]  /*141c0*/  PRMT R37, R16, 0x7770, RZ ;  /* 0x0000777010257816 */ /* 0x000fe200000000ff */
[-C--:B-----5:R-:W-:Y:S01]  /*141d0*/  IMAD R3, R134, R31.reuse, RZ ;  /* 0x0000001f86037224 */ /* 0x0a0fe200078e02ff */
[----:B------:R-:W-:Y:S01]  /*141e0*/  IADD3 R0, P2, PT, R33, UR12, RZ ;  /* 0x0000000c21007c10 */ /* 0x000fe2000ff5e0ff */
[----:B--2---:R-:W-:Y:S01]  /*141f0*/  IMAD R30, R133, R31, RZ ;  /* 0x0000001f851e7224 */ /* 0x004fe200078e02ff */
[----:B------:R-:W-:Y:S01]  /*14200*/  PRMT R35, R16, 0x7771, RZ ;  /* 0x0000777110237816 */ /* 0x000fe200000000ff */
[----:B------:R-:W1:Y:S01]  /*14210*/  LDCU UR4, c[0x0][0x39c] ;  /* 0x00007380ff0477ac */ /* 0x000e620008000800 */
[----:B------:R-:W-:-:S02]  /*14220*/  LEA.HI.X.SX32 R33, R33, UR13, 0x1, P2 ;  /* 0x0000000d21217c11 */ /* 0x000fc400090f0eff */
[----:B------:R-:W-:-:S04]  /*14230*/  IADD3 R28, P4, PT, R34, R0, RZ ;  /* 0x00000000221c7210 */ /* 0x000fc80007f9e0ff */
[-C--:B------:R-:W-:Y:S01]  /*14240*/  LEA.HI.X.SX32 R29, R34, R33.reuse, 0x1, P4 ;  /* 0x00000021221d7211 */ /* 0x080fe200020f0eff */
[----:B------:R-:W-:Y:S01]  /*14250*/  BAR.SYNC.DEFER_BLOCKING 0x0 ;  /* 0x0000000000007b1d */ /* 0x000fe20000010000 */
[----:B------:R-:W-:Y:S02]  /*14260*/  ISETP.LT.AND P2, PT, R134, UR15, !P0 ;  /* 0x0000000f86007c0c */ /* 0x000fe4000c741270 */
[CC--:B0-----:R-:W-:Y:S02]  /*14270*/  IADD3 R2, P4, PT, R3.reuse, R0.reuse, RZ ;  /* 0x0000000003027210 */ /* 0x0c1fe40007f9e0ff */
[C---:B------:R-:W-:Y:S02]  /*14280*/  IADD3 R20, P5, PT, R30.reuse, R0, RZ ;  /* 0x000000001e147210 */ /* 0x040fe40007fbe0ff */
[-C--:B------:R-:W-:Y:S01]  /*14290*/  LEA.HI.X.SX32 R3, R3, R33.reuse, 0x1, P4 ;  /* 0x0000002103037211 */ /* 0x080fe200020f0eff */
[----:B------:R-:W2:Y:S01]  /*142a0*/  LDL.LU R24, [R1+0x1ec] ;  /* 0x0001ec0001187983 */ /* 0x000ea20000300800 */
[----:B------:R-:W-:-:S03]  /*142b0*/  LEA.HI.X.SX32 R21, R30, R33, 0x1, P5 ;  /* 0x000000211e157211 */ /* 0x000fc600028f0eff */
[----:B------:R-:W5:Y:S04]  /*142c0*/  LDL.LU R26, [R1+0x1e8] ;  /* 0x0001e800011a7983 */ /* 0x000f680000300800 */
[----:B------:R0:W-:Y:S01]  /*142d0*/  @P3 STG.E.U8 desc[UR20][R28.64], R37 ;  /* 0x000000251c003986 */ /* 0x0001e2000c101114 */
[----:B------:R-:W-:-:S03]  /*142e0*/  ISETP.LT.AND P3, PT, R133, UR15, !P0 ;  /* 0x0000000f85007c0c */ /* 0x000fc6000c761270 */
[----:B------:R0:W-:Y:S01]  /*142f0*/  @P2 STG.E.U8 desc[UR20][R2.64], R35 ;  /* 0x0000002302002986 */ /* 0x0001e2000c101114 */
[-C--:B----4-:R-:W-:Y:S01]  /*14300*/  IMAD R22, R41, R31.reuse, RZ ;  /* 0x0000001f29167224 */ /* 0x090fe200078e02ff */
[----:B0-----:R-:W-:Y:S02]  /*14310*/  PRMT R29, R16, 0x7772, RZ ;  /* 0x00007772101d7816 */ /* 0x001fe400000000ff */
[----:B------:R-:W4:Y:S01]  /*14320*/  LDL.LU R37, [R1+0x1e4] ;  /* 0x0001e40001257983 */ /* 0x000f220000300800 */
[----:B------:R-:W-:-:S05]  /*14330*/  IMAD R23, R40, R31, RZ ;  /* 0x0000001f28177224 */ /* 0x000fca00078e02ff */
[----:B------:R0:W-:Y:S01]  /*14340*/  @P3 STG.E.U8 desc[UR20][R20.64], R29 ;  /* 0x0000001d14003986 */ /* 0x0001e2000c101114 */
[-C--:B------:R-:W-:Y:S02]  /*14350*/  IADD3 R2, P6, PT, R22, R0.reuse, RZ ;  /* 0x0000000016027210 */ /* 0x080fe40007fde0ff */
[----:B------:R-:W-:Y:S02]  /*14360*/  ISETP.LT.AND P4, PT, R41, UR15, !P0 ;  /* 0x0000000f29007c0c */ /* 0x000fe4000c781270 */
[----:B------:R-:W-:Y:S02]  /*14370*/  PRMT R27, R16, 0x7773, RZ ;  /* 0x00007773101b7816 */ /* 0x000fe400000000ff */
[----:B------:R-:W-:Y:S01]  /*14380*/  PRMT R25, R17, 0x7770, RZ ;  /* 0x0000777011197816 */ /* 0x000fe200000000ff */
[----:B------:R-:W-:Y:S01]  /*14390*/  IMAD R34, R31, 0x40, R34 ;  /* 0x000000401f227824 */ /* 0x000fe200078e0222 */
[----:B------:R-:W-:Y:S01]  /*143a0*/  LDS.128 R132, [R132+UR9+0x3000] ;  /* 0x0030000984847984 */ /* 0x000fe20008000c00 */
[----:B0-----:R-:W-:-:S02]  /*143b0*/  IADD3 R20, P3, PT, R23, R0, RZ ;  /* 0x0000000017147210 */ /* 0x001fc40007f7e0ff */
[-C--:B------:R-:W-:Y:S02]  /*143c0*/  LEA.HI.X.SX32 R3, R22, R33.reuse, 0x1, P6 ;  /* 0x0000002116037211 */ /* 0x080fe400030f0eff */
[----:B------:R-:W-:Y:S02]  /*143d0*/  LEA.HI.X.SX32 R21, R23, R33, 0x1, P3 ;  /* 0x0000002117157211 */ /* 0x000fe400018f0eff */
[C---:B---3--:R-:W-:Y:S01]  /*143e0*/  ISETP.LT.AND P3, PT, R36.reuse, UR15, !P0 ;  /* 0x0000000f24007c0c */ /* 0x048fe2000c761270 */
[-C--:B------:R-:W-:Y:S02]  /*143f0*/  IMAD R22, R36, R31.reuse, RZ ;  /* 0x0000001f24167224 */ /* 0x080fe400078e02ff */
[----:B------:R-:W3:Y:S04]  /*14400*/  LDL.LU R36, [R1+0x1dc] ;  /* 0x0001dc0001247983 */ /* 0x000ee80000300800 */
[----:B------:R-:W3:Y:S04]  /*14410*/  LDL.LU R35, [R1+0x238] ;  /* 0x0002380001237983 */ /* 0x000ee80000300800 */
[----:B------:R-:W3:Y:S01]  /*14420*/  LDL.LU R30, [R1+0x1d8] ;  /* 0x0001d800011e7983 */ /* 0x000ee20000300800 */
[----:B------:R-:W-:Y:S01]  /*14430*/  ISETP.LT.AND P2, PT, R40, UR15, !P0 ;  /* 0x0000000f28007c0c */ /* 0x000fe2000c741270 */
[----:B------:R-:W-:-:S02]  /*14440*/  IMAD R16, R39, R31, RZ ;  /* 0x0000001f27107224 */ /* 0x000fc400078e02ff */
[----:B------:R0:W-:Y:S01]  /*14450*/  @P4 STG.E.U8 desc[UR20][R2.64], R27 ;  /* 0x0000001b02004986 */ /* 0x0001e2000c101114 */
[----:B------:R-:W-:Y:S02]  /*14460*/  ISETP.LT.AND P4, PT, R39, UR15, !P0 ;  /* 0x0000000f27007c0c */ /* 0x000fe4000c781270 */
[----:B------:R-:W-:Y:S01]  /*14470*/  PRMT R29, R17, 0x7771, RZ ;  /* 0x00007771111d7816 */ /* 0x000fe200000000ff */
[----:B------:R-:W3:Y:S01]  /*14480*/  LDL.LU R28, [R1+0x1d4] ;  /* 0x0001d400011c7983 */ /* 0x000ee20000300800 */
[----:B0-----:R-:W-:-:S05]  /*14490*/  IADD3 R2, P6, PT, R16, R0, RZ ;  /* 0x0000000010027210 */ /* 0x001fca0007fde0ff */
[----:B------:R0:W-:Y:S01]  /*144a0*/  @P2 STG.E.U8 desc[UR20][R20.64], R25 ;  /* 0x0000001914002986 */ /* 0x0001e2000c101114 */
[----:B------:R-:W-:Y:S02]  /*144b0*/  LEA.HI.X.SX32 R3, R16, R33, 0x1, P6 ;  /* 0x0000002110037211 */ /* 0x000fe400030f0eff */
[C---:B------:R-:W-:Y:S02]  /*144c0*/  PRMT R27, R17.reuse, 0x7772, RZ ;  /* 0x00007772111b7816 */ /* 0x040fe400000000ff */
[----:B0-----:R-:W-:Y:S01]  /*144d0*/  IADD3 R20, P5, PT, R22, R0, RZ ;  /* 0x0000000016147210 */ /* 0x001fe20007fbe0ff */
[C---:B------:R-:W-:Y:S01]  /*144e0*/  IMAD R23, R38.reuse, R31, RZ ;  /* 0x0000001f26177224 */ /* 0x040fe200078e02ff */
[----:B------:R-:W-:Y:S01]  /*144f0*/  ISETP.LT.AND P2, PT, R38, UR15, !P0 ;  /* 0x0000000f26007c0c */ /* 0x000fe2000c741270 */
[----:B------:R0:W-:Y:S01]  /*14500*/  @P4 STG.E.U8 desc[UR20][R2.64], R29 ;  /* 0x0000001d02004986 */ /* 0x0001e2000c101114 */
[----:B------:R-:W-:Y:S02]  /*14510*/  LEA.HI.X.SX32 R21, R22, R33, 0x1, P5 ;  /* 0x0000002116157211 */ /* 0x000fe400028f0eff */
[----:B------:R-:W-:-:S03]  /*14520*/  PRMT R25, R17, 0x7773, RZ ;  /* 0x0000777311197816 */ /* 0x000fc600000000ff */
[----:B------:R-:W-:Y:S01]  /*14530*/  @P3 STG.E.U8 desc[UR20][R20.64], R27 ;  /* 0x0000001b14003986 */ /* 0x000fe2000c101114 */
[----:B0-----:R-:W-:-:S04]  /*14540*/  IADD3 R2, P4, PT, R23, R0, RZ ;  /* 0x0000000017027210 */ /* 0x001fc80007f9e0ff */
[----:B------:R-:W-:-:S05]  /*14550*/  LEA.HI.X.SX32 R3, R23, R33, 0x1, P4 ;  /* 0x0000002117037211 */ /* 0x000fca00020f0eff */
[----:B------:R0:W-:Y:S01]  /*14560*/  @P2 STG.E.U8 desc[UR20][R2.64], R25 ;  /* 0x0000001902002986 */ /* 0x0001e2000c101114 */
[----:B------:R-:W-:Y:S02]  /*14570*/  PRMT R23, R18, 0x7770, RZ ;  /* 0x0000777012177816 */ /* 0x000fe400000000ff */
[C---:B--2---:R-:W-:Y:S01]  /*14580*/  ISETP.LT.AND P6, PT, R24.reuse, UR15, !P0 ;  /* 0x0000000f18007c0c */ /* 0x044fe2000c7c1270 */
[----:B------:R-:W-:-:S05]  /*14590*/  IMAD R24, R24, R31, RZ ;  /* 0x0000001f18187224 */ /* 0x000fca00078e02ff */
[-C--:B------:R-:W-:Y:S01]  /*145a0*/  IADD3 R16, P3, PT, R24, R0.reuse, RZ ;  /* 0x0000000018107210 */ /* 0x080fe20007f7e0ff */
[C---:B-----5:R-:W-:Y:S01]  /*145b0*/  IMAD R22, R26.reuse, R31, RZ ;  /* 0x0000001f1a167224 */ /* 0x060fe200078e02ff */
[----:B------:R-:W-:Y:S02]  /*145c0*/  ISETP.LT.AND P5, PT, R26, UR15, !P0 ;  /* 0x0000000f1a007c0c */ /* 0x000fe4000c7a1270 */
[----:B------:R-:W-:Y:S01]  /*145d0*/  LEA.HI.X.SX32 R17, R24, R33, 0x1, P3 ;  /* 0x0000002118117211 */ /* 0x000fe200018f0eff */
[----:B------:R-:W2:Y:S01]  /*145e0*/  LDL.LU R26, [R1+0x1d0] ;  /* 0x0001d000011a7983 */ /* 0x000ea20000300800 */
[----:B0-----:R-:W-:-:S03]  /*145f0*/  IADD3 R2, P4, PT, R22, R0, RZ ;  /* 0x0000000016027210 */ /* 0x001fc60007f9e0ff */
[----:B------:R0:W-:Y:S01]  /*14600*/  @P6 STG.E.U8 desc[UR20][R16.64], R23 ;  /* 0x0000001710006986 */ /* 0x0001e2000c101114 */
[----:B------:R-:W-:Y:S02]  /*14610*/  LEA.HI.X.SX32 R3, R22, R33, 0x1, P4 ;  /* 0x0000002116037211 */ /* 0x000fe400020f0eff */
[C---:B----4-:R-:W-:Y:S01]  /*14620*/  ISETP.LT.AND P3, PT, R37.reuse, UR15, !P0 ;  /* 0x0000000f25007c0c */ /* 0x050fe2000c761270 */
[----:B------:R-:W-:Y:S02]  /*14630*/  IMAD R20, R37, R31, RZ ;  /* 0x0000001f25147224 */ /* 0x000fe400078e02ff */
[----:B------:R-:W4:Y:S03]  /*14640*/  LDL.LU R37, [R1+0x1cc] ;  /* 0x0001cc0001257983 */ /* 0x000f260000300800 */
[----:B0-----:R-:W-:-:S04]  /*14650*/  IADD3 R16, P4, PT, R20, R0, RZ ;  /* 0x0000000014107210 */ /* 0x001fc80007f9e0ff */
[----:B------:R-:W-:Y:S02]  /*14660*/  LEA.HI.X.SX32 R17, R20, R33, 0x1, P4 ;  /* 0x0000002114117211 */ /* 0x000fe400020f0eff */
[C---:B---3--:R-:W-:Y:S01]  /*14670*/  ISETP.LT.AND P2, PT, R36.reuse, UR15, !P0 ;  /* 0x0000000f24007c0c */ /* 0x048fe2000c741270 */
[-C--:B------:R-:W-:Y:S02]  /*14680*/  IMAD R21, R36, R31.reuse, RZ ;  /* 0x0000001f24157224 */ /* 0x080fe400078e02ff */
[----:B------:R-:W1:Y:S01]  /*14690*/  LDL.LU R36, [R1+0x2bc] ;  /* 0x0002bc0001247983 */ /* 0x000e620000300800 */
[C---:B------:R-:W-:Y:S01]  /*146a0*/  ISETP.LT.AND P4, PT, R30.reuse, UR15, !P0 ;  /* 0x0000000f1e007c0c */ /* 0x040fe2000c781270 */
[----:B------:R-:W-:Y:S02]  /*146b0*/  IMAD R25, R30, R31, RZ ;  /* 0x0000001f1e197224 */ /* 0x000fe400078e02ff */
[----:B------:R-:W3:Y:S01]  /*146c0*/  LDL.LU R30, [R1+0x2b8] ;  /* 0x0002b800011e7983 */ /* 0x000ee20000300800 */
[----:B------:R-:W-:-:S02]  /*146d0*/  PRMT R29, R18, 0x7771, RZ ;  /* 0x00007771121d7816 */ /* 0x000fc400000000ff */
[----:B------:R-:W-:-:S03]  /*146e0*/  ISETP.LT.AND P6, PT, R35, UR15, !P0 ;  /* 0x0000000f23007c0c */ /* 0x000fc6000c7c1270 */
[----:B------:R0:W-:Y:S01]  /*146f0*/  @P5 STG.E.U8 desc[UR20][R2.64], R29 ;  /* 0x0000001d02005986 */ /* 0x0001e2000c101114 */
[C---:B------:R-:W-:Y:S02]  /*14700*/  PRMT R35, R18.reuse, 0x7772, RZ ;  /* 0x0000777212237816 */ /* 0x040fe400000000ff */
[----:B------:R-:W-:Y:S01]  /*14710*/  PRMT R27, R18, 0x7773, RZ ;  /* 0x00007773121b7816 */ /* 0x000fe200000000ff */
[----:B------:R-:W-:Y:S02]  /*14720*/  IMAD R18, R28, R31, RZ ;  /* 0x0000001f1c127224 */ /* 0x000fe400078e02ff */
[----:B------:R5:W-:Y:S01]  /*14730*/  @P3 STG.E.U8 desc[UR20][R16.64], R35 ;  /* 0x0000002310003986 */ /* 0x000be2000c101114 */
[----:B0-----:R-:W-:-:S04]  /*14740*/  IADD3 R2, P5, PT, R21, R0, RZ ;  /* 0x0000000015027210 */ /* 0x001fc80007fbe0ff */
[----:B------:R-:W-:Y:S02]  /*14750*/  LEA.HI.X.SX32 R3, R21, R33, 0x1, P5 ;  /* 0x0000002115037211 */ /* 0x000fe400028f0eff */
[----:B------:R-:W-:Y:S01]  /*14760*/  ISETP.LT.AND P3, PT, R28, UR15, !P0 ;  /* 0x0000000f1c007c0c */ /* 0x000fe2000c761270 */
[----:B------:R-:W0:Y:S01]  /*14770*/  LDS.128 R20, [R32+UR9] ;  /* 0x0000000920147984 */ /* 0x000e220008000c00 */
[----:B-----5:R-:W-:-:S03]  /*14780*/  IADD3 R16, P5, PT, R18, R0, RZ ;  /* 0x0000000012107210 */ /* 0x020fc60007fbe0ff */
[----:B------:R5:W-:Y:S01]  /*14790*/  @P2 STG.E.U8 desc[UR20][R2.64], R27 ;  /* 0x0000001b02002986 */ /* 0x000be2000c101114 */
[----:B------:R-:W-:-:S03]  /*147a0*/  IADD3 R24, P2, PT, R25, R0, RZ ;  /* 0x0000000019187210 */ /* 0x000fc60007f5e0ff */
[----:B------:R-:W3:Y:S01]  /*147b0*/  LDL.LU R28, [R1+0x2b4] ;  /* 0x0002b400011c7983 */ /* 0x000ee20000300800 */
[-C--:B------:R-:W-:Y:S02]  /*147c0*/  LEA.HI.X.SX32 R25, R25, R33.reuse, 0x1, P2 ;  /* 0x0000002119197211 */ /* 0x080fe400010f0eff */
[C---:B------:R-:W-:Y:S01]  /*147d0*/  PRMT R29, R19.reuse, 0x7770, RZ ;  /* 0x00007770131d7816 */ /* 0x040fe200000000ff */
[----:B------:R-:W3:Y:S01]  /*147e0*/  LDL.LU R38, [R1+0x1c8] ;  /* 0x0001c80001267983 */ /* 0x000ee20000300800 */
[----:B------:R-:W-:Y:S02]  /*147f0*/  LEA.HI.X.SX32 R17, R18, R33, 0x1, P5 ;  /* 0x0000002112117211 */ /* 0x000fe400028f0eff */
[C---:B------:R-:W-:Y:S01]  /*14800*/  PRMT R35, R19.reuse, 0x7771, RZ ;  /* 0x0000777113237816 */ /* 0x040fe200000000ff */
[----:B------:R0:W-:Y:S04]  /*14810*/  @P4 STG.E.U8 desc[UR20][R24.64], R29 ;  /* 0x0000001d18004986 */ /* 0x0001e8000c101114 */
[----:B------:R0:W-:Y:S01]  /*14820*/  @P3 STG.E.U8 desc[UR20][R16.64], R35 ;  /* 0x0000002310003986 */ /* 0x0001e2000c101114 */
[----:B-----5:R-:W-:-:S02]  /*14830*/  PRMT R27, R19, 0x7772, RZ ;  /* 0x00007772131b7816 */ /* 0x020fc400000000ff */
[C---:B--2---:R-:W-:Y:S01]  /*14840*/  ISETP.LT.AND P2, PT, R26.reuse, UR15, !P0 ;  /* 0x0000000f1a007c0c */ /* 0x044fe2000c741270 */
[----:B------:R-:W-:-:S05]  /*14850*/  IMAD R26, R26, R31, RZ ;  /* 0x0000001f1a1a7224 */ /* 0x000fca00078e02ff */
[----:B------:R-:W-:-:S04]  /*14860*/  IADD3 R2, P5, PT, R26, R0, RZ ;  /* 0x000000001a027210 */ /* 0x000fc80007fbe0ff */
[----:B------:R-:W-:-:S05]  /*14870*/  LEA.HI.X.SX32 R3, R26, R33, 0x1, P5 ;  /* 0x000000211a037211 */ /* 0x000fca00028f0eff */
[----:B------:R2:W-:Y:S01]  /*14880*/  @P2 STG.E.U8 desc[UR20][R2.64], R27 ;  /* 0x0000001b02002986 */ /* 0x0005e2000c101114 */
[----:B-1----:R-:W-:Y:S01]  /*14890*/  ISETP.LT.AND P3, PT, R36, UR4, !P0 ;  /* 0x0000000424007c0c */ /* 0x002fe2000c761270 */
[C---:B----4-:R-:W-:Y:S02]  /*148a0*/  IMAD R18, R37.reuse, R31, RZ ;  /* 0x0000001f25127224 */ /* 0x050fe400078e02ff */
[----:B------:R-:W4:Y:S01]  /*148b0*/  LDL.LU R36, [R1+0x2b0] ;  /* 0x0002b00001247983 */ /* 0x000f220000300800 */
[----:B------:R-:W-:Y:S01]  /*148c0*/  ISETP.LT.AND P4, PT, R37, UR15, !P0 ;  /* 0x0000000f25007c0c */ /* 0x000fe2000c781270 */
[----:B------:R-:W1:Y:S01]  /*148d0*/  LDCU UR4, c[0x0][0x39c] ;  /* 0x00007380ff0477ac */ /* 0x000e620008000800 */
[----:B---3--:R-:W-:Y:S01]  /*148e0*/  ISETP.LT.AND P2, PT, R30, UR5, !P0 ;  /* 0x000000051e007c0c */ /* 0x008fe2000c741270 */
[----:B------:R-:W4:Y:S01]  /*148f0*/  LDCU UR5, c[0x0][0x39c] ;  /* 0x00007380ff0577ac */ /* 0x000f220008000800 */
[----:B------:R-:W3:Y:S01]  /*14900*/  LDL.LU R30, [R1+0x2ac] ;  /* 0x0002ac00011e7983 */ /* 0x000ee20000300800 */
[----:B0-----:R-:W-:Y:S01]  /*14910*/  IADD3 R24, P5, PT, R18, R0, RZ ;  /* 0x0000000012187210 */ /* 0x001fe20007fbe0ff */
[----:B------:R-:W-:Y:S01]  /*14920*/  IMAD R16, R31, 0x4, R34 ;  /* 0x000000041f107824 */ /* 0x000fe200078e0222 */
[----:B------:R-:W-:-:S02]  /*14930*/  PRMT R29, R19, 0x7773, RZ ;  /* 0x00007773131d7816 */ /* 0x000fc400000000ff */
[-C--:B------:R-:W-:Y:S02]  /*14940*/  LEA.HI.X.SX32 R25, R18, R33.reuse, 0x1, P5 ;  /* 0x0000002112197211 */ /* 0x080fe400028f0eff */
[-C--:B------:R-:W-:Y:S02]  /*14950*/  IADD3 R18, P5, PT, R34, R0.reuse, RZ ;  /* 0x0000000022127210 */ /* 0x080fe40007fbe0ff */
[----:B------:R-:W-:Y:S01]  /*14960*/  PRMT R35, R20, 0x7770, RZ ;  /* 0x0000777014237816 */ /* 0x000fe200000000ff */
[----:B------:R0:W-:Y:S01]  /*14970*/  @P4 STG.E.U8 desc[UR20][R24.64], R29 ;  /* 0x0000001d18004986 */ /* 0x0001e2000c101114 */
[----:B------:R-:W-:Y:S02]  /*14980*/  LEA.HI.X.SX32 R19, R34, R33, 0x1, P5 ;  /* 0x0000002122137211 */ /* 0x000fe400028f0eff */
[----:B--2---:R-:W-:-:S03]  /*14990*/  IADD3 R2, P5, PT, R16, R0, RZ ;  /* 0x0000000010027210 */ /* 0x004fc60007fbe0ff */
[----:B------:R2:W-:Y:S01]  /*149a0*/  @P1 STG.E.U8 desc[UR20][R18.64], R35 ;  /* 0x0000002312001986 */ /* 0x0005e2000c101114 */
[----:B------:R-:W-:-:S03]  /*149b0*/  LEA.HI.X.SX32 R3, R16, R33, 0x1, P5 ;  /* 0x0000002110037211 */ /* 0x000fc600028f0eff */
[----:B0-----:R-:W5:Y:S01]  /*149c0*/  LDL.LU R24, [R1+0x2a8] ;  /* 0x0002a80001187983 */ /* 0x001f620000300800 */
[----:B------:R-:W-:Y:S01]  /*149d0*/  ISETP.LT.AND P4, PT, R28, UR6, !P0 ;  /* 0x000000061c007c0c */ /* 0x000fe2000c781270 */
[C---:B------:R-:W-:Y:S01]  /*149e0*/  IMAD R28, R31.reuse, 0x4, R16 ;  /* 0x000000041f1c7824 */ /* 0x040fe200078e0210 */
[----:B------:R-:W3:Y:S01]  /*149f0*/  LDCU UR6, c[0x0][0x39c] ;  /* 0x00007380ff0677ac */ /* 0x000ee20008000800 */
[C---:B-1----:R-:W-:Y:S01]  /*14a00*/  ISETP.LT.AND P5, PT, R38.reuse, UR4, !P0 ;  /* 0x0000000426007c0c */ /* 0x042fe2000c7a1270 */
[----:B------:R-:W-:Y:S02]  /*14a10*/  IMAD R17, R38, R31, RZ ;  /* 0x0000001f26117224 */ /* 0x000fe400078e02ff */
[----:B------:R-:W-:Y:S01]  /*14a20*/  IADD3 R26, P1, PT, R28, R0, RZ ;  /* 0x000000001c1a7210 */ /* 0x000fe20007f3e0ff */
[----:B------:R-:W5:Y:S01]  /*14a30*/  LDL.LU R38, [R1+0x1c4] ;  /* 0x0001c40001267983 */ /* 0x000f620000300800 */
[----:B------:R-:W-:Y:S01]  /*14a40*/  PRMT R37, R20, 0x7771, RZ ;  /* 0x0000777114257816 */ /* 0x000fe200000000ff */
[----:B------:R-:W0:Y:S01]  /*14a50*/  LDCU UR4, c[0x0][0x39c] ;  /* 0x00007380ff0477ac */ /* 0x000e220008000800 */
[----:B------:R-:W-:Y:S01]  /*14a60*/  LEA.HI.X.SX32 R27, R28, R33, 0x1, P1 ;  /* 0x000000211c1b7211 */ /* 0x000fe200008f0eff */
[----:B------:R-:W-:-:S02]  /*14a70*/  IMAD R28, R31, 0x8, R28 ;  /* 0x000000081f1c7824 */ /* 0x000fc400078e021c */
[----:B------:R1:W-:Y:S01]  /*14a80*/  @P6 STG.E.U8 desc[UR20][R2.64], R37 ;  /* 0x0000002502006986 */ /* 0x0003e2000c101114 */
[CC--:B------:R-:W-:Y:S02]  /*14a90*/  IADD3 R16, P6, PT, R17.reuse, R0.reuse, RZ ;  /* 0x0000000011107210 */ /* 0x0c0fe40007fde0ff */
[C---:B--2---:R-:W-:Y:S02]  /*14aa0*/  PRMT R35, R20.reuse, 0x7772, RZ ;  /* 0x0000777214237816 */ /* 0x044fe400000000ff */
[----:B------:R-:W-:Y:S02]  /*14ab0*/  LEA.HI.X.SX32 R17, R17, R33, 0x1, P6 ;  /* 0x0000002111117211 */ /* 0x000fe400030f0eff */
[----:B------:R-:W-:Y:S01]  /*14ac0*/  PRMT R25, R20, 0x7773, RZ ;  /* 0x0000777314197816 */ /* 0x000fe200000000ff */
[----:B------:R2:W-:Y:S01]  /*14ad0*/  @P3 STG.E.U8 desc[UR20][R26.64], R35 ;  /* 0x000000231a003986 */ /* 0x0005e2000c101114 */
[----:B-1----:R-:W-:Y:S01]  /*14ae0*/  IADD3 R2, P6, PT, R28, R0, RZ ;  /* 0x000000001c027210 */ /* 0x002fe20007fde0ff */
[----:B------:R-:W-:-:S03]  /*14af0*/  IMAD R20, R31, 0x4, R28 ;  /* 0x000000041f147824 */ /* 0x000fc600078e021c */
[----:B------:R-:W-:Y:S02]  /*14b00*/  LEA.HI.X.SX32 R3, R28, R33, 0x1, P6 ;  /* 0x000000211c037211 */ /* 0x000fe400030f0eff */
[----:B----4-:R-:W-:Y:S01]  /*14b10*/  ISETP.LT.AND P1, PT, R36, UR5, !P0 ;  /* 0x0000000524007c0c */ /* 0x010fe2000c721270 */
[----:B------:R-:W1:Y:S01]  /*14b20*/  LDCU UR5, c[0x0][0x39c] ;  /* 0x00007380ff0577ac */ /* 0x000e620008000800 */
[----:B------:R-:W1:Y:S04]  /*14b30*/  LDL.LU R36, [R1+0x2a4] ;  /* 0x0002a40001247983 */ /* 0x000e680000300800 */
[----:B------:R-:W4:Y:S01]  /*14b40*/  LDL.LU R34, [R1+0x2a0] ;  /* 0x0002a00001227983 */ /* 0x000f220000300800 */
[----:B---3--:R-:W-:Y:S01]  /*14b50*/  ISETP.LT.AND P3, PT, R30, UR6, !P0 ;  /* 0x000000061e007c0c */ /* 0x008fe2000c761270 */
[----:B------:R-:W4:Y:S02]  /*14b60*/  LDCU UR6, c[0x0][0x39c] ;  /* 0x00007380ff0677ac */ /* 0x000f240008000800 */
[----:B------:R-:W3:Y:S04]  /*14b70*/  LDL.LU R30, [R1+0x29c] ;  /* 0x00029c00011e7983 */ /* 0x000ee80000300800 */
[----:B------:R-:W3:Y:S04]  /*14b80*/  LDL.LU R28, [R1+0x1c0] ;  /* 0x0001c000011c7983 */ /* 0x000ee80000300800 */
[----:B--2---:R-:W2:Y:S04]  /*14b90*/  LDL.LU R26, [R1+0x298] ;  /* 0x00029800011a7983 */ /* 0x004ea80000300800 */
[----:B------:R0:W-:Y:S01]  /*14ba0*/  @P5 STG.E.U8 desc[UR20][R16.64], R25 ;  /* 0x0000001910005986 */ /* 0x0001e2000c101114 */
[----:B------:R-:W-:-:S02]  /*14bb0*/  IADD3 R18, P5, PT, R20, R0, RZ ;  /* 0x0000000014127210 */ /* 0x000fc40007fbe0ff */
[----:B------:R-:W-:Y:S02]  /*14bc0*/  PRMT R29, R21, 0x7770, RZ ;  /* 0x00007770151d7816 */ /* 0x000fe400000000ff */
[----:B-----5:R-:W-:Y:S01]  /*14bd0*/  ISETP.LT.AND P6, PT, R24, UR7, !P0 ;  /* 0x0000000718007c0c */ /* 0x020fe2000c7c1270 */
[----:B------:R-:W-:Y:S01]  /*14be0*/  IMAD R24, R31, 0x4, R20 ;  /* 0x000000041f187824 */ /* 0x000fe200078e0214 */
[-C--:B------:R-:W-:Y:S02]  /*14bf0*/  LEA.HI.X.SX32 R19, R20, R33.reuse, 0x1, P5 ;  /* 0x0000002114137211 */ /* 0x080fe400028f0eff */
[----:B------:R-:W-:Y:S01]  /*14c00*/  PRMT R27, R21, 0x7771, RZ ;  /* 0x00007771151b7816 */ /* 0x000fe200000000ff */
[----:B------:R5:W-:Y:S01]  /*14c10*/  @P2 STG.E.U8 desc[UR20][R2.64], R29 ;  /* 0x0000001d02002986 */ /* 0x000be2000c101114 */
[C---:B0-----:R-:W-:Y:S01]  /*14c20*/  IADD3 R16, P5, PT, R24.reuse, R0, RZ ;  /* 0x0000000018107210 */ /* 0x041fe20007fbe0ff */
[----:B------:R-:W3:Y:S02]  /*14c30*/  LDCU UR7, c[0x0][0x39c] ;  /* 0x00007380ff0777ac */ /* 0x000ee40008000800 */
[----:B------:R0:W-:Y:S01]  /*14c40*/  @P4 STG.E.U8 desc[UR20][R18.64], R27 ;  /* 0x0000001b12004986 */ /* 0x0001e2000c101114 */
[----:B------:R-:W-:Y:S01]  /*14c50*/  LEA.HI.X.SX32 R17, R24, R33, 0x1, P5 ;  /* 0x0000002118117211 */ /* 0x000fe200028f0eff */
[----:B------:R-:W-:-:S02]  /*14c60*/  IMAD R24, R31, 0x8, R24 ;  /* 0x000000081f187824 */ /* 0x000fc400078e0218 */
[C---:B------:R-:W-:Y:S01]  /*14c70*/  IMAD R20, R38.reuse, R31, RZ ;  /* 0x0000001f26147224 */ /* 0x040fe200078e02ff */
[----:B------:R-:W-:Y:S01]  /*14c80*/  ISETP.LT.AND P2, PT, R38, UR4, !P0 ;  /* 0x0000000426007c0c */ /* 0x000fe2000c741270 */
[----:B------:R-:W1:Y:S03]  /*14c90*/  LDCU UR4, c[0x0][0x39c] ;  /* 0x00007380ff0477ac */ /* 0x000e660008000800 */
[CC--:B-----5:R-:W-:Y:S01]  /*14ca0*/  IADD3 R2, P5, PT, R20.reuse, R0.reuse, RZ ;  /* 0x0000000014027210 */ /* 0x0e0fe20007fbe0ff */
[----:B0-----:R-:W-:Y:S01]  /*14cb0*/  IMAD R18, R31, 0x4, R24 ;  /* 0x000000041f127824 */ /* 0x001fe200078e0218 */
[C---:B------:R-:W-:Y:S02]  /*14cc0*/  PRMT R25, R21.reuse, 0x7772, RZ ;  /* 0x0000777215197816 */ /* 0x040fe400000000ff */
[----:B------:R-:W-:Y:S02]  /*14cd0*/  LEA.HI.X.SX32 R3, R20, R33, 0x1, P5 ;  /* 0x0000002114037211 */ /* 0x000fe400028f0eff */
[----:B------:R-:W-:Y:S01]  /*14ce0*/  IADD3 R20, P5, PT, R24, R0, RZ ;  /* 0x0000000018147210 */ /* 0x000fe20007fbe0ff */
[----:B------:R0:W-:Y:S01]  /*14cf0*/  @P1 STG.E.U8 desc[UR20][R16.64], R25 ;  /* 0x0000001910001986 */ /* 0x0001e2000c101114 */
[----:B------:R-:W-:-:S02]  /*14d00*/  PRMT R35, R21, 0x7773, RZ ;  /* 0x0000777315237816 */ /* 0x000fc400000000ff */
[----:B------:R-:W-:Y:S01]  /*14d10*/  LEA.HI.X.SX32 R21, R24, R33, 0x1, P5 ;  /* 0x0000002118157211 */ /* 0x000fe200028f0eff */
[----:B------:R-:W-:Y:S01]  /*14d20*/  IMAD R24, R31, 0x4, R18 ;  /* 0x000000041f187824 */ /* 0x000fe200078e0212 */
[----:B------:R-:W-:Y:S01]  /*14d30*/  PRMT R27, R22, 0x7770, RZ ;  /* 0x00007770161b7816 */ /* 0x000fe200000000ff */
[----:B------:R5:W-:Y:S01]  /*14d40*/  @P2 STG.E.U8 desc[UR20][R2.64], R35 ;  /* 0x0000002302002986 */ /* 0x000be2000c101114 */
[----:B0-----:R-:W-:-:S03]  /*14d50*/  IADD3 R16, P5, PT, R18, R0, RZ ;  /* 0x0000000012107210 */ /* 0x001fc60007fbe0ff */
[----:B------:R0:W-:Y:S01]  /*14d60*/  @P3 STG.E.U8 desc[UR20][R20.64], R27 ;  /* 0x0000001b14003986 */ /* 0x0001e2000c101114 */
[----:B------:R-:W-:Y:S02]  /*14d70*/  LEA.HI.X.SX32 R17, R18, R33, 0x1, P5 ;  /* 0x0000002112117211 */ /* 0x000fe400028f0eff */
[----:B------:R-:W-:-:S04]  /*14d80*/  IADD3 R18, P3, PT, R24, R0, RZ ;  /* 0x0000000018127210 */ /* 0x000fc80007f7e0ff */
[----:B------:R-:W-:Y:S02]  /*14d90*/  LEA.HI.X.SX32 R19, R24, R33, 0x1, P3 ;  /* 0x0000002118137211 */ /* 0x000fe400018f0eff */
[----:B-1----:R-:W-:Y:S01]  /*14da0*/  ISETP.LT.AND P4, PT, R36, UR5, !P0 ;  /* 0x0000000524007c0c */ /* 0x002fe2000c781270 */
[----:B------:R-:W2:Y:S01]  /*14db0*/  LDCU UR5, c[0x0][0x39c] ;  /* 0x00007380ff0577ac */ /* 0x000ea20008000800 */
[----:B----4-:R-:W-:Y:S01]  /*14dc0*/  ISETP.LT.AND P1, PT, R34, UR6, !P0 ;  /* 0x0000000622007c0c */ /* 0x010fe2000c721270 */
[----:B------:R-:W1:Y:S01]  /*14dd0*/  LDCU UR6, c[0x0][0x39c] ;  /* 0x00007380ff0677ac */ /* 0x000e620008000800 */
[----:B------:R-:W1:Y:S01]  /*14de0*/  LDL.LU R34, [R1+0x294] ;  /* 0x0002940001227983 */ /* 0x000e620000300800 */
[----:B---3--:R-:W-:Y:S01]  /*14df0*/  ISETP.LT.AND P2, PT, R30, UR7, !P0 ;  /* 0x000000071e007c0c */ /* 0x008fe2000c741270 */
[----:B------:R-:W3:Y:S02]  /*14e00*/  LDCU UR7, c[0x0][0x39c] ;  /* 0x00007380ff0777ac */ /* 0x000ee40008000800 */
[----:B------:R-:W3:Y:S04]  /*14e10*/  LDL.LU R30, [R1+0x290] ;  /* 0x00029000011e7983 */ /* 0x000ee80000300800 */
[----:B-----5:R-:W4:Y:S01]  /*14e20*/  LDL.LU R35, [R1+0x1bc] ;  /* 0x0001bc0001237983 */ /* 0x020f220000300800 */
[----:B--2---:R-:W-:Y:S01]  /*14e30*/  ISETP.LT.AND P3, PT, R26, UR5, !P0 ;  /* 0x000000051a007c0c */ /* 0x004fe2000c761270 */
[----:B------:R-:W-:-:S02]  /*14e40*/  IMAD R25, R28, R31, RZ ;  /* 0x0000001f1c197224 */ /* 0x000fc400078e02ff */
[----:B------:R-:W2:Y:S01]  /*14e50*/  LDL.LU R26, [R1+0x28c] ;  /* 0x00028c00011a7983 */ /* 0x000ea20000300800 */
[----:B------:R-:W-:Y:S02]  /*14e60*/  PRMT R29, R22, 0x7771, RZ ;  /* 0x00007771161d7816 */ /* 0x000fe400000000ff */
[----:B------:R-:W-:Y:S01]  /*14e70*/  ISETP.LT.AND P5, PT, R28, UR4, !P0 ;  /* 0x000000041c007c0c */ /* 0x000fe2000c7a1270 */
[----:B------:R-:W-:Y:S01]  /*14e80*/  IMAD R24, R31, 0x8, R24 ;  /* 0x000000081f187824 */ /* 0x000fe200078e0218 */
[----:B------:R-:W2:Y:S01]  /*14e90*/  LDCU UR5, c[0x0][0x39c] ;  /* 0x00007380ff0577ac */ /* 0x000ea20008000800 */
[----:B------:R5:W-:Y:S01]  /*14ea0*/  @P6 STG.E.U8 desc[UR20][R16.64], R29 ;  /* 0x0000001d10006986 */ /* 0x000be2000c101114 */
[CC--:B------:R-:W-:Y:S02]  /*14eb0*/  IADD3 R2, P6, PT, R25.reuse, R0.reuse, RZ ;  /* 0x0000000019027210 */ /* 0x0c0fe40007fde0ff */
[C---:B0-----:R-:W-:Y:S01]  /*14ec0*/  PRMT R27, R22.reuse, 0x7772, RZ ;  /* 0x00007772161b7816 */ /* 0x041fe200000000ff */
[----:B------:R-:W2:Y:S01]  /*14ed0*/  LDL.LU R28, [R1+0x288] ;  /* 0x00028800011c7983 */ /* 0x000ea20000300800 */
[----:B------:R-:W-:Y:S01]  /*14ee0*/  LEA.HI.X.SX32 R3, R25, R33, 0x1, P6 ;  /* 0x0000002119037211 */ /* 0x000fe200030f0eff */
[----:B------:R-:W0:Y:S01]  /*14ef0*/  LDCU UR4, c[0x0][0x39c] ;  /* 0x00007380ff0477ac */ /* 0x000e220008000800 */
[----:B------:R-:W-:Y:S01]  /*14f00*/  PRMT R25, R22, 0x7773, RZ ;  /* 0x0000777316197816 */ /* 0x000fe200000000ff */
[----:B------:R-:W-:Y:S01]  /*14f10*/  IMAD R22, R31, 0x4, R24 ;  /* 0x000000041f167824 */ /* 0x000fe200078e0218 */
[----:B------:R0:W-:Y:S01]  /*14f20*/  @P4 STG.E.U8 desc[UR20][R18.64], R27 ;  /* 0x0000001b12004986 */ /* 0x0001e2000c101114 */
[----:B-----5:R-:W-:-:S03]  /*14f30*/  IADD3 R16, P6, PT, R24, R0, RZ ;  /* 0x0000000018107210 */ /* 0x020fc60007fde0ff */
[----:B------:R5:W-:Y:S01]  /*14f40*/  @P5 STG.E.U8 desc[UR20][R2.64], R25 ;  /* 0x0000001902005986 */ /* 0x000be2000c101114 */
[----:B------:R-:W-:Y:S02]  /*14f50*/  IADD3 R20, P5, PT, R22, R0, RZ ;  /* 0x0000000016147210 */ /* 0x000fe40007fbe0ff */
[-C--:B------:R-:W-:Y:S02]  /*14f60*/  LEA.HI.X.SX32 R17, R24, R33.reuse, 0x1, P6 ;  /* 0x0000002118117211 */ /* 0x080fe400030f0eff */
[C---:B------:R-:W-:Y:S02]  /*14f70*/  PRMT R29, R23.reuse, 0x7770, RZ ;  /* 0x00007770171d7816 */ /* 0x040fe400000000ff */
[----:B------:R-:W-:Y:S02]  /*14f80*/  LEA.HI.X.SX32 R21, R22, R33, 0x1, P5 ;  /* 0x0000002116157211 */ /* 0x000fe400028f0eff */
[----:B0-----:R-:W-:Y:S01]  /*14f90*/  PRMT R27, R23, 0x7771, RZ ;  /* 0x00007771171b7816 */ /* 0x001fe200000000ff */
[----:B------:R0:W-:Y:S04]  /*14fa0*/  @P1 STG.E.U8 desc[UR20][R16.64], R29 ;  /* 0x0000001d10001986 */ /* 0x0001e8000c101114 */
[----:B------:R0:W-:Y:S01]  /*14fb0*/  @P2 STG.E.U8 desc[UR20][R20.64], R27 ;  /* 0x0000001b14002986 */ /* 0x0001e2000c101114 */
[----:B-1----:R-:W-:Y:S01]  /*14fc0*/  ISETP.LT.AND P4, PT, R34, UR6, !P0 ;  /* 0x0000000622007c0c */ /* 0x002fe2000c781270 */
[----:B------:R-:W1:Y:S02]  /*14fd0*/  LDCU UR6, c[0x0][0x39c] ;  /* 0x00007380ff0677ac */ /* 0x000e640008000800 */
[----:B------:R-:W2:Y:S01]  /*14fe0*/  LDL.LU R34, [R1+0x284] ;  /* 0x0002840001227983 */ /* 0x000ea20000300800 */
[----:B---3--:R-:W-:Y:S01]  /*14ff0*/  ISETP.LT.AND P6, PT, R30, UR7, !P0 ;  /* 0x000000071e007c0c */ /* 0x008fe2000c7c1270 */
[----:B------:R-:W-:-:S02]  /*15000*/  IMAD R18, R31, 0x4, R22 ;  /* 0x000000041f127824 */ /* 0x000fc400078e0216 */
[----:B------:R-:W3:Y:S01]  /*15010*/  LDL.LU R30, [R1+0x1b8] ;  /* 0x0001b800011e7983 */ /* 0x000ee20000300800 */
[C---:B----4-:R-:W-:Y:S01]  /*15020*/  IMAD R19, R35.reuse, R31, RZ ;  /* 0x0000001f23137224 */ /* 0x050fe200078e02ff */
[----:B------:R-:W-:Y:S02]  /*15030*/  ISETP.LT.AND P1, PT, R35, UR4, !P0 ;  /* 0x0000000423007c0c */ /* 0x000fe4000c721270 */
[----:B--2---:R-:W-:Y:S01]  /*15040*/  ISETP.LT.AND P2, PT, R26, UR5, !P0 ;  /* 0x000000051a007c0c */ /* 0x004fe2000c741270 */
[----:B------:R-:W-:Y:S01]  /*15050*/  IMAD R22, R31, 0x8, R18 ;  /* 0x000000081f167824 */ /* 0x000fe200078e0212 */
[----:B------:R-:W2:Y:S01]  /*15060*/  LDL.LU R26, [R1+0x280] ;  /* 0x00028000011a7983 */ /* 0x000ea20000300800 */
[CC--:B-----5:R-:W-:Y:S01]  /*15070*/  IADD3 R2, P5, PT, R18.reuse, R0.reuse, RZ ;  /* 0x0000000012027210 */ /* 0x0e0fe20007fbe0ff */
[----:B------:R-:W2:Y:S03]  /*15080*/  LDCU UR5, c[0x0][0x39c] ;  /* 0x00007380ff0577ac */ /* 0x000ea60008000800 */
[----:B------:R-:W-:Y:S01]  /*15090*/  LEA.HI.X.SX32 R3, R18, R33, 0x1, P5 ;  /* 0x0000002112037211 */ /* 0x000fe200028f0eff */
[----:B------:R-:W4:Y:S01]  /*150a0*/  LDCU UR7, c[0x0][0x39c] ;  /* 0x00007380ff0777ac */ /* 0x000f220008000800 */
[----:B0-----:R-:W-:-:S02]  /*150b0*/  IADD3 R16, P5, PT, R19, R0, RZ ;  /* 0x0000000013107210 */ /* 0x001fc40007fbe0ff */
[----:B------:R-:W-:Y:S01]  /*150c0*/  PRMT R25, R23, 0x7772, RZ ;  /* 0x0000777217197816 */ /* 0x000fe200000000ff */
[----:B------:R-:W-:Y:S01]  /*150d0*/  IMAD R20, R31, 0x4, R22 ;  /* 0x000000041f147824 */ /* 0x000fe200078e0216 */
[-C--:B------:R-:W-:Y:S01]  /*150e0*/  LEA.HI.X.SX32 R17, R19, R33.reuse, 0x1, P5 ;  /* 0x0000002113117211 */ /* 0x080fe200028f0eff */
[----:B------:R-:W0:Y:S01]  /*150f0*/  LDCU UR4, c[0x0][0x39c] ;  /* 0x00007380ff0477ac */ /* 0x000e220008000800 */
[-C--:B------:R-:W-:Y:S01]  /*15100*/  IADD3 R18, P5, PT, R22, R0.reuse, RZ ;  /* 0x0000000016127210 */ /* 0x080fe20007fbe0ff */
[----:B------:R5:W-:Y:S01]  /*15110*/  @P3 STG.E.U8 desc[UR20][R2.64], R25 ;  /* 0x0000001902003986 */ /* 0x000be2000c101114 */
[----:B-1----:R-:W-:Y:S01]  /*15120*/  ISETP.LT.AND P3, PT, R28, UR6, !P0 ;  /* 0x000000061c007c0c */ /* 0x002fe2000c761270 */
[----:B------:R-:W1:Y:S01]  /*15130*/  LDCU UR6, c[0x0][0x39c] ;  /* 0x00007380ff0677ac */ /* 0x000e620008000800 */
[----:B------:R-:W-:Y:S01]  /*15140*/  PRMT R29, R23, 0x7773, RZ ;  /* 0x00007773171d7816 */ /* 0x000fe200000000ff */
[----:B------:R-:W1:Y:S01]  /*15150*/  LDL.LU R28, [R1+0x27c] ;  /* 0x00027c00011c7983 */ /* 0x000e620000300800 */
[----:B------:R-:W-:Y:S01]  /*15160*/  LEA.HI.X.SX32 R19, R22, R33, 0x1, P5 ;  /* 0x0000002116137211 */ /* 0x000fe200028f0eff */
[----:B------:R-:W-:Y:S01]  /*15170*/  IMAD R22, R31, 0x4, R20 ;  /* 0x000000041f167824 */ /* 0x000fe200078e0214 */
[----:B------:R-:W-:Y:S01]  /*15180*/  PRMT R27, R12, 0x7770, RZ ;  /* 0x000077700c1b7816 */ /* 0x000fe200000000ff */
[----:B------:R-:W4:Y:S01]  /*15190*/  LDL.LU R24, [R1+0x278] ;  /* 0x0002780001187983 */ /* 0x000f220000300800 */
[----:B-----5:R-:W-:-:S03]  /*151a0*/  IADD3 R2, P5, PT, R20, R0, RZ ;  /* 0x0000000014027210 */ /* 0x020fc60007fbe0ff */
[----:B------:R5:W-:Y:S01]  /*151b0*/  @P1 STG.E.U8 desc[UR20][R16.64], R29 ;  /* 0x0000001d10001986 */ /* 0x000be2000c101114 */
[----:B------:R-:W-:-:S03]  /*151c0*/  LEA.HI.X.SX32 R3, R20, R33, 0x1, P5 ;  /* 0x0000002114037211 */ /* 0x000fc600028f0eff */
[----:B------:R0:W-:Y:S01]  /*151d0*/  @P4 STG.E.U8 desc[UR20][R18.64], R27 ;  /* 0x0000001b12004986 */ /* 0x0001e2000c101114 */
[----:B------:R-:W-:-:S04]  /*151e0*/  IADD3 R20, P4, PT, R22, R0, RZ ;  /* 0x0000000016147210 */ /* 0x000fc80007f9e0ff */
[----:B------:R-:W-:Y:S01]  /*151f0*/  LEA.HI.X.SX32 R21, R22, R33, 0x1, P4 ;  /* 0x0000002116157211 */ /* 0x000fe200020f0eff */
[----:B-----5:R-:W5:Y:S01]  /*15200*/  LDL.LU R29, [R1+0x1b4] ;  /* 0x0001b400011d7983 */ /* 0x020f620000300800 */
[----:B--2---:R-:W-:Y:S01]  /*15210*/  ISETP.LT.AND P4, PT, R26, UR5, !P0 ;  /* 0x000000051a007c0c */ /* 0x004fe2000c781270 */
[----:B---3--:R-:W-:Y:S02]  /*15220*/  IMAD R23, R30, R31, RZ ;  /* 0x0000001f1e177224 */ /* 0x008fe400078e02ff */
[----:B------:R-:W2:Y:S01]  /*15230*/  LDL.LU R26, [R1+0x274] ;  /* 0x00027400011a7983 */ /* 0x000ea20000300800 */
[----:B------:R-:W-:Y:S02]  /*15240*/  PRMT R25, R12, 0x7771, RZ ;  /* 0x000077710c197816 */ /* 0x000fe400000000ff */
[----:B----4-:R-:W-:Y:S01]  /*15250*/  ISETP.LT.AND P1, PT, R34, UR7, !P0 ;  /* 0x0000000722007c0c */ /* 0x010fe2000c721270 */
[----:B------:R-:W3:Y:S01]  /*15260*/  LDCU UR7, c[0x0][0x39c] ;  /* 0x00007380ff0777ac */ /* 0x000ee20008000800 */
[----:B------:R-:W-:Y:S01]  /*15270*/  IMAD R22, R31, 0x8, R22 ;  /* 0x000000081f167824 */ /* 0x000fe200078e0216 */
[----:B------:R4:W-:Y:S01]  /*15280*/  @P6 STG.E.U8 desc[UR20][R2.64], R25 ;  /* 0x0000001902006986 */ /* 0x0009e2000c101114 */
[C---:B------:R-:W-:Y:S01]  /*15290*/  IADD3 R16, P6, PT, R23.reuse, R0, RZ ;  /* 0x0000000017107210 */ /* 0x040fe20007fde0ff */
[----:B------:R-:W2:Y:S01]  /*152a0*/  LDCU UR5, c[0x0][0x39c] ;  /* 0x00007380ff0577ac */ /* 0x000ea20008000800 */
[----:B0-----:R-:W-:Y:S01]  /*152b0*/  ISETP.LT.AND P5, PT, R30, UR4, !P0 ;  /* 0x000000041e007c0c */ /* 0x001fe2000c7a1270 */
[----:B------:R-:W5:Y:S01]  /*152c0*/  LDL.LU R27, [R1+0x270] ;  /* 0x00027000011b7983 */ /* 0x000f620000300800 */
[----:B------:R-:W-:Y:S01]  /*152d0*/  LEA.HI.X.SX32 R17, R23, R33, 0x1, P6 ;  /* 0x0000002117117211 */ /* 0x000fe200030f0eff */
[----:B------:R-:W0:Y:S01]  /*152e0*/  LDCU UR4, c[0x0][0x39c] ;  /* 0x00007380ff0477ac */ /* 0x000e220008000800 */
[----:B------:R-:W-:-:S02]  /*152f0*/  PRMT R19, R12, 0x7772, RZ ;  /* 0x000077720c137816 */ /* 0x000fc400000000ff */
[-C--:B----4-:R-:W-:Y:S02]  /*15300*/  IADD3 R2, P6, PT, R22, R0.reuse, RZ ;  /* 0x0000000016027210 */ /* 0x090fe40007fde0ff */
[----:B------:R-:W-:Y:S02]  /*15310*/  PRMT R23, R12, 0x7773, RZ ;  /* 0x000077730c177816 */ /* 0x000fe400000000ff */
[----:B------:R-:W-:Y:S01]  /*15320*/  LEA.HI.X.SX32 R3, R22, R33, 0x1, P6 ;  /* 0x0000002116037211 */ /* 0x000fe200030f0eff */
[----:B------:R-:W-:Y:S01]  /*15330*/  IMAD R22, R31, 0x4, R22 ;  /* 0x000000041f167824 */ /* 0x000fe200078e0216 */
[----:B------:R4:W-:Y:S01]  /*15340*/  @P2 STG.E.U8 desc[UR20][R20.64], R19 ;  /* 0x0000001314002986 */ /* 0x0009e2000c101114 */
[----:B---3--:R-:W-:Y:S01]  /*15350*/  ISETP.LT.AND P6, PT, R24, UR7, !P0 ;  /* 0x0000000718007c0c */ /* 0x008fe2000c7c1270 */
[----:B------:R-:W3:Y:S02]  /*15360*/  LDCU UR7, c[0x0][0x39c] ;  /* 0x00007380ff0777ac */ /* 0x000ee40008000800 */
[----:B------:R0:W-:Y:S01]  /*15370*/  @P5 STG.E.U8 desc[UR20][R16.64], R23 ;  /* 0x0000001710005986 */ /* 0x0001e2000c101114 */
[----:B------:R-:W-:-:S03]  /*15380*/  IADD3 R18, P5, PT, R22, R0, RZ ;  /* 0x0000000016127210 */ /* 0x000fc60007fbe0ff */
[----:B------:R-:W3:Y:S01]  /*15390*/  LDL.LU R24, [R1+0x26c] ;  /* 0x00026c0001187983 */ /* 0x000ee20000300800 */
[C---:B------:R-:W-:Y:S02]  /*153a0*/  PRMT R25, R13.reuse, 0x7770, RZ ;  /* 0x000077700d197816 */ /* 0x040fe400000000ff */
[----:B----4-:R-:W-:Y:S02]  /*153b0*/  LEA.HI.X.SX32 R19, R22, R33, 0x1, P5 ;  /* 0x0000002116137211 */ /* 0x010fe400028f0eff */
[----:B0-----:R-:W-:Y:S01]  /*153c0*/  PRMT R23, R13, 0x7771, RZ ;  /* 0x000077710d177816 */ /* 0x001fe200000000ff */
[----:B------:R0:W-:Y:S01]  /*153d0*/  @P3 STG.E.U8 desc[UR20][R2.64], R25 ;  /* 0x0000001902003986 */ /* 0x0001e2000c101114 */
[----:B-1----:R-:W-:Y:S01]  /*153e0*/  ISETP.LT.AND P2, PT, R28, UR6, !P0 ;  /* 0x000000061c007c0c */ /* 0x002fe2000c741270 */
[----:B------:R-:W1:Y:S02]  /*153f0*/  LDCU UR6, c[0x0][0x39c] ;  /* 0x00007380ff0677ac */ /* 0x000e640008000800 */
[----:B------:R4:W-:Y:S04]  /*15400*/  @P1 STG.E.U8 desc[UR20][R18.64], R23 ;  /* 0x0000001712001986 */ /* 0x0009e8000c101114 */
[----:B------:R-:W3:Y:S01]  /*15410*/  LDL.LU R28, [R1+0x1b0] ;  /* 0x0001b000011c7983 */ /* 0x000ee20000300800 */
[----:B--2---:R-:W-:Y:S01]  /*15420*/  ISETP.LT.AND P1, PT, R26, UR5, !P0 ;  /* 0x000000051a007c0c */ /* 0x004fe2000c721270 */
[----:B------:R-:W-:-:S02]  /*15430*/  IMAD R12, R31, 0x4, R22 ;  /* 0x000000041f0c7824 */ /* 0x000fc400078e0216 */
[----:B------:R-:W2:Y:S01]  /*15440*/  LDL.LU R26, [R1+0x268] ;  /* 0x00026800011a7983 */ /* 0x000ea20000300800 */
[C---:B-----5:R-:W-:Y:S01]  /*15450*/  IMAD R20, R29.reuse, R31, RZ ;  /* 0x0000001f1d147224 */ /* 0x060fe200078e02ff */
[----:B------:R-:W-:Y:S02]  /*15460*/  ISETP.LT.AND P3, PT, R29, UR4, !P0 ;  /* 0x000000041d007c0c */ /* 0x000fe4000c761270 */
[----:B------:R-:W-:Y:S01]  /*15470*/  PRMT R21, R13, 0x7772, RZ ;  /* 0x000077720d157816 */ /* 0x000fe200000000ff */
[C---:B------:R-:W-:Y:S01]  /*15480*/  IMAD R22, R31.reuse, 0x8, R12 ;  /* 0x000000081f167824 */ /* 0x040fe200078e020c */
[CC--:B------:R-:W-:Y:S01]  /*15490*/  IADD3 R16, P5, PT, R12.reuse, R0.reuse, RZ ;  /* 0x000000000c107210 */ /* 0x0c0fe20007fbe0ff */
[----:B------:R-:W2:Y:S01]  /*154a0*/  LDCU UR5, c[0x0][0x39c] ;  /* 0x00007380ff0577ac */ /* 0x000ea20008000800 */
[----:B------:R-:W5:Y:S02]  /*154b0*/  LDL.LU R35, [R1+0x318] ;  /* 0x0003180001237983 */ /* 0x000f640000300800 */
[-C--:B------:R-:W-:Y:S01]  /*154c0*/  LEA.HI.X.SX32 R17, R12, R33.reuse, 0x1, P5 ;  /* 0x000000210c117211 */ /* 0x080fe200028f0eff */
[----:B------:R-:W3:Y:S01]  /*154d0*/  LDCU UR4, c[0x0][0x39c] ;  /* 0x00007380ff0477ac */ /* 0x000ee20008000800 */
[C---:B0-----:R-:W-:Y:S01]  /*154e0*/  IADD3 R2, P5, PT, R20.reuse, R0, RZ ;  /* 0x0000000014027210 */ /* 0x041fe20007fbe0ff */
[----:B----4-:R-:W-:Y:S01]  /*154f0*/  IMAD R18, R31, 0x4, R22 ;  /* 0x000000041f127824 */ /* 0x010fe200078e0216 */
[----:B------:R-:W4:Y:S02]  /*15500*/  LDL.LU R34, [R1+0x2c8] ;  /* 0x0002c80001227983 */ /* 0x000f240000300800 */
[----:B------:R-:W-:-:S02]  /*15510*/  LEA.HI.X.SX32 R3, R20, R33, 0x1, P5 ;  /* 0x0000002114037211 */ /* 0x000fc400028f0eff */
[----:B------:R0:W-:Y:S01]  /*15520*/  @P4 STG.E.U8 desc[UR20][R16.64], R21 ;  /* 0x0000001510004986 */ /* 0x0001e2000c101114 */
[----:B-1----:R-:W-:Y:S01]  /*15530*/  ISETP.LT.AND P4, PT, R27, UR6, !P0 ;  /* 0x000000061b007c0c */ /* 0x002fe2000c781270 */
[----:B------:R-:W5:Y:S01]  /*15540*/  LDCU UR6, c[0x0][0x39c] ;  /* 0x00007380ff0677ac */ /* 0x000f620008000800 */
[----:B------:R-:W-:Y:S01]  /*15550*/  PRMT R27, R13, 0x7773, RZ ;  /* 0x000077730d1b7816 */ /* 0x000fe200000000ff */
[----:B------:R-:W4:Y:S01]  /*15560*/  LDL.LU R30, [R1+0x1ac] ;  /* 0x0001ac00011e7983 */ /* 0x000f220000300800 */
[----:B------:R-:W-:Y:S02]  /*15570*/  IADD3 R12, P5, PT, R22, R0, RZ ;  /* 0x00000000160c7210 */ /* 0x000fe40007fbe0ff */
[----:B------:R-:W-:Y:S01]  /*15580*/  PRMT R19, R14, 0x7770, RZ ;  /* 0x000077700e137816 */ /* 0x000fe200000000ff */
[----:B------:R1:W-:Y:S01]  /*15590*/  @P3 STG.E.U8 desc[UR20][R2.64], R27 ;  /* 0x0000001b02003986 */ /* 0x0003e2000c101114 */
[----:B------:R-:W-:Y:S02]  /*155a0*/  LEA.HI.X.SX32 R13, R22, R33, 0x1, P5 ;  /* 0x00000021160d7211 */ /* 0x000fe400028f0eff */
[----:B---3--:R-:W-:Y:S01]  /*155b0*/  ISETP.LT.AND P3, PT, R24, UR7, !P0 ;  /* 0x0000000718007c0c */ /* 0x008fe2000c761270 */
[----:B------:R-:W-:-:S02]  /*155c0*/  IMAD R24, R31, 0x4, R18 ;  /* 0x000000041f187824 */ /* 0x000fc400078e0212 */
[----:B------:R3:W-:Y:S01]  /*155d0*/  @P2 STG.E.U8 desc[UR20][R12.64], R19 ;  /* 0x000000130c002986 */ /* 0x0007e2000c101114 */
[-C--:B------:R-:W-:Y:S01]  /*155e0*/  IADD3 R20, P5, PT, R18, R0.reuse, RZ ;  /* 0x0000000012147210 */ /* 0x080fe20007fbe0ff */
[----:B------:R-:W4:Y:S01]  /*155f0*/  LDCU UR7, c[0x0][0x39c] ;  /* 0x00007380ff0777ac */ /* 0x000f220008000800 */
[-C--:B------:R-:W-:Y:S02]  /*15600*/  IADD3 R22, P2, PT, R24, R0.reuse, RZ ;  /* 0x0000000018167210 */ /* 0x080fe40007f5e0ff */
[-C--:B0-----:R-:W-:Y:S02]  /*15610*/  LEA.HI.X.SX32 R21, R18, R33.reuse, 0x1, P5 ;  /* 0x0000002112157211 */ /* 0x081fe400028f0eff */
[----:B------:R-:W-:Y:S02]  /*15620*/  LEA.HI.X.SX32 R23, R24, R33, 0x1, P2 ;  /* 0x0000002118177211 */ /* 0x000fe400010f0eff */
[C---:B------:R-:W-:Y:S01]  /*15630*/  ISETP.LT.AND P5, PT, R28.reuse, UR4, !P0 ;  /* 0x000000041c007c0c */ /* 0x040fe2000c7a1270 */
[----:B------:R-:W-:Y:S01]  /*15640*/  IMAD R16, R28, R31, RZ ;  /* 0x0000001f1c107224 */ /* 0x000fe200078e02ff */
[C---:B------:R-:W-:Y:S01]  /*15650*/  PRMT R25, R14.reuse, 0x7771, RZ ;  /* 0x000077710e197816 */ /* 0x040fe200000000ff */
[----:B------:R-:W-:Y:S01]  /*15660*/  IMAD R24, R31, 0x8, R24 ;  /* 0x000000081f187824 */ /* 0x000fe200078e0218 */
[----:B------:R-:W-:Y:S01]  /*15670*/  PRMT R29, R14, 0x7772, RZ ;  /* 0x000077720e1d7816 */ /* 0x000fe200000000ff */
[----:B------:R-:W0:Y:S01]  /*15680*/  LDCU UR4, c[0x0][0x39c] ;  /* 0x00007380ff0477ac */ /* 0x000e220008000800 */
[----:B--2---:R-:W-:Y:S01]  /*15690*/  ISETP.LT.AND P2, PT, R26, UR5, !P0 ;  /* 0x000000051a007c0c */ /* 0x004fe2000c741270 */
[----:B------:R2:W-:Y:S04]  /*156a0*/  @P6 STG.E.U8 desc[UR20][R20.64], R25 ;  /* 0x0000001914006986 */ /* 0x0005e8000c101114 */
[----:B------:R-:W2:Y:S01]  /*156b0*/  LDL.LU R26, [R1+0x314] ;  /* 0x00031400011a7983 */ /* 0x000ea20000300800 */
[----:B-1----:R-:W-:Y:S01]  /*156c0*/  PRMT R27, R14, 0x7773, RZ ;  /* 0x000077730e1b7816 */ /* 0x002fe200000000ff */
[----:B------:R-:W1:Y:S02]  /*156d0*/  LDCU UR5, c[0x0][0x39c] ;  /* 0x00007380ff0577ac */ /* 0x000e640008000800 */
[----:B------:R-:W2:Y:S01]  /*156e0*/  LDL.LU R28, [R1+0x310] ;  /* 0x00031000011c7983 */ /* 0x000ea20000300800 */
[----:B------:R-:W-:-:S04]  /*156f0*/  IADD3 R2, P6, PT, R16, R0, RZ ;  /* 0x0000000010027210 */ /* 0x000fc80007fde0ff */
[-C--:B------:R-:W-:Y:S02]  /*15700*/  LEA.HI.X.SX32 R3, R16, R33.reuse, 0x1, P6 ;  /* 0x0000002110037211 */ /* 0x080fe400030f0eff */
[CC--:B---3--:R-:W-:Y:S01]  /*15710*/  IADD3 R12, P6, PT, R24.reuse, R0.reuse, RZ ;  /* 0x00000000180c7210 */ /* 0x0c8fe20007fde0ff */
[----:B------:R-:W-:Y:S01]  /*15720*/  @P1 STG.E.U8 desc[UR20][R22.64], R29 ;  /* 0x0000001d16001986 */ /* 0x000fe2000c101114 */
[----:B-----5:R-:W-:Y:S01]  /*15730*/  ISETP.LT.AND P1, PT, R35, UR6, !P0 ;  /* 0x0000000623007c0c */ /* 0x020fe2000c721270 */
[----:B------:R-:W3:Y:S01]  /*15740*/  LDCU UR6, c[0x0][0x39c] ;  /* 0x00007380ff0677ac */ /* 0x000ee20008000800 */
[----:B------:R-:W-:Y:S01]  /*15750*/  LEA.HI.X.SX32 R13, R24, R33, 0x1, P6 ;  /* 0x00000021180d7211 */ /* 0x000fe200030f0eff */
[C---:B------:R-:W-:Y:S01]  /*15760*/  IMAD R24, R31.reuse, 0x4, R24 ;  /* 0x000000041f187824 */ /* 0x040fe200078e0218 */
[----:B------:R-:W5:Y:S01]  /*15770*/  LDL.LU R35, [R1+0x214] ;  /* 0x0002140001237983 */ /* 0x000f620000300800 */
[----:B----4-:R-:W-:Y:S01]  /*15780*/  ISETP.LT.AND P6, PT, R34, UR7, !P0 ;  /* 0x0000000722007c0c */ /* 0x010fe2000c7c1270 */
[----:B------:R-:W5:Y:S01]  /*15790*/  LDCU UR7, c[0x0][0x39c] ;  /* 0x00007380ff0777ac */ /* 0x000f620008000800 */
[----:B------:R-:W-:Y:S01]  /*157a0*/  IMAD R14, R31, 0x4, R24 ;  /* 0x000000041f0e7824 */ /* 0x000fe200078e0218 */
[----:B------:R4:W-:Y:S01]  /*157b0*/  @P5 STG.E.U8 desc[UR20][R2.64], R27 ;  /* 0x0000001b02005986 */ /* 0x0009e2000c101114 */
[----:B--2---:R-:W-:-:S03]  /*157c0*/  IADD3 R20, P5, PT, R24, R0, RZ ;  /* 0x0000000018147210 */ /* 0x004fc60007fbe0ff */
[----:B------:R-:W2:Y:S01]  /*157d0*/  LDL.LU R34, [R1+0x1a8] ;  /* 0x0001a80001227983 */ /* 0x000ea20000300800 */
[-C--:B------:R-:W-:Y:S02]  /*157e0*/  LEA.HI.X.SX32 R21, R24, R33.reuse, 0x1, P5 ;  /* 0x0000002118157211 */ /* 0x080fe400028f0eff */
[C---:B------:R-:W-:Y:S01]  /*157f0*/  PRMT R25, R15.reuse, 0x7770, RZ ;  /* 0x000077700f197816 */ /* 0x040fe200000000ff */
[----:B------:R-:W1:Y:S01]  /*15800*/  LDS.128 R16, [R32+UR9+0x1000] ;  /* 0x0010000920107984 */ /* 0x000e620008000c00 */
[C---:B----4-:R-:W-:Y:S02]  /*15810*/  IADD3 R2, P5, PT, R14.reuse, R0, RZ ;  /* 0x000000000e027210 */ /* 0x050fe40007fbe0ff */
[C---:B------:R-:W-:Y:S02]  /*15820*/  PRMT R27, R15.reuse, 0x7771, RZ ;  /* 0x000077710f1b7816 */ /* 0x040fe400000000ff */
[----:B------:R-:W-:Y:S02]  /*15830*/  PRMT R23, R15, 0x7772, RZ ;  /* 0x000077720f177816 */ /* 0x000fe400000000ff */
[----:B------:R-:W-:Y:S01]  /*15840*/  LEA.HI.X.SX32 R3, R14, R33, 0x1, P5 ;  /* 0x000000210e037211 */ /* 0x000fe200028f0eff */
[----:B------:R4:W-:Y:S01]  /*15850*/  @P4 STG.E.U8 desc[UR20][R12.64], R25 ;  /* 0x000000190c004986 */ /* 0x0009e2000c101114 */
[C---:B0-----:R-:W-:Y:S01]  /*15860*/  ISETP.LT.AND P4, PT, R30.reuse, UR4, !P0 ;  /* 0x000000041e007c0c */ /* 0x041fe2000c781270 */
[----:B------:R-:W-:Y:S01]  /*15870*/  IMAD R22, R30, R31, RZ ;  /* 0x0000001f1e167224 */ /* 0x000fe200078e02ff */
[----:B------:R-:W0:Y:S01]  /*15880*/  LDCU UR4, c[0x0][0x39c] ;  /* 0x00007380ff0477ac */ /* 0x000e220008000800 */
[----:B------:R0:W-:Y:S04]  /*15890*/  @P3 STG.E.U8 desc[UR20][R20.64], R27 ;  /* 0x0000001b14003986 */ /* 0x0001e8000c101114 */
[----:B------:R0:W-:Y:S01]  /*158a0*/  @P2 STG.E.U8 desc[UR20][R2.64], R23 ;  /* 0x0000001702002986 */ /* 0x0001e2000c101114 */
[----:B-1----:R-:W-:Y:S01]  /*158b0*/  ISETP.LT.AND P3, PT, R26, UR5, !P0 ;  /* 0x000000051a007c0c */ /* 0x002fe2000c761270 */
[----:B------:R-:W-:-:S02]  /*158c0*/  IMAD R24, R31, 0x8, R14 ;  /* 0x000000081f187824 */ /* 0x000fc400078e020e */
[----:B------:R-:W2:Y:S01]  /*158d0*/  LDL.LU R26, [R1+0x30c] ;  /* 0x00030c00011a7983 */ /* 0x000ea20000300800 */
[-C--:B----4-:R-:W-:Y:S01]  /*158e0*/  IADD3 R12, P5, PT, R22, R0.reuse, RZ ;  /* 0x00000000160c7210 */ /* 0x090fe20007fbe0ff */
[----:B------:R-:W1:Y:S01]  /*158f0*/  LDCU UR5, c[0x0][0x39c] ;  /* 0x00007380ff0577ac */ /* 0x000e620008000800 */
[----:B---3--:R-:W-:Y:S01]  /*15900*/  ISETP.LT.AND P2, PT, R28, UR6, !P0 ;  /* 0x000000061c007c0c */ /* 0x008fe2000c741270 */
[----:B------:R-:W3:Y:S01]  /*15910*/  LDL.LU R30, [R1+0x308] ;  /* 0x00030800011e7983 */ /* 0x000ee20000300800 */
[----:B------:R-:W-:Y:S01]  /*15920*/  LEA.HI.X.SX32 R13, R22, R33, 0x1, P5 ;  /* 0x00000021160d7211 */ /* 0x000fe200028f0eff */
[----:B0-----:R-:W-:Y:S01]  /*15930*/  IMAD R20, R31, 0x4, R24 ;  /* 0x000000041f147824 */ /* 0x001fe200078e0218 */
[----:B------:R-:W-:Y:S01]  /*15940*/  PRMT R25, R15, 0x7773, RZ ;  /* 0x000077730f197816 */ /* 0x000fe200000000ff */
[----:B------:R-:W4:Y:S01]  /*15950*/  LDL.LU R28, [R1+0x20c] ;  /* 0x00020c00011c7983 */ /* 0x000f220000300800 */
[----:B------:R-:W-:Y:S01]  /*15960*/  IADD3 R14, P5, PT, R24, R0, RZ ;  /* 0x00000000180e7210 */ /* 0x000fe20007fbe0ff */
[----:B------:R-:W3:Y:S01]  /*15970*/  LDCU UR6, c[0x0][0x39c] ;  /* 0x00007380ff0677ac */ /* 0x000ee20008000800 */
[----:B------:R-:W-:-:S02]  /*15980*/  PRMT R29, R16, 0x7770, RZ ;  /* 0x00007770101d7816 */ /* 0x000fc400000000ff */
[-C--:B------:R-:W-:Y:S01]  /*15990*/  LEA.HI.X.SX32 R15, R24, R33.reuse, 0x1, P5 ;  /* 0x00000021180f7211 */ /* 0x080fe200028f0eff */
[----:B------:R-:W-:Y:S01]  /*159a0*/  @P4 STG.E.U8 desc[UR20][R12.64], R25 ;  /* 0x000000190c004986 */ /* 0x000fe2000c101114 */
[CC--:B------:R-:W-:Y:S01]  /*159b0*/  IADD3 R2, P5, PT, R20.reuse, R0.reuse, RZ ;  /* 0x0000000014027210 */ /* 0x0c0fe20007fbe0ff */
[----:B------:R-:W-:Y:S01]  /*159c0*/  IMAD R22, R31, 0x4, R20 ;  /* 0x000000041f167824 */ /* 0x000fe200078e0214 */
[----:B-----5:R-:W-:Y:S01]  /*159d0*/  ISETP.LT.AND P4, PT, R35, UR7, !P0 ;  /* 0x0000000723007c0c */ /* 0x020fe2000c781270 */
[----:B------:R0:W-:Y:S01]  /*159e0*/  @P1 STG.E.U8 desc[UR20][R14.64], R29 ;  /* 0x0000001d0e001986 */ /* 0x0001e2000c101114 */
[----:B------:R-:W4:Y:S01]  /*159f0*/  LDCU UR7, c[0x0][0x39c] ;  /* 0x00007380ff0777ac */ /* 0x000f220008000800 */
[----:B------:R-:W-:Y:S02]  /*15a00*/  LEA.HI.X.SX32 R3, R20, R33, 0x1, P5 ;  /* 0x0000002114037211 */ /* 0x000fe400028f0eff */
[----:B------:R-:W-:Y:S01]  /*15a10*/  PRMT R27, R16, 0x7771, RZ ;  /* 0x00007771101b7816 */ /* 0x000fe200000000ff */
[----:B--2---:R-:W-:Y:S01]  /*15a20*/  IMAD R23, R34, R31, RZ ;  /* 0x0000001f22177224 */ /* 0x004fe200078e02ff */
[C---:B------:R-:W-:Y:S01]  /*15a30*/  IADD3 R20, P1, PT, R22.reuse, R0, RZ ;  /* 0x0000000016147210 */ /* 0x040fe20007f3e0ff */
[----:B0-----:R-:W2:Y:S04]  /*15a40*/  LDL.LU R29, [R1+0x168] ;  /* 0x00016800011d7983 */ /* 0x001ea80000300800 */
[----:B------:R-:W5:Y:S01]  /*15a50*/  LDL.LU R24, [R1+0x304] ;  /* 0x0003040001187983 */ /* 0x000f620000300800 */
[----:B------:R-:W-:Y:S01]  /*15a60*/  LEA.HI.X.SX32 R21, R22, R33, 0x1, P1 ;  /* 0x0000002116157211 */ /* 0x000fe200008f0eff */
[----:B------:R-:W-:-:S02]  /*15a70*/  IMAD R22, R31, 0x8, R22 ;  /* 0x000000081f167824 */ /* 0x000fc400078e0216 */
[----:B------:R0:W-:Y:S01]  /*15a80*/  @P6 STG.E.U8 desc[UR20][R2.64], R27 ;  /* 0x0000001b02006986 */ /* 0x0001e2000c101114 */
[C---:B------:R-:W-:Y:S02]  /*15a90*/  IADD3 R12, P6, PT, R23.reuse, R0, RZ ;  /* 0x00000000170c7210 */ /* 0x040fe40007fde0ff */
[----:B------:R-:W-:Y:S02]  /*15aa0*/  PRMT R15, R16, 0x7772, RZ ;  /* 0x00007772100f7816 */ /* 0x000fe400000000ff */
[----:B------:R-:W-:-:S03]  /*15ab0*/  LEA.HI.X.SX32 R13, R23, R33, 0x1, P6 ;  /* 0x00000021170d7211 */ /* 0x000fc600030f0eff */
[----:B------:R1:W-:Y:S01]  /*15ac0*/  @P3 STG.E.U8 desc[UR20][R20.64], R15 ;  /* 0x0000000f14003986 */ /* 0x0003e2000c101114 */
[----:B0-----:R-:W-:-:S04]  /*15ad0*/  IADD3 R2, P6, PT, R22, R0, RZ ;  /* 0x0000000016027210 */ /* 0x001fc80007fde0ff */
[-C--:B------:R-:W-:Y:S02]  /*15ae0*/  LEA.HI.X.SX32 R3, R22, R33.reuse, 0x1, P6 ;  /* 0x0000002116037211 */ /* 0x080fe400030f0eff */
[----:B-1----:R-:W-:Y:S01]  /*15af0*/  ISETP.LT.AND P1, PT, R26, UR5, !P0 ;  /* 0x000000051a007c0c */ /* 0x002fe2000c721270 */
[----:B------:R-:W5:Y:S01]  /*15b00*/  LDCU UR5, c[0x0][0x39c] ;  /* 0x00007380ff0577ac */ /* 0x000f620008000800 */
[----:B------:R-:W5:Y:S01]  /*15b10*/  LDL.LU R26, [R1+0x300] ;  /* 0x00030000011a7983 */ /* 0x000f620000300800 */
[----:B---3--:R-:W-:Y:S02]  /*15b20*/  ISETP.LT.AND P3, PT, R30, UR6, !P0 ;  /* 0x000000061e007c0c */ /* 0x008fe4000c761270 */
[----:B------:R-:W-:Y:S01]  /*15b30*/  ISETP.LT.AND P5, PT, R34, UR4, !P0 ;  /* 0x0000000422007c0c */ /* 0x000fe2000c7a1270 */
[----:B------:R-:W3:Y:S01]  /*15b40*/  LDL.LU R30, [R1+0x1e0] ;  /* 0x0001e000011e7983 */ /* 0x000ee20000300800 */
[----:B----4-:R-:W-:Y:S01]  /*15b50*/  ISETP.LT.AND P6, PT, R28, UR7, !P0 ;  /* 0x000000071c007c0c */ /* 0x010fe2000c7c1270 */
[----:B------:R-:W0:Y:S02]  /*15b60*/  LDCU UR4, c[0x0][0x39c] ;  /* 0x00007380ff0477ac */ /* 0x000e240008000800 */
[----:B------:R-:W4:Y:S01]  /*15b70*/  LDL.LU R28, [R1+0x160] ;  /* 0x00016000011c7983 */ /* 0x000f220000300800 */
[----:B------:R-:W-:Y:S01]  /*15b80*/  PRMT R23, R16, 0x7773, RZ ;  /* 0x0000777310177816 */ /* 0x000fe200000000ff */
[----:B------:R-:W-:Y:S01]  /*15b90*/  IMAD R22, R31, 0x4, R22 ;  /* 0x000000041f167824 */ /* 0x000fe200078e0216 */
[----:B------:R-:W-:Y:S01]  /*15ba0*/  PRMT R25, R17, 0x7770, RZ ;  /* 0x0000777011197816 */ /* 0x000fe200000000ff */
[----:B------:R-:W1:Y:S04]  /*15bb0*/  LDCU UR6, c[0x0][0x39c] ;  /* 0x00007380ff0677ac */ /* 0x000e680008000800 */
[----:B------:R0:W-:Y:S01]  /*15bc0*/  @P5 STG.E.U8 desc[UR20][R12.64], R23 ;  /* 0x000000170c005986 */ /* 0x0001e2000c101114 */
[CC--:B------:R-:W-:Y:S01]  /*15bd0*/  IADD3 R14, P5, PT, R22.reuse, R0.reuse, RZ ;  /* 0x00000000160e7210 */ /* 0x0c0fe20007fbe0ff */
[----:B------:R-:W-:Y:S01]  /*15be0*/  IMAD R16, R31, 0x4, R22 ;  /* 0x000000041f107824 */ /* 0x000fe200078e0216 */
[C---:B------:R-:W-:Y:S01]  /*15bf0*/  PRMT R21, R17.reuse, 0x7772, RZ ;  /* 0x0000777211157816 */ /* 0x040fe200000000ff */
[----:B------:R-:W3:Y:S01]  /*15c00*/  LDCU UR7, c[0x0][0x39c] ;  /* 0x00007380ff0777ac */ /* 0x000ee20008000800 */
[----:B------:R-:W-:Y:S01]  /*15c10*/  LEA.HI.X.SX32 R15, R22, R33, 0x1, P5 ;  /* 0x00000021160f7211 */ /* 0x000fe200028f0eff */
[----:B------:R1:W-:Y:S01]  /*15c20*/  @P2 STG.E.U8 desc[UR20][R2.64], R25 ;  /* 0x0000001902002986 */ /* 0x0003e2000c101114 */
[----:B0-----:R-:W-:Y:S01]  /*15c30*/  PRMT R23, R17, 0x7771, RZ ;  /* 0x0000777111177816 */ /* 0x001fe200000000ff */
[----:B--2---:R-:W-:Y:S01]  /*15c40*/  IMAD R20, R29, R31, RZ ;  /* 0x0000001f1d147224 */ /* 0x004fe200078e02ff */
[----:B------:R-:W-:-:S02]  /*15c50*/  IADD3 R12, P5, PT, R16, R0, RZ ;  /* 0x00000000100c7210 */ /* 0x000fc40007fbe0ff */
[----:B------:R-:W-:Y:S01]  /*15c60*/  ISETP.LT.AND P2, PT, R29, UR4, !P0 ;  /* 0x000000041d007c0c */ /* 0x000fe2000c741270 */
[----:B------:R0:W-:Y:S01]  /*15c70*/  @P4 STG.E.U8 desc[UR20][R14.64], R23 ;  /* 0x000000170e004986 */ /* 0x0001e2000c101114 */
[----:B-----5:R-:W-:Y:S01]  /*15c80*/  ISETP.LT.AND P4, PT, R24, UR5, !P0 ;  /* 0x0000000518007c0c */ /* 0x020fe2000c781270 */
[----:B------:R-:W2:Y:S01]  /*15c90*/  LDCU UR4, c[0x0][0x39c] ;  /* 0x00007380ff0477ac */ /* 0x000ea20008000800 */
[-C--:B------:R-:W-:Y:S01]  /*15ca0*/  LEA.HI.X.SX32 R13, R16, R33.reuse, 0x1, P5 ;  /* 0x00000021100d7211 */ /* 0x080fe200028f0eff */
[----:B------:R-:W5:Y:S01]  /*15cb0*/  LDL.LU R24, [R1+0x2fc] ;  /* 0x0002fc0001187983 */ /* 0x000f620000300800 */
[CC--:B-1----:R-:W-:Y:S01]  /*15cc0*/  IADD3 R2, P5, PT, R20.reuse, R0.reuse, RZ ;  /* 0x0000000014027210 */ /* 0x0c2fe20007fbe0ff */
[----:B------:R-:W-:Y:S01]  /*15cd0*/  IMAD R22, R31, 0x8, R16 ;  /* 0x000000081f167824 */ /* 0x000fe200078e0210 */
[----:B------:R-:W-:Y:S01]  /*15ce0*/  PRMT R27, R17, 0x7773, RZ ;  /* 0x00007773111b7816 */ /* 0x000fe200000000ff */
[----:B------:R1:W-:Y:S01]  /*15cf0*/  @P1 STG.E.U8 desc[UR20][R12.64], R21 ;  /* 0x000000150c001986 */ /* 0x0003e2000c101114 */
[-C--:B------:R-:W-:Y:S01]  /*15d00*/  LEA.HI.X.SX32 R3, R20, R33.reuse, 0x1, P5 ;  /* 0x0000002114037211 */ /* 0x080fe200028f0eff */
[----:B------:R-:W5:Y:S01]  /*15d10*/  LDCU UR5, c[0x0][0x39c] ;  /* 0x00007380ff0577ac */ /* 0x000f620008000800 */
[C---:B------:R-:W-:Y:S01]  /*15d20*/  IADD3 R16, P5, PT, R22.reuse, R0, RZ ;  /* 0x0000000016107210 */ /* 0x040fe20007fbe0ff */
[----:B0-----:R-:W-:Y:S01]  /*15d30*/  IMAD R14, R31, 0x4, R22 ;  /* 0x000000041f0e7824 */ /* 0x001fe200078e0216 */
[----:B------:R-:W5:Y:S02]  /*15d40*/  LDL.LU R29, [R1+0x2f8] ;  /* 0x0002f800011d7983 */ /* 0x000f640000300800 */
[----:B------:R-:W-:-:S02]  /*15d50*/  LEA.HI.X.SX32 R17, R22, R33, 0x1, P5 ;  /* 0x0000002116117211 */ /* 0x000fc400028f0eff */
[----:B-1----:R-:W-:-:S04]  /*15d60*/  IADD3 R12, P5, PT, R14, R0, RZ ;  /* 0x000000000e0c7210 */ /* 0x002fc80007fbe0ff */
[----:B------:R-:W-:Y:S02]  /*15d70*/  LEA.HI.X.SX32 R13, R14, R33, 0x1, P5 ;  /* 0x000000210e0d7211 */ /* 0x000fe400028f0eff */
[----:B------:R-:W-:Y:S01]  /*15d80*/  ISETP.LT.AND P1, PT, R26, UR6, !P0 ;  /* 0x000000061a007c0c */ /* 0x000fe2000c721270 */
[C---:B----4-:R-:W-:Y:S01]  /*15d90*/  IMAD R21, R28.reuse, R31, RZ ;  /* 0x0000001f1c157224 */ /* 0x050fe200078e02ff */
[----:B------:R-:W4:Y:S01]  /*15da0*/  LDL.LU R26, [R1+0x1a0] ;  /* 0x0001a000011a7983 */ /* 0x000f220000300800 */
[----:B--2---:R-:W-:Y:S01]  /*15db0*/  ISETP.LT.AND P5, PT, R28, UR4, !P0 ;  /* 0x000000041c007c0c */ /* 0x004fe2000c7a1270 */
[----:B------:R-:W-:Y:S01]  /*15dc0*/  IMAD R20, R31, 0x4, R14 ;  /* 0x000000041f147824 */ /* 0x000fe200078e020e */
[C---:B------:R-:W-:Y:S01]  /*15dd0*/  PRMT R23, R18.reuse, 0x7770, RZ ;  /* 0x0000777012177816 */ /* 0x040fe200000000ff */
[----:B------:R-:W2:Y:S01]  /*15de0*/  LDL.LU R28, [R1+0x15c] ;  /* 0x00015c00011c7983 */ /* 0x000ea20000300800 */
[----:B------:R-:W-:Y:S01]  /*15df0*/  PRMT R25, R18, 0x7771, RZ ;  /* 0x0000777112197816 */ /* 0x000fe200000000ff */
[----:B------:R-:W0:Y:S02]  /*15e00*/  LDCU UR6, c[0x0][0x39c] ;  /* 0x00007380ff0677ac */ /* 0x000e240008000800 */
[----:B------:R-:W2:Y:S01]  /*15e10*/  LDL.LU R22, [R1+0x2f4] ;  /* 0x0002f40001167983 */ /* 0x000ea20000300800 */
[----:B------:R-:W1:Y:S03]  /*15e20*/  LDCU UR4, c[0x0][0x39c] ;  /* 0x00007380ff0477ac */ /* 0x000e660008000800 */
[----:B------:R0:W-:Y:S04]  /*15e30*/  @P2 STG.E.U8 desc[UR20][R2.64], R27 ;  /* 0x0000001b02002986 */ /* 0x0001e8000c101114 */
[----:B------:R-:W-:Y:S01]  /*15e40*/  @P3 STG.E.U8 desc[UR20][R16.64], R23 ;  /* 0x0000001710003986 */ /* 0x000fe2000c101114 */
[----:B------:R-:W-:-:S03]  /*15e50*/  IADD3 R14, P3, PT, R20, R0, RZ ;  /* 0x00000000140e7210 */ /* 0x000fc60007f7e0ff */
[----:B------:R1:W-:Y:S01]  /*15e60*/  @P6 STG.E.U8 desc[UR20][R12.64], R25 ;  /* 0x000000190c006986 */ /* 0x0003e2000c101114 */
[-C--:B------:R-:W-:Y:S01]  /*15e70*/  LEA.HI.X.SX32 R15, R20, R33.reuse, 0x1, P3 ;  /* 0x00000021140f7211 */ /* 0x080fe200018f0eff */
[----:B------:R-:W-:Y:S01]  /*15e80*/  IMAD R20, R31, 0x8, R20 ;  /* 0x000000081f147824 */ /* 0x000fe200078e0214 */
[CC--:B0-----:R-:W-:Y:S02]  /*15e90*/  IADD3 R2, P6, PT, R21.reuse, R0.reuse, RZ ;  /* 0x0000000015027210 */ /* 0x0c1fe40007fde0ff */
[----:B---3--:R-:W-:Y:S01]  /*15ea0*/  ISETP.LT.AND P2, PT, R30, UR7, !P0 ;  /* 0x000000071e007c0c */ /* 0x008fe2000c741270 */
[----:B------:R-:W4:Y:S01]  /*15eb0*/  LDCU UR7, c[0x0][0x39c] ;  /* 0x00007380ff0777ac */ /* 0x000f220008000800 */
[----:B------:R-:W-:Y:S02]  /*15ec0*/  LEA.HI.X.SX32 R3, R21, R33, 0x1, P6 ;  /* 0x0000002115037211 */ /* 0x000fe400030f0eff */
[----:B-----5:R-:W-:Y:S01]  /*15ed0*/  ISETP.LT.AND P3, PT, R24, UR5, !P0 ;  /* 0x0000000518007c0c */ /* 0x020fe2000c761270 */
[----:B------:R-:W2:Y:S01]  /*15ee0*/  LDCU UR5, c[0x0][0x39c] ;  /* 0x00007380ff0577ac */ /* 0x000ea20008000800 */
[----:B-1----:R-:W-:Y:S01]  /*15ef0*/  IADD3 R12, P6, PT, R20, R0, RZ ;  /* 0x00000000140c7210 */ /* 0x002fe20007fde0ff */
[----:B------:R-:W3:Y:S01]  /*15f00*/  LDL.LU R24, [R1+0x2f0] ;  /* 0x0002f00001187983 */ /* 0x000ee20000300800 */
[----:B------:R-:W-:-:S02]  /*15f10*/  PRMT R23, R18, 0x7772, RZ ;  /* 0x0000777212177816 */ /* 0x000fc400000000ff */
[----:B------:R-:W-:Y:S01]  /*15f20*/  PRMT R17, R18, 0x7773, RZ ;  /* 0x0000777312117816 */ /* 0x000fe200000000ff */
[----:B------:R-:W5:Y:S01]  /*15f30*/  LDL.LU R27, [R1+0x19c] ;  /* 0x00019c00011b7983 */ /* 0x000f620000300800 */
[----:B------:R-:W-:Y:S01]  /*15f40*/  LEA.HI.X.SX32 R13, R20, R33, 0x1, P6 ;  /* 0x00000021140d7211 */ /* 0x000fe200030f0eff */
[----:B------:R-:W-:Y:S02]  /*15f50*/  IMAD R20, R31, 0x4, R20 ;  /* 0x000000041f147824 */ /* 0x000fe400078e0214 */
[----:B------:R0:W-:Y:S04]  /*15f60*/  @P4 STG.E.U8 desc[UR20][R14.64], R23 ;  /* 0x000000170e004986 */ /* 0x0001e8000c101114 */
[----:B------:R1:W-:Y:S01]  /*15f70*/  @P5 STG.E.U8 desc[UR20][R2.64], R17 ;  /* 0x0000001102005986 */ /* 0x0003e2000c101114 */
[----:B------:R-:W-:-:S02]  /*15f80*/  PRMT R25, R19, 0x7770, RZ ;  /* 0x0000777013197816 */ /* 0x000fc400000000ff */
[C---:B0-----:R-:W-:Y:S02]  /*15f90*/  IADD3 R14, P5, PT, R20.reuse, R0, RZ ;  /* 0x00000000140e7210 */ /* 0x041fe40007fbe0ff */
[----:B------:R-:W-:Y:S02]  /*15fa0*/  PRMT R23, R19, 0x7771, RZ ;  /* 0x0000777113177816 */ /* 0x000fe400000000ff */
[----:B------:R-:W-:Y:S01]  /*15fb0*/  LEA.HI.X.SX32 R15, R20, R33, 0x1, P5 ;  /* 0x00000021140f7211 */ /* 0x000fe200028f0eff */
[----:B------:R0:W-:Y:S04]  /*15fc0*/  @P1 STG.E.U8 desc[UR20][R12.64], R25 ;  /* 0x000000190c001986 */ /* 0x0001e8000c101114 */
[----:B------:R0:W-:Y:S01]  /*15fd0*/  @P2 STG.E.U8 desc[UR20][R14.64], R23 ;  /* 0x000000170e002986 */ /* 0x0001e2000c101114 */
[----:B----4-:R-:W-:Y:S01]  /*15fe0*/  ISETP.LT.AND P6, PT, R26, UR7, !P0 ;  /* 0x000000071a007c0c */ /* 0x010fe2000c7c1270 */
[----:B------:R-:W-:-:S02]  /*15ff0*/  IMAD R16, R31, 0x4, R20 ;  /* 0x000000041f107824 */ /* 0x000fc400078e0214 */
[----:B------:R-:W4:Y:S01]  /*16000*/  LDL.LU R26, [R1+0x154] ;  /* 0x00015400011a7983 */ /* 0x000f220000300800 */
[----:B------:R-:W-:Y:S01]  /*16010*/  ISETP.LT.AND P4, PT, R29, UR6, !P0 ;  /* 0x000000061d007c0c */ /* 0x000fe2000c781270 */
[----:B------:R-:W3:Y:S01]  /*16020*/  LDCU UR6, c[0x0][0x39c] ;  /* 0x00007380ff0677ac */ /* 0x000ee20008000800 */
[----:B--2---:R-:W-:Y:S01]  /*16030*/  ISETP.LT.AND P2, PT, R22, UR5, !P0 ;  /* 0x0000000516007c0c */ /* 0x004fe2000c741270 */
[----:B-1----:R-:W-:Y:S01]  /*16040*/  IMAD R17, R28, R31, RZ ;  /* 0x0000001f1c117224 */ /* 0x002fe200078e02ff */
[----:B------:R-:W2:Y:S01]  /*16050*/  LDL.LU R22, [R1+0x2ec] ;  /* 0x0002ec0001167983 */ /* 0x000ea20000300800 */
[----:B------:R-:W-:Y:S01]  /*16060*/  IADD3 R2, P5, PT, R16, R0, RZ ;  /* 0x0000000010027210 */ /* 0x000fe20007fbe0ff */
[----:B------:R-:W-:Y:S01]  /*16070*/  IMAD R18, R31, 0x8, R16 ;  /* 0x000000081f127824 */ /* 0x000fe200078e0210 */
[----:B------:R-:W-:Y:S01]  /*16080*/  ISETP.LT.AND P1, PT, R28, UR4, !P0 ;  /* 0x000000041c007c0c */ /* 0x000fe2000c721270 */
[----:B------:R-:W2:Y:S01]  /*16090*/  LDCU UR5, c[0x0][0x39c] ;  /* 0x00007380ff0577ac */ /* 0x000ea20008000800 */
[----:B------:R-:W-:-:S02]  /*160a0*/  LEA.HI.X.SX32 R3, R16, R33, 0x1, P5 ;  /* 0x0000002110037211 */ /* 0x000fc400028f0eff */
[-C--:B0-----:R-:W-:Y:S02]  /*160b0*/  IADD3 R12, P5, PT, R17, R0.reuse, RZ ;  /* 0x00000000110c7210 */ /* 0x081fe40007fbe0ff */
[----:B------:R-:W-:Y:S01]  /*160c0*/  PRMT R21, R19, 0x7772, RZ ;  /* 0x0000777213157816 */ /* 0x000fe200000000ff */
[----:B------:R-:W-:Y:S01]  /*160d0*/  IMAD R14, R31, 0x4, R18 ;  /* 0x000000041f0e7824 */ /* 0x000fe200078e0212 */
[-C--:B------:R-:W-:Y:S01]  /*160e0*/  LEA.HI.X.SX32 R13, R17, R33.reuse, 0x1, P5 ;  /* 0x00000021110d7211 */ /* 0x080fe200028f0eff */
[----:B------:R-:W5:Y:S01]  /*160f0*/  LDCU UR7, c[0x0][0x39c] ;  /* 0x00007380ff0777ac */ /* 0x000f620008000800 */
[C---:B------:R-:W-:Y:S01]  /*16100*/  IADD3 R16, P5, PT, R18.reuse, R0, RZ ;  /* 0x0000000012107210 */ /* 0x040fe20007fbe0ff */
[----:B------:R0:W-:Y:S01]  /*16110*/  @P3 STG.E.U8 desc[UR20][R2.64], R21 ;  /* 0x0000001502003986 */ /* 0x0001e2000c101114 */
[----:B------:R-:W-:Y:S01]  /*16120*/  PRMT R25, R19, 0x7773, RZ ;  /* 0x0000777313197816 */ /* 0x000fe200000000ff */
[----:B------:R-:W1:Y:S01]  /*16130*/  LDCU UR4, c[0x0][0x39c] ;  /* 0x00007380ff0477ac */ /* 0x000e620008000800 */
[----:B------:R-:W-:Y:S01]  /*16140*/  LEA.HI.X.SX32 R17, R18, R33, 0x1, P5 ;  /* 0x0000002112117211 */ /* 0x000fe200028f0eff */
[----:B------:R-:W-:Y:S01]  /*16150*/  IMAD R18, R31, 0x4, R14 ;  /* 0x000000041f127824 */ /* 0x000fe200078e020e */
[----:B------:R-:W-:-:S02]  /*16160*/  PRMT R23, R8, 0x7770, RZ ;  /* 0x0000777008177816 */ /* 0x000fc400000000ff */
[----:B---3--:R-:W-:Y:S01]  /*16170*/  ISETP.LT.AND P3, PT, R24, UR6, !P0 ;  /* 0x0000000618007c0c */ /* 0x008fe2000c761270 */
[----:B------:R-:W-:Y:S01]  /*16180*/  @P1 STG.E.U8 desc[UR20][R12.64], R25 ;  /* 0x000000190c001986 */ /* 0x000fe2000c101114 */
[----:B------:R-:W3:Y:S01]  /*16190*/  LDCU UR6, c[0x0][0x39c] ;  /* 0x00007380ff0677ac */ /* 0x000ee20008000800 */
[C---:B0-----:R-:W-:Y:S02]  /*161a0*/  IADD3 R2, P5, PT, R14.reuse, R0, RZ ;  /* 0x000000000e027210 */ /* 0x041fe40007fbe0ff */
[----:B------:R-:W3:Y:S04]  /*161b0*/  LDL.LU R24, [R1+0x2e8] ;  /* 0x0002e80001187983 */ /* 0x000ee80000300800 */
[----:B------:R-:W3:Y:S01]  /*161c0*/  LDL.LU R20, [R1+0x198] ;  /* 0x0001980001147983 */ /* 0x000ee20000300800 */
[----:B------:R-:W-:-:S03]  /*161d0*/  LEA.HI.X.SX32 R3, R14, R33, 0x1, P5 ;  /* 0x000000210e037211 */ /* 0x000fc600028f0eff */
[----:B------:R0:W-:Y:S01]  /*161e0*/  @P4 STG.E.U8 desc[UR20][R16.64], R23 ;  /* 0x0000001710004986 */ /* 0x0001e2000c101114 */
[----:B------:R-:W-:-:S04]  /*161f0*/  IADD3 R14, P4, PT, R18, R0, RZ ;  /* 0x00000000120e7210 */ /* 0x000fc80007f9e0ff */
[----:B------:R-:W-:Y:S01]  /*16200*/  LEA.HI.X.SX32 R15, R18, R33, 0x1, P4 ;  /* 0x00000021120f7211 */ /* 0x000fe200020f0eff */
[----:B0-----:R-:W3:Y:S01]  /*16210*/  LDL.LU R16, [R1+0x148] ;  /* 0x0001480001107983 */ /* 0x001ee20000300800 */
[----:B--2---:R-:W-:Y:S01]  /*16220*/  ISETP.LT.AND P4, PT, R22, UR5, !P0 ;  /* 0x0000000516007c0c */ /* 0x004fe2000c781270 */
[----:B----4-:R-:W-:Y:S02]  /*16230*/  IMAD R19, R26, R31, RZ ;  /* 0x0000001f1a137224 */ /* 0x010fe400078e02ff */
[----:B------:R-:W2:Y:S01]  /*16240*/  LDL.LU R22, [R1+0x2e4] ;  /* 0x0002e40001167983 */ /* 0x000ea20000300800 */
[----:B------:R-:W-:Y:S02]  /*16250*/  PRMT R21, R8, 0x7771, RZ ;  /* 0x0000777108157816 */ /* 0x000fe400000000ff */
[----:B-----5:R-:W-:Y:S01]  /*16260*/  ISETP.LT.AND P1, PT, R27, UR7, !P0 ;  /* 0x000000071b007c0c */ /* 0x020fe2000c721270 */
[----:B------:R-:W3:Y:S01]  /*16270*/  LDCU UR7, c[0x0][0x39c] ;  /* 0x00007380ff0777ac */ /* 0x000ee20008000800 */
[----:B------:R-:W-:Y:S01]  /*16280*/  IMAD R18, R31, 0x8, R18 ;  /* 0x000000081f127824 */ /* 0x000fe200078e0212 */
[----:B------:R0:W-:Y:S01]  /*16290*/  @P6 STG.E.U8 desc[UR20][R2.64], R21 ;  /* 0x0000001502006986 */ /* 0x0001e2000c101114 */
[C---:B------:R-:W-:Y:S01]  /*162a0*/  IADD3 R12, P6, PT, R19.reuse, R0, RZ ;  /* 0x00000000130c7210 */ /* 0x040fe20007fde0ff */
[----:B------:R-:W2:Y:S01]  /*162b0*/  LDCU UR5, c[0x0][0x39c] ;  /* 0x00007380ff0577ac */ /* 0x000ea20008000800 */
[----:B-1----:R-:W-:Y:S01]  /*162c0*/  ISETP.LT.AND P5, PT, R26, UR4, !P0 ;  /* 0x000000041a007c0c */ /* 0x002fe2000c7a1270 */
[----:B------:R-:W4:Y:S01]  /*162d0*/  LDL.LU R25, [R1+0x2e0] ;  /* 0x0002e00001197983 */ /* 0x000f220000300800 */
[----:B------:R-:W-:Y:S01]  /*162e0*/  LEA.HI.X.SX32 R13, R19, R33, 0x1, P6 ;  /* 0x00000021130d7211 */ /* 0x000fe200030f0eff */
[----:B------:R-:W1:Y:S01]  /*162f0*/  LDCU UR4, c[0x0][0x39c] ;  /* 0x00007380ff0477ac */ /* 0x000e620008000800 */
[----:B------:R-:W-:-:S02]  /*16300*/  PRMT R23, R8, 0x7772, RZ ;  /* 0x0000777208177816 */ /* 0x000fc400000000ff */
[----:B0-----:R-:W-:Y:S02]  /*16310*/  IADD3 R2, P6, PT, R18, R0, RZ ;  /* 0x0000000012027210 */ /* 0x001fe40007fde0ff */
[----:B------:R-:W-:Y:S02]  /*16320*/  PRMT R17, R8, 0x7773, RZ ;  /* 0x0000777308117816 */ /* 0x000fe400000000ff */
[----:B------:R-:W-:Y:S01]  /*16330*/  LEA.HI.X.SX32 R3, R18, R33, 0x1, P6 ;  /* 0x0000002112037211 */ /* 0x000fe200030f0eff */
[----:B------:R-:W-:Y:S01]  /*16340*/  IMAD R18, R31, 0x4, R18 ;  /* 0x000000041f127824 */ /* 0x000fe200078e0212 */
[----:B------:R0:W-:Y:S04]  /*16350*/  @P2 STG.E.U8 desc[UR20][R14.64], R23 ;  /* 0x000000170e002986 */ /* 0x0001e8000c101114 */
[----:B------:R5:W-:Y:S01]  /*16360*/  @P5 STG.E.U8 desc[UR20][R12.64], R17 ;  /* 0x000000110c005986 */ /* 0x000be2000c101114 */
[----:B---3--:R-:W-:-:S02]  /*16370*/  ISETP.LT.AND P6, PT, R20, UR7, !P0 ;  /* 0x0000000714007c0c */ /* 0x008fc4000c7c1270 */
[C---:B------:R-:W-:Y:S01]  /*16380*/  PRMT R21, R9.reuse, 0x7770, RZ ;  /* 0x0000777009157816 */ /* 0x040fe200000000ff */
[----:B------:R-:W3:Y:S01]  /*16390*/  LDL.LU R20, [R1+0x194] ;  /* 0x0001940001147983 */ /* 0x000ee20000300800 */
[----:B------:R-:W-:Y:S01]  /*163a0*/  PRMT R19, R9, 0x7771, RZ ;  /* 0x0000777109137816 */ /* 0x000fe200000000ff */
[C---:B------:R-:W-:Y:S01]  /*163b0*/  IMAD R8, R31.reuse, 0x4, R18 ;  /* 0x000000041f087824 */ /* 0x040fe200078e0212 */
[CC--:B0-----:R-:W-:Y:S01]  /*163c0*/  IADD3 R14, P5, PT, R18.reuse, R0.reuse, RZ ;  /* 0x00000000120e7210 */ /* 0x0c1fe20007fbe0ff */
[----:B------:R-:W3:Y:S03]  /*163d0*/  LDCU UR7, c[0x0][0x39c] ;  /* 0x00007380ff0777ac */ /* 0x000ee60008000800 */
[----:B------:R-:W-:Y:S01]  /*163e0*/  LEA.HI.X.SX32 R15, R18, R33, 0x1, P5 ;  /* 0x00000021120f7211 */ /* 0x000fe200028f0eff */
[----:B------:R0:W-:Y:S01]  /*163f0*/  @P3 STG.E.U8 desc[UR20][R2.64], R21 ;  /* 0x0000001502003986 */ /* 0x0001e2000c101114 */
[----:B------:R-:W-:Y:S01]  /*16400*/  ISETP.LT.AND P2, PT, R24, UR6, !P0 ;  /* 0x0000000618007c0c */ /* 0x000fe2000c741270 */
[----:B------:R-:W-:Y:S01]  /*16410*/  IMAD R18, R31, 0x8, R8 ;  /* 0x000000081f127824 */ /* 0x000fe200078e0208 */
[----:B-----5:R-:W-:Y:S01]  /*16420*/  IADD3 R12, P5, PT, R8, R0, RZ ;  /* 0x00000000080c7210 */ /* 0x020fe20007fbe0ff */
[----:B------:R5:W-:Y:S01]  /*16430*/  @P1 STG.E.U8 desc[UR20][R14.64], R19 ;  /* 0x000000130e001986 */ /* 0x000be2000c101114 */
[----:B-1----:R-:W-:Y:S01]  /*16440*/  ISETP.LT.AND P3, PT, R16, UR4, !P0 ;  /* 0x0000000410007c0c */ /* 0x002fe2000c761270 */
[----:B------:R-:W4:Y:S02]  /*16450*/  LDCU UR6, c[0x0][0x39c] ;  /* 0x00007380ff0677ac */ /* 0x000f240008000800 */
[----:B------:R-:W4:Y:S01]  /*16460*/  LDL.LU R24, [R1+0x144] ;  /* 0x0001440001187983 */ /* 0x000f220000300800 */
[----:B--2---:R-:W-:Y:S01]  /*16470*/  ISETP.LT.AND P1, PT, R22, UR5, !P0 ;  /* 0x0000000516007c0c */ /* 0x004fe2000c721270 */
[----:B------:R-:W-:-:S02]  /*16480*/  IMAD R16, R16, R31, RZ ;  /* 0x0000001f10107224 */ /* 0x000fc400078e02ff */
[----:B------:R-:W2:Y:S01]  /*16490*/  LDL.LU R22, [R1+0x2dc] ;  /* 0x0002dc0001167983 */ /* 0x000ea20000300800 */
[-C--:B------:R-:W-:Y:S01]  /*164a0*/  LEA.HI.X.SX32 R13, R8, R33.reuse, 0x1, P5 ;  /* 0x00000021080d7211 */ /* 0x080fe200028f0eff */
[----:B------:R-:W2:Y:S01]  /*164b0*/  LDCU UR5, c[0x0][0x39c] ;  /* 0x00007380ff0577ac */ /* 0x000ea20008000800 */
[CC--:B0-----:R-:W-:Y:S02]  /*164c0*/  IADD3 R2, P5, PT, R16.reuse, R0.reuse, RZ ;  /* 0x0000000010027210 */ /* 0x0c1fe40007fbe0ff */
[C---:B------:R-:W-:Y:S02]  /*164d0*/  PRMT R17, R9.reuse, 0x7772, RZ ;  /* 0x0000777209117816 */ /* 0x040fe400000000ff */
[----:B------:R-:W-:Y:S01]  /*164e0*/  PRMT R23, R9, 0x7773, RZ ;  /* 0x0000777309177816 */ /* 0x000fe200000000ff */
[----:B-----5:R-:W-:Y:S01]  /*164f0*/  IMAD R14, R31, 0x4, R18 ;  /* 0x000000041f0e7824 */ /* 0x020fe200078e0212 */
[-C--:B------:R-:W-:Y:S01]  /*16500*/  LEA.HI.X.SX32 R3, R16, R33.reuse, 0x1, P5 ;  /* 0x0000002110037211 */ /* 0x080fe200028f0eff */
[----:B------:R-:W5:Y:S01]  /*16510*/  LDL.LU R28, [R1+0x2d8] ;  /* 0x0002d800011c7983 */ /* 0x000f620000300800 */
[C---:B------:R-:W-:Y:S01]  /*16520*/  IADD3 R8, P5, PT, R18.reuse, R0, RZ ;  /* 0x0000000012087210 */ /* 0x040fe20007fbe0ff */
[----:B------:R-:W0:Y:S02]  /*16530*/  LDCU UR4, c[0x0][0x39c] ;  /* 0x00007380ff0477ac */ /* 0x000e240008000800 */
[----:B------:R4:W-:Y:S01]  /*16540*/  @P4 STG.E.U8 desc[UR20][R12.64], R17 ;  /* 0x000000110c004986 */ /* 0x0009e2000c101114 */
[----:B------:R-:W-:-:S02]  /*16550*/  LEA.HI.X.SX32 R9, R18, R33, 0x1, P5 ;  /* 0x0000002112097211 */ /* 0x000fc400028f0eff */
[----:B------:R-:W-:Y:S01]  /*16560*/  PRMT R15, R10, 0x7770, RZ ;  /* 0x000077700a0f7816 */ /* 0x000fe200000000ff */
[----:B------:R1:W-:Y:S04]  /*16570*/  @P3 STG.E.U8 desc[UR20][R2.64], R23 ;  /* 0x0000001702003986 */ /* 0x0003e8000c101114 */
[----:B------:R0:W-:Y:S04]  /*16580*/  @P2 STG.E.U8 desc[UR20][R8.64], R15 ;  /* 0x0000000f08002986 */ /* 0x0001e8000c101114 */
[----:B------:R-:W5:Y:S01]  /*16590*/  LDL.LU R27, [R1+0x18c] ;  /* 0x00018c00011b7983 */ /* 0x000f620000300800 */
[----:B---3--:R-:W-:Y:S01]  /*165a0*/  ISETP.LT.AND P3, PT, R20, UR7, !P0 ;  /* 0x0000000714007c0c */ /* 0x008fe2000c761270 */
[----:B------:R-:W-:-:S02]  /*165b0*/  IMAD R20, R31, 0x4, R14 ;  /* 0x000000041f147824 */ /* 0x000fc400078e020e */
[----:B------:R-:W3:Y:S01]  /*165c0*/  LDL.LU R26, [R1+0x13c] ;  /* 0x00013c00011a7983 */ /* 0x000ee20000300800 */
[-C--:B------:R-:W-:Y:S01]  /*165d0*/  IADD3 R16, P5, PT, R14, R0.reuse, RZ ;  /* 0x000000000e107210 */ /* 0x080fe20007fbe0ff */
[----:B------:R-:W0:Y:S01]  /*165e0*/  LDCU UR7, c[0x0][0x39c] ;  /* 0x00007380ff0777ac */ /* 0x000e220008000800 */
[----:B------:R-:W-:-:S04]  /*165f0*/  IADD3 R18, P2, PT, R20, R0, RZ ;  /* 0x0000000014127210 */ /* 0x000fc80007f5e0ff */
[----:B------:R-:W-:Y:S02]  /*16600*/  LEA.HI.X.SX32 R19, R20, R33, 0x1, P2 ;  /* 0x0000002114137211 */ /* 0x000fe400010f0eff */
[----:B--2---:R-:W-:Y:S01]  /*16610*/  ISETP.LT.AND P2, PT, R22, UR5, !P0 ;  /* 0x0000000516007c0c */ /* 0x004fe2000c741270 */
[----:B----4-:R-:W-:Y:S01]  /*16620*/  IMAD R12, R24, R31, RZ ;  /* 0x0000001f180c7224 */ /* 0x010fe200078e02ff */
[----:B------:R-:W2:Y:S01]  /*16630*/  LDL.LU R22, [R1+0x2d4] ;  /* 0x0002d40001167983 */ /* 0x000ea20000300800 */
[-C--:B------:R-:W-:Y:S02]  /*16640*/  LEA.HI.X.SX32 R17, R14, R33.reuse, 0x1, P5 ;  /* 0x000000210e117211 */ /* 0x080fe400028f0eff */
[----:B------:R-:W-:Y:S01]  /*16650*/  PRMT R21, R10, 0x7771, RZ ;  /* 0x000077710a157816 */ /* 0x000fe200000000ff */
[----:B------:R-:W-:Y:S01]  /*16660*/  IMAD R20, R31, 0x8, R20 ;  /* 0x000000081f147824 */ /* 0x000fe200078e0214 */
[----:B0-----:R-:W-:Y:S01]  /*16670*/  ISETP.LT.AND P5, PT, R24, UR4, !P0 ;  /* 0x0000000418007c0c */ /* 0x001fe2000c7a1270 */
[----:B------:R-:W2:Y:S01]  /*16680*/  LDCU UR5, c[0x0][0x39c] ;  /* 0x00007380ff0577ac */ /* 0x000ea20008000800 */
[----:B------:R-:W-:Y:S01]  /*16690*/  ISETP.LT.AND P4, PT, R25, UR6, !P0 ;  /* 0x0000000619007c0c */ /* 0x000fe2000c781270 */
[----:B------:R0:W-:Y:S01]  /*166a0*/  @P6 STG.E.U8 desc[UR20][R16.64], R21 ;  /* 0x0000001510006986 */ /* 0x0001e2000c101114 */
[-C--:B-1----:R-:W-:Y:S01]  /*166b0*/  IADD3 R2, P6, PT, R12, R0.reuse, RZ ;  /* 0x000000000c027210 */ /* 0x082fe20007fde0ff */
[----:B------:R-:W5:Y:S01]  /*166c0*/  LDCU UR6, c[0x0][0x39c] ;  /* 0x00007380ff0677ac */ /* 0x000f620008000800 */
[----:B------:R-:W-:Y:S01]  /*166d0*/  PRMT R23, R10, 0x7773, RZ ;  /* 0x000077730a177816 */ /* 0x000fe200000000ff */
[----:B------:R-:W4:Y:S01]  /*166e0*/  LDL.LU R24, [R1+0x2d0] ;  /* 0x0002d00001187983 */ /* 0x000f220000300800 */
[-C--:B------:R-:W-:Y:S01]  /*166f0*/  LEA.HI.X.SX32 R3, R12, R33.reuse, 0x1, P6 ;  /* 0x000000210c037211 */ /* 0x080fe200030f0eff */
[----:B------:R-:W1:Y:S01]  /*16700*/  LDCU UR4, c[0x0][0x39c] ;  /* 0x00007380ff0477ac */ /* 0x000e620008000800 */
[----:B------:R-:W-:Y:S01]  /*16710*/  IADD3 R8, P6, PT, R20, R0, RZ ;  /* 0x0000000014087210 */ /* 0x000fe20007fde0ff */
[----:B------:R-:W2:Y:S01]  /*16720*/  LDS.128 R12, [R32+UR9+0x2000] ;  /* 0x00200009200c7984 */ /* 0x000ea20008000c00 */
[----:B------:R-:W-:Y:S01]  /*16730*/  PRMT R25, R10, 0x7772, RZ ;  /* 0x000077720a197816 */ /* 0x000fe200000000ff */
[----:B------:R-:W1:Y:S01]  /*16740*/  LDCU UR9, c[0x0][0x39c] ;  /* 0x00007380ff0977ac */ /* 0x000e620008000800 */
[----:B------:R-:W-:Y:S01]  /*16750*/  LEA.HI.X.SX32 R9, R20, R33, 0x1, P6 ;  /* 0x0000002114097211 */ /* 0x000fe200030f0eff */
[----:B------:R-:W-:-:S02]  /*16760*/  IMAD R20, R31, 0x4, R20 ;  /* 0x000000041f147824 */ /* 0x000fc400078e0214 */
[----:B------:R-:W-:Y:S04]  /*16770*/  @P1 STG.E.U8 desc[UR20][R18.64], R25 ;  /* 0x0000001912001986 */ /* 0x000fe8000c101114 */
[----:B------:R1:W-:Y:S01]  /*16780*/  @P5 STG.E.U8 desc[UR20][R2.64], R23 ;  /* 0x0000001702005986 */ /* 0x0003e2000c101114 */
[C---:B0-----:R-:W-:Y:S02]  /*16790*/  IADD3 R16, P5, PT, R20.reuse, R0, RZ ;  /* 0x0000000014107210 */ /* 0x041fe40007fbe0ff */
[----:B------:R-:W-:Y:S02]  /*167a0*/  PRMT R21, R11, 0x7770, RZ ;  /* 0x000077700b157816 */ /* 0x000fe400000000ff */
[----:B------:R-:W-:Y:S02]  /*167b0*/  LEA.HI.X.SX32 R17, R20, R33, 0x1, P5 ;  /* 0x0000002114117211 */ /* 0x000fe400028f0eff */
[----:B-----5:R-:W-:Y:S01]  /*167c0*/  ISETP.LT.AND P1, PT, R28, UR6, !P0 ;  /* 0x000000061c007c0c */ /* 0x020fe2000c721270 */
[----:B------:R0:W-:Y:S01]  /*167d0*/  @P4 STG.E.U8 desc[UR20][R8.64], R21 ;  /* 0x0000001508004986 */ /* 0x0001e2000c101114 */
[----:B------:R-:W-:Y:S01]  /*167e0*/  ISETP.LT.AND P6, PT, R27, UR7, !P0 ;  /* 0x000000071b007c0c */ /* 0x000fe2000c7c1270 */
[----:B------:R-:W4:Y:S01]  /*167f0*/  LDCU UR6, c[0x0][0x39c] ;  /* 0x00007380ff0677ac */ /* 0x000f220008000800 */
[----:B-1----:R-:W-:Y:S01]  /*16800*/  PRMT R23, R11, 0x7771, RZ ;  /* 0x000077710b177816 */ /* 0x002fe200000000ff */
[----:B------:R-:W5:Y:S01]  /*16810*/  LDL.LU R28, [R1+0x178] ;  /* 0x00017800011c7983 */ /* 0x000f620000300800 */
[----:B------:R-:W-:-:S02]  /*16820*/  IMAD R10, R31, 0x4, R20 ;  /* 0x000000041f0a7824 */ /* 0x000fc400078e0214 */
[C---:B---3--:R-:W-:Y:S01]  /*16830*/  IMAD R18, R26.reuse, R31, RZ ;  /* 0x0000001f1a127224 */ /* 0x048fe200078e02ff */
[----:B------:R1:W-:Y:S01]  /*16840*/  @P3 STG.E.U8 desc[UR20][R16.64], R23 ;  /* 0x0000001710003986 */ /* 0x0003e2000c101114 */
[----:B------:R-:W-:Y:S01]  /*16850*/  ISETP.LT.AND P4, PT, R26, UR4, !P0 ;  /* 0x000000041a007c0c */ /* 0x000fe2000c781270 */
[----:B------:R-:W5:Y:S02]  /*16860*/  LDCU UR7, c[0x0][0x39c] ;  /* 0x00007380ff0777ac */ /* 0x000f640008000800 */
[----:B------:R-:W3:Y:S01]  /*16870*/  LDL.LU R27, [R1+0x134] ;  /* 0x00013400011b7983 */ /* 0x000ee20000300800 */
[----:B------:R-:W-:Y:S01]  /*16880*/  IADD3 R2, P5, PT, R10, R0, RZ ;  /* 0x000000000a027210 */ /* 0x000fe20007fbe0ff */
[----:B------:R-:W-:Y:S01]  /*16890*/  IMAD R20, R31, 0x8, R10 ;  /* 0x000000081f147824 */ /* 0x000fe200078e020a */
[----:B------:R-:W-:Y:S01]  /*168a0*/  PRMT R19, R11, 0x7772, RZ ;  /* 0x000077720b137816 */ /* 0x000fe200000000ff */
[----:B------:R-:W0:Y:S01]  /*168b0*/  LDCU UR4, c[0x0][0x39c] ;  /* 0x00007380ff0477ac */ /* 0x000e220008000800 */
[----:B--2---:R-:W-:Y:S01]  /*168c0*/  ISETP.LT.AND P3, PT, R22, UR5, !P0 ;  /* 0x0000000516007c0c */ /* 0x004fe2000c761270 */
[----:B------:R-:W2:Y:S01]  /*168d0*/  LDCU UR5, c[0x0][0x39c] ;  /* 0x00007380ff0577ac */ /* 0x000ea20008000800 */
[----:B------:R-:W2:Y:S01]  /*168e0*/  LDL.LU R22, [R1+0x2cc] ;  /* 0x0002cc0001167983 */ /* 0x000ea20000300800 */
[----:B------:R-:W-:-:S02]  /*168f0*/  LEA.HI.X.SX32 R3, R10, R33, 0x1, P5 ;  /* 0x000000210a037211 */ /* 0x000fc400028f0eff */
[CC--:B0-----:R-:W-:Y:S01]  /*16900*/  IADD3 R8, P5, PT, R18.reuse, R0.reuse, RZ ;  /* 0x0000000012087210 */ /* 0x0c1fe20007fbe0ff */
[----:B-1----:R-:W-:Y:S01]  /*16910*/  IMAD R16, R31, 0x4, R20 ;  /* 0x000000041f107824 */ /* 0x002fe200078e0214 */
[----:B------:R-:W3:Y:S02]  /*16920*/  LDL.LU R26, [R1+0x2c4] ;  /* 0x0002c400011a7983 */ /* 0x000ee40000300800 */
[-C--:B------:R-:W-:Y:S02]  /*16930*/  LEA.HI.X.SX32 R9, R18, R33.reuse, 0x1, P5 ;  /* 0x0000002112097211 */ /* 0x080fe400028f0eff */
[----:B------:R0:W-:Y:S01]  /*16940*/  @P2 STG.E.U8 desc[UR20][R2.64], R19 ;  /* 0x0000001302002986 */ /* 0x0001e2000c101114 */
[-C--:B------:R-:W-:Y:S02]  /*16950*/  IADD3 R10, P5, PT, R20, R0.reuse, RZ ;  /* 0x00000000140a7210 */ /* 0x080fe40007fbe0ff */
[----:B----4-:R-:W-:Y:S02]  /*16960*/  ISETP.LT.AND P2, PT, R24, UR6, !P0 ;  /* 0x0000000618007c0c */ /* 0x010fe4000c741270 */
[----:B------:R-:W-:Y:S01]  /*16970*/  PRMT R21, R11, 0x7773, RZ ;  /* 0x000077730b157816 */ /* 0x000fe200000000ff */
[----:B------:R-:W4:Y:S01]  /*16980*/  LDL.LU R24, [R1+0x170] ;  /* 0x0001700001187983 */ /* 0x000f220000300800 */
[-C--:B------:R-:W-:Y:S01]  /*16990*/  LEA.HI.X.SX32 R11, R20, R33.reuse, 0x1, P5 ;  /* 0x00000021140b7211 */ /* 0x080fe200028f0eff */
[----:B------:R-:W-:Y:S01]  /*169a0*/  IMAD R18, R31, 0x4, R16 ;  /* 0x000000041f127824 */ /* 0x000fe200078e0210 */
[----:B------:R-:W-:Y:S01]  /*169b0*/  PRMT R25, R12, 0x7770, RZ ;  /* 0x000077700c197816 */ /* 0x000fe200000000ff */
[----:B------:R-:W1:Y:S01]  /*169c0*/  LDCU UR6, c[0x0][0x39c] ;  /* 0x00007380ff0677ac */ /* 0x000e620008000800 */
[CC--:B0-----:R-:W-:Y:S01]  /*169d0*/  IADD3 R2, P5, PT, R16.reuse, R0.reuse, RZ ;  /* 0x0000000010027210 */ /* 0x0c1fe20007fbe0ff */
[----:B------:R-:W-:Y:S03]  /*169e0*/  @P4 STG.E.U8 desc[UR20][R8.64], R21 ;  /* 0x0000001508004986 */ /* 0x000fe6000c101114 */
[----:B------:R-:W-:Y:S01]  /*169f0*/  LEA.HI.X.SX32 R3, R16, R33, 0x1, P5 ;  /* 0x0000002110037211 */ /* 0x000fe200028f0eff */
[----:B------:R0:W-:Y:S01]  /*16a00*/  @P1 STG.E.U8 desc[UR20][R10.64], R25 ;  /* 0x000000190a001986 */ /* 0x0001e2000c101114 */
[----:B------:R-:W-:-:S04]  /*16a10*/  IADD3 R16, P1, PT, R18, R0, RZ ;  /* 0x0000000012107210 */ /* 0x000fc80007f3e0ff */
[----:B------:R-:W-:Y:S01]  /*16a20*/  LEA.HI.X.SX32 R17, R18, R33, 0x1, P1 ;  /* 0x0000002112117211 */ /* 0x000fe200008f0eff */
[----:B0-----:R-:W4:Y:S01]  /*16a30*/  LDL.LU R25, [R1+0x12c] ;  /* 0x00012c0001197983 */ /* 0x001f220000300800 */
[----:B--2---:R-:W-:Y:S02]  /*16a40*/  ISETP.LT.AND P1, PT, R22, UR5, !P0 ;  /* 0x0000000516007c0c */ /* 0x004fe4000c721270 */
[----:B-----5:R-:W-:Y:S01]  /*16a50*/  ISETP.LT.AND P4, PT, R28, UR7, !P0 ;  /* 0x000000071c007c0c */ /* 0x020fe2000c781270 */
[----:B------:R-:W2:Y:S01]  /*16a60*/  LDL.LU R22, [R1+0x2c0] ;  /* 0x0002c00001167983 */ /* 0x000ea20000300800 */
[----:B------:R-:W4:Y:S03]  /*16a70*/  LDCU UR7, c[0x0][0x39c] ;  /* 0x00007380ff0777ac */ /* 0x000f260008000800 */
[----:B------:R-:W5:Y:S01]  /*16a80*/  LDL.LU R20, [R1+0x264] ;  /* 0x0002640001147983 */ /* 0x000f620000300800 */
[C---:B------:R-:W-:Y:S01]  /*16a90*/  PRMT R23, R12.reuse, 0x7771, RZ ;  /* 0x000077710c177816 */ /* 0x040fe200000000ff */
[C---:B---3--:R-:W-:Y:S01]  /*16aa0*/  IMAD R19, R27.reuse, R31, RZ ;  /* 0x0000001f1b137224 */ /* 0x048fe200078e02ff */
[----:B------:R-:W-:Y:S01]  /*16ab0*/  ISETP.LT.AND P5, PT, R27, UR4, !P0 ;  /* 0x000000041b007c0c */ /* 0x000fe2000c7a1270 */
[----:B------:R-:W-:Y:S01]  /*16ac0*/  IMAD R18, R31, 0x8, R18 ;  /* 0x000000081f127824 */ /* 0x000fe200078e0212 */
[C---:B------:R-:W-:Y:S01]  /*16ad0*/  PRMT R11, R12.reuse, 0x7772, RZ ;  /* 0x000077720c0b7816 */ /* 0x040fe200000000ff */
[----:B------:R0:W-:Y:S01]  /*16ae0*/  @P6 STG.E.U8 desc[UR20][R2.64], R23 ;  /* 0x0000001702006986 */ /* 0x0001e2000c101114 */
[CC--:B------:R-:W-:Y:S01]  /*16af0*/  IADD3 R8, P6, PT, R19.reuse, R0.reuse, RZ ;  /* 0x0000000013087210 */ /* 0x0c0fe20007fde0ff */
[----:B------:R-:W2:Y:S03]  /*16b00*/  LDCU UR5, c[0x0][0x39c] ;  /* 0x00007380ff0577ac */ /* 0x000ea60008000800 */
[----:B------:R-:W-:Y:S01]  /*16b10*/  LEA.HI.X.SX32 R9, R19, R33, 0x1, P6 ;  /* 0x0000002113097211 */ /* 0x000fe200030f0eff */
[----:B------:R3:W-:Y:S01]  /*16b20*/  @P3 STG.E.U8 desc[UR20][R16.64], R11 ;  /* 0x0000000b10003986 */ /* 0x0007e2000c101114 */
[----:B------:R-:W-:Y:S01]  /*16b30*/  PRMT R19, R12, 0x7773, RZ ;  /* 0x000077730c137816 */ /* 0x000fe200000000ff */
[----:B------:R-:W3:Y:S01]  /*16b40*/  LDCU UR4, c[0x0][0x39c] ;  /* 0x00007380ff0477ac */ /* 0x000ee20008000800 */
[----:B0-----:R-:W-:-:S02]  /*16b50*/  IADD3 R2, P6, PT, R18, R0, RZ ;  /* 0x0000000012027210 */ /* 0x001fc40007fde0ff */
[----:B-1----:R-:W-:Y:S01]  /*16b60*/  ISETP.LT.AND P3, PT, R26, UR6, !P0 ;  /* 0x000000061a007c0c */ /* 0x002fe2000c761270 */
[----:B------:R0:W-:Y:S01]  /*16b70*/  @P5 STG.E.U8 desc[UR20][R8.64], R19 ;  /* 0x0000001308005986 */ /* 0x0001e2000c101114 */
[----:B------:R-:W-:Y:S01]  /*16b80*/  LEA.HI.X.SX32 R3, R18, R33, 0x1, P6 ;  /* 0x0000002112037211 */ /* 0x000fe200030f0eff */
[----:B------:R-:W-:Y:S01]  /*16b90*/  IMAD R18, R31, 0x4, R18 ;  /* 0x000000041f127824 */ /* 0x000fe200078e0212 */
[----:B----4-:R-:W-:Y:S01]  /*16ba0*/  ISETP.LT.AND P6, PT, R24, UR7, !P0 ;  /* 0x0000000718007c0c */ /* 0x010fe2000c7c1270 */
[----:B------:R-:W4:Y:S01]  /*16bb0*/  LDL.LU R26, [R1+0x16c] ;  /* 0x00016c00011a7983 */ /* 0x000f220000300800 */
[----:B------:R-:W5:Y:S03]  /*16bc0*/  LDCU UR6, c[0x0][0x39c] ;  /* 0x00007380ff0677ac */ /* 0x000f660008000800 */
[----:B------:R-:W4:Y:S01]  /*16bd0*/  LDL.LU R24, [R1+0x124] ;  /* 0x0001240001187983 */ /* 0x000f220000300800 */
[----:B------:R-:W-:-:S02]  /*16be0*/  IADD3 R10, P5, PT, R18, R0, RZ ;  /* 0x00000000120a7210 */ /* 0x000fc40007fbe0ff */
[----:B------:R-:W-:Y:S01]  /*16bf0*/  PRMT R21, R13, 0x7770, RZ ;  /* 0x000077700d157816 */ /* 0x000fe200000000ff */
[----:B------:R-:W-:Y:S01]  /*16c00*/  IMAD R12, R31, 0x4, R18 ;  /* 0x000000041f0c7824 */ /* 0x000fe200078e0212 */
[----:B---3--:R-:W-:Y:S02]  /*16c10*/  LEA.HI.X.SX32 R11, R18, R33, 0x1, P5 ;  /* 0x00000021120b7211 */ /* 0x008fe400028f0eff */
[C---:B------:R-:W-:Y:S02]  /*16c20*/  PRMT R17, R13.reuse, 0x7772, RZ ;  /* 0x000077720d117816 */ /* 0x040fe400000000ff */
[----:B0-----:R-:W-:Y:S01]  /*16c30*/  PRMT R19, R13, 0x7771, RZ ;  /* 0x000077710d137816 */ /* 0x001fe200000000ff */
[----:B------:R0:W-:Y:S01]  /*16c40*/  @P2 STG.E.U8 desc[UR20][R2.64], R21 ;  /* 0x0000001502002986 */ /* 0x0001e2000c101114 */
[C---:B------:R-:W-:Y:S01]  /*16c50*/  IADD3 R8, P5, PT, R12.reuse, R0, RZ ;  /* 0x000000000c087210 */ /* 0x040fe20007fbe0ff */
[----:B------:R-:W-:Y:S01]  /*16c60*/  IMAD R16, R25, R31, RZ ;  /* 0x0000001f19107224 */ /* 0x000fe200078e02ff */
[----:B------:R-:W1:Y:S01]  /*16c70*/  LDCU UR7, c[0x0][0x39c] ;  /* 0x00007380ff0777ac */ /* 0x000e620008000800 */
[----:B------:R3:W-:Y:S01]  /*16c80*/  @P4 STG.E.U8 desc[UR20][R10.64], R19 ;  /* 0x000000130a004986 */ /* 0x0007e2000c101114 */
[----:B------:R-:W-:-:S02]  /*16c90*/  LEA.HI.X.SX32 R9, R12, R33, 0x1, P5 ;  /* 0x000000210c097211 */ /* 0x000fc400028f0eff */
[----:B------:R-:W-:Y:S01]  /*16ca0*/  ISETP.LT.AND P2, PT, R25, UR4, !P0 ;  /* 0x0000000419007c0c */ /* 0x000fe2000c741270 */
[----:B------:R-:W4:Y:S02]  /*16cb0*/  LDCU UR4, c[0x0][0x39c] ;  /* 0x00007380ff0477ac */ /* 0x000f240008000800 */
[----:B------:R0:W-:Y:S01]  /*16cc0*/  @P1 STG.E.U8 desc[UR20][R8.64], R17 ;  /* 0x0000001108001986 */ /* 0x0001e2000c101114 */
[----:B--2---:R-:W-:Y:S01]  /*16cd0*/  ISETP.LT.AND P4, PT, R22, UR5, !P0 ;  /* 0x0000000516007c0c */ /* 0x004fe2000c781270 */
[C---:B------:R-:W-:Y:S02]  /*16ce0*/  IMAD R18, R31.reuse, 0x8, R12 ;  /* 0x000000081f127824 */ /* 0x040fe400078e020c */
[----:B------:R-:W2:Y:S01]  /*16cf0*/  LDL.LU R22, [R1+0x260] ;  /* 0x0002600001167983 */ /* 0x000ea20000300800 */
[-C--:B0-----:R-:W-:Y:S01]  /*16d00*/  IADD3 R2, P5, PT, R16, R0.reuse, RZ ;  /* 0x0000000010027210 */ /* 0x081fe20007fbe0ff */
[----:B------:R-:W2:Y:S01]  /*16d10*/  LDCU UR5, c[0x0][0x39c] ;  /* 0x00007380ff0577ac */ /* 0x000ea20008000800 */
[----:B-----5:R-:W-:Y:S01]  /*16d20*/  ISETP.LT.AND P1, PT, R20, UR6, !P0 ;  /* 0x0000000614007c0c */ /* 0x020fe2000c721270 */
[----:B------:R-:W5:Y:S01]  /*16d30*/  LDL.LU R25, [R1+0x25c] ;  /* 0x00025c0001197983 */ /* 0x000f620000300800 */
[-C--:B------:R-:W-:Y:S01]  /*16d40*/  LEA.HI.X.SX32 R3, R16, R33.reuse, 0x1, P5 ;  /* 0x0000002110037211 */ /* 0x080fe200028f0eff */
[----:B---3--:R-:W-:Y:S01]  /*16d50*/  IMAD R10, R31, 0x4, R18 ;  /* 0x000000041f0a7824 */ /* 0x008fe200078e0212 */
[----:B------:R-:W-:Y:S01]  /*16d60*/  PRMT R23, R13, 0x7773, RZ ;  /* 0x000077730d177816 */ /* 0x000fe200000000ff */
[----:B------:R-:W3:Y:S01]  /*16d70*/  LDL.LU R20, [R1+0x164] ;  /* 0x0001640001147983 */ /* 0x000ee20000300800 */
[----:B------:R-:W-:Y:S01]  /*16d80*/  IADD3 R12, P5, PT, R18, R0, RZ ;  /* 0x00000000120c7210 */ /* 0x000fe20007fbe0ff */
[----:B------:R-:W-:Y:S01]  /*16d90*/  IMAD R16, R31, 0x4, R10 ;  /* 0x000000041f107824 */ /* 0x000fe200078e020a */
[----:B------:R-:W-:Y:S01]  /*16da0*/  PRMT R19, R14, 0x7770, RZ ;  /* 0x000077700e137816 */ /* 0x000fe200000000ff */
[----:B------:R-:W5:Y:S01]  /*16db0*/  LDCU UR6, c[0x0][0x39c] ;  /* 0x00007380ff0677ac */ /* 0x000f620008000800 */
[----:B------:R-:W-:-:S02]  /*16dc0*/  LEA.HI.X.SX32 R13, R18, R33, 0x1, P5 ;  /* 0x00000021120d7211 */ /* 0x000fc400028f0eff */
[-C--:B------:R-:W-:Y:S01]  /*16dd0*/  IADD3 R8, P5, PT, R10, R0.reuse, RZ ;  /* 0x000000000a087210 */ /* 0x080fe20007fbe0ff */
[----:B------:R0:W-:Y:S01]  /*16de0*/  @P2 STG.E.U8 desc[UR20][R2.64], R23 ;  /* 0x0000001702002986 */ /* 0x0001e2000c101114 */
[----:B------:R-:W-:Y:S02]  /*16df0*/  PRMT R21, R14, 0x7771, RZ ;  /* 0x000077710e157816 */ /* 0x000fe400000000ff */
[----:B------:R-:W-:Y:S01]  /*16e00*/  LEA.HI.X.SX32 R9, R10, R33, 0x1, P5 ;  /* 0x000000210a097211 */ /* 0x000fe200028f0eff */
[----:B------:R0:W-:Y:S01]  /*16e10*/  @P3 STG.E.U8 desc[UR20][R12.64], R19 ;  /* 0x000000130c003986 */ /* 0x0001e2000c101114 */
[----:B------:R-:W-:-:S03]  /*16e20*/  IADD3 R10, P3, PT, R16, R0, RZ ;  /* 0x00000000100a7210 */ /* 0x000fc60007f7e0ff */
[----:B------:R0:W-:Y:S01]  /*16e30*/  @P6 STG.E.U8 desc[UR20][R8.64], R21 ;  /* 0x0000001508006986 */ /* 0x0001e2000c101114 */
[----:B------:R-:W-:Y:S02]  /*16e40*/  LEA.HI.X.SX32 R11, R16, R33, 0x1, P3 ;  /* 0x00000021100b7211 */ /* 0x000fe400018f0eff */
[C---:B----4-:R-:W-:Y:S01]  /*16e50*/  ISETP.LT.AND P5, PT, R24.reuse, UR4, !P0 ;  /* 0x0000000418007c0c */ /* 0x050fe2000c7a1270 */
[----:B------:R-:W-:Y:S01]  /*16e60*/  IMAD R17, R24, R31, RZ ;  /* 0x0000001f18117224 */ /* 0x000fe200078e02ff */
[----:B-1----:R-:W-:Y:S01]  /*16e70*/  ISETP.LT.AND P2, PT, R26, UR7, !P0 ;  /* 0x000000071a007c0c */ /* 0x002fe2000c741270 */
[----:B------:R-:W4:Y:S01]  /*16e80*/  LDL.LU R24, [R1+0x120] ;  /* 0x0001200001187983 */ /* 0x000f220000300800 */
[----:B------:R-:W3:Y:S01]  /*16e90*/  LDCU UR7, c[0x0][0x39c] ;  /* 0x00007380ff0777ac */ /* 0x000ee20008000800 */
[----:B------:R-:W-:Y:S01]  /*16ea0*/  IMAD R16, R31, 0x8, R16 ;  /* 0x000000081f107824 */ /* 0x000fe200078e0210 */
[C---:B0-----:R-:W-:Y:S01]  /*16eb0*/  IADD3 R2, P6, PT, R17.reuse, R0, RZ ;  /* 0x0000000011027210 */ /* 0x041fe20007fde0ff */
[----:B------:R-:W4:Y:S01]  /*16ec0*/  LDL.LU R23, [R1+0x258] ;  /* 0x0002580001177983 */ /* 0x000f220000300800 */
[----:B------:R-:W-:Y:S01]  /*16ed0*/  PRMT R19, R14, 0x7772, RZ ;  /* 0x000077720e137816 */ /* 0x000fe200000000ff */
[----:B------:R-:W0:Y:S01]  /*16ee0*/  LDCU UR4, c[0x0][0x39c] ;  /* 0x00007380ff0477ac */ /* 0x000e220008000800 */
[----:B------:R-:W-:-:S02]  /*16ef0*/  LEA.HI.X.SX32 R3, R17, R33, 0x1, P6 ;  /* 0x0000002111037211 */ /* 0x000fc400030f0eff */
[-C--:B------:R-:W-:Y:S02]  /*16f00*/  IADD3 R8, P6, PT, R16, R0.reuse, RZ ;  /* 0x0000000010087210 */ /* 0x080fe40007fde0ff */
[----:B------:R-:W-:Y:S02]  /*16f10*/  PRMT R13, R14, 0x7773, RZ ;  /* 0x000077730e0d7816 */ /* 0x000fe400000000ff */
[----:B------:R-:W-:Y:S01]  /*16f20*/  LEA.HI.X.SX32 R9, R16, R33, 0x1, P6 ;  /* 0x0000002110097211 */ /* 0x000fe200030f0eff */
[C---:B------:R-:W-:Y:S01]  /*16f30*/  IMAD R16, R31.reuse, 0x4, R16 ;  /* 0x000000041f107824 */ /* 0x040fe200078e0210 */
[----:B------:R1:W-:Y:S04]  /*16f40*/  @P4 STG.E.U8 desc[UR20][R10.64], R19 ;  /* 0x000000130a004986 */ /* 0x0003e8000c101114 */
[----:B------:R0:W-:Y:S01]  /*16f50*/  @P5 STG.E.U8 desc[UR20][R2.64], R13 ;  /* 0x0000000d02005986 */ /* 0x0001e2000c101114 */
[----:B------:R-:W-:Y:S01]  /*16f60*/  IMAD R12, R31, 0x4, R16 ;  /* 0x000000041f0c7824 */ /* 0x000fe200078e0210 */
[----:B-1----:R-:W-:-:S04]  /*16f70*/  IADD3 R10, P5, PT, R16, R0, RZ ;  /* 0x00000000100a7210 */ /* 0x002fc80007fbe0ff */
[----:B------:R-:W-:Y:S02]  /*16f80*/  LEA.HI.X.SX32 R11, R16, R33, 0x1, P5 ;  /* 0x00000021100b7211 */ /* 0x000fe400028f0eff */
[----:B--2---:R-:W-:Y:S01]  /*16f90*/  ISETP.LT.AND P3, PT, R22, UR5, !P0 ;  /* 0x0000000516007c0c */ /* 0x004fe2000c761270 */
[----:B------:R-:W1:Y:S01]  /*16fa0*/  LDCU UR5, c[0x0][0x39c] ;  /* 0x00007380ff0577ac */ /* 0x000e620008000800 */
[----:B------:R-:W2:Y:S04]  /*16fb0*/  LDL.LU R22, [R1+0x254] ;  /* 0x0002540001167983 */ /* 0x000ea80000300800 */
[----:B------:R-:W2:Y:S01]  /*16fc0*/  LDL.LU R18, [R1+0x158] ;  /* 0x0001580001127983 */ /* 0x000ea20000300800 */
[----:B---3--:R-:W-:Y:S01]  /*16fd0*/  ISETP.LT.AND P6, PT, R20, UR7, !P0 ;  /* 0x0000000714007c0c */ /* 0x008fe2000c7c1270 */
[----:B------:R-:W3:Y:S02]  /*16fe0*/  LDCU UR7, c[0x0][0x39c] ;  /* 0x00007380ff0777ac */ /* 0x000ee40008000800 */
[----:B------:R-:W2:Y:S04]  /*16ff0*/  LDL.LU R20, [R1+0x11c] ;  /* 0x00011c0001147983 */ /* 0x000ea80000300800 */
[----:B------:R-:W2:Y:S01]  /*17000*/  LDL.LU R16, [R1+0x250] ;  /* 0x0002500001107983 */ /* 0x000ea20000300800 */
[----:B-----5:R-:W-:Y:S01]  /*17010*/  ISETP.LT.AND P4, PT, R25, UR6, !P0 ;  /* 0x0000000619007c0c */ /* 0x020fe2000c781270 */
[----:B------:R-:W2:Y:S01]  /*17020*/  LDCU UR6, c[0x0][0x39c] ;  /* 0x00007380ff0677ac */ /* 0x000ea20008000800 */
[----:B------:R-:W-:-:S02]  /*17030*/  PRMT R21, R15, 0x7770, RZ ;  /* 0x000077700f157816 */ /* 0x000fc400000000ff */
[C---:B0-----:R-:W-:Y:S02]  /*17040*/  IADD3 R2, P5, PT, R12.reuse, R0, RZ ;  /* 0x000000000c027210 */ /* 0x041fe40007fbe0ff */
[----:B------:R-:W-:Y:S01]  /*17050*/  PRMT R17, R15, 0x7771, RZ ;  /* 0x000077710f117816 */ /* 0x000fe200000000ff */
[----:B------:R0:W-:Y:S01]  /*17060*/  @P1 STG.E.U8 desc[UR20][R8.64], R21 ;  /* 0x0000001508001986 */ /* 0x0001e2000c101114 */
[----:B------:R-:W-:Y:S01]  /*17070*/  LEA.HI.X.SX32 R3, R12, R33, 0x1, P5 ;  /* 0x000000210c037211 */ /* 0x000fe200028f0eff */
[----:B------:R-:W-:Y:S02]  /*17080*/  IMAD R14, R31, 0x8, R12 ;  /* 0x000000081f0e7824 */ /* 0x000fe400078e020c */
[----:B------:R5:W-:Y:S01]  /*17090*/  @P2 STG.E.U8 desc[UR20][R10.64], R17 ;  /* 0x000000110a002986 */ /* 0x000be2000c101114 */
[C---:B----4-:R-:W-:Y:S01]  /*170a0*/  IMAD R13, R24.reuse, R31, RZ ;  /* 0x0000001f180d7224 */ /* 0x050fe200078e02ff */
[----:B------:R-:W-:Y:S01]  /*170b0*/  ISETP.LT.AND P1, PT, R24, UR4, !P0 ;  /* 0x0000000418007c0c */ /* 0x000fe2000c721270 */
[----:B------:R-:W4:Y:S01]  /*170c0*/  LDCU UR4, c[0x0][0x39c] ;  /* 0x00007380ff0477ac */ /* 0x000f220008000800 */
[----:B-1----:R-:W-:-:S02]  /*170d0*/  ISETP.LT.AND P2, PT, R23, UR5, !P0 ;  /* 0x0000000517007c0c */ /* 0x002fc4000c741270 */
[-C--:B0-----:R-:W-:Y:S01]  /*170e0*/  IADD3 R8, P5, PT, R13, R0.reuse, RZ ;  /* 0x000000000d087210 */ /* 0x081fe20007fbe0ff */
[----:B------:R-:W0:Y:S01]  /*170f0*/  LDCU UR5, c[0x0][0x39c] ;  /* 0x00007380ff0577ac */ /* 0x000e220008000800 */
[----:B------:R-:W-:Y:S01]  /*17100*/  PRMT R19, R15, 0x7772, RZ ;  /* 0x000077720f137816 */ /* 0x000fe200000000ff */
[----:B-----5:R-:W-:Y:S01]  /*17110*/  IMAD R10, R31, 0x4, R14 ;  /* 0x000000041f0a7824 */ /* 0x020fe200078e020e */
[-C--:B------:R-:W-:Y:S02]  /*17120*/  LEA.HI.X.SX32 R9, R13, R33.reuse, 0x1, P5 ;  /* 0x000000210d097211 */ /* 0x080fe400028f0eff */
[----:B------:R-:W-:Y:S02]  /*17130*/  PRMT R21, R15, 0x7773, RZ ;  /* 0x000077730f157816 */ /* 0x000fe400000000ff */
[CC--:B------:R-:W-:Y:S01]  /*17140*/  IADD3 R12, P5, PT, R14.reuse, R0.reuse, RZ ;  /* 0x000000000e0c7210 */ /* 0x0c0fe20007fbe0ff */
[----:B------:R1:W-:Y:S03]  /*17150*/  @P3 STG.E.U8 desc[UR20][R2.64], R19 ;  /* 0x0000001302003986 */ /* 0x0003e6000c101114 */
[----:B------:R-:W-:Y:S01]  /*17160*/  LEA.HI.X.SX32 R13, R14, R33, 0x1, P5 ;  /* 0x000000210e0d7211 */ /* 0x000fe200028f0eff */
[----:B------:R5:W-:Y:S01]  /*17170*/  @P1 STG.E.U8 desc[UR20][R8.64], R21 ;  /* 0x0000001508001986 */ /* 0x000be2000c101114 */
[----:B------:R-:W-:Y:S01]  /*17180*/  IMAD R14, R31, 0x4, R10 ;  /* 0x000000041f0e7824 */ /* 0x000fe200078e020a */
[----:B-1----:R-:W-:-:S04]  /*17190*/  IADD3 R2, P5, PT, R10, R0, RZ ;  /* 0x000000000a027210 */ /* 0x002fc80007fbe0ff */
[----:B------:R-:W-:Y:S02]  /*171a0*/  LEA.HI.X.SX32 R3, R10, R33, 0x1, P5 ;  /* 0x000000210a037211 */ /* 0x000fe400028f0eff */
[----:B------:R-:W-:-:S04]  /*171b0*/  IADD3 R10, P5, PT, R14, R0, RZ ;  /* 0x000000000e0a7210 */ /* 0x000fc80007fbe0ff */
[----:B------:R-:W-:Y:S02]  /*171c0*/  LEA.HI.X.SX32 R11, R14, R33, 0x1, P5 ;  /* 0x000000210e0b7211 */ /* 0x000fe400028f0eff */
[----:B--2---:R-:W-:Y:S02]  /*171d0*/  ISETP.LT.AND P3, PT, R22, UR6, !P0 ;  /* 0x0000000616007c0c */ /* 0x004fe4000c761270 */
[----:B---3--:R-:W-:Y:S01]  /*171e0*/  ISETP.LT.AND P1, PT, R18, UR7, !P0 ;  /* 0x0000000712007c0c */ /* 0x008fe2000c721270 */
[----:B------:R-:W2:Y:S01]  /*171f0*/  LDL.LU R22, [R1+0x24c] ;  /* 0x00024c0001167983 */ /* 0x000ea20000300800 */
[C---:B------:R-:W-:Y:S02]  /*17200*/  PRMT R17, R4.reuse, 0x7770, RZ ;  /* 0x0000777004117816 */ /* 0x040fe400000000ff */
[----:B------:R-:W-:Y:S01]  /*17210*/  PRMT R19, R4, 0x7771, RZ ;  /* 0x0000777104137816 */ /* 0x000fe200000000ff */
[----:B-----5:R-:W3:Y:S01]  /*17220*/  LDL.LU R21, [R1+0x150] ;  /* 0x0001500001157983 */ /* 0x020ee20000300800 */
[----:B------:R-:W-:Y:S01]  /*17230*/  IMAD R15, R20, R31, RZ ;  /* 0x0000001f140f7224 */ /* 0x000fe200078e02ff */
[----:B------:R-:W2:Y:S02]  /*17240*/  LDCU UR6, c[0x0][0x39c] ;  /* 0x00007380ff0677ac */ /* 0x000ea40008000800 */
[----:B------:R-:W5:Y:S01]  /*17250*/  LDL.LU R18, [R1+0x118] ;  /* 0x0001180001127983 */ /* 0x000f620000300800 */
[----:B0-----:R-:W-:Y:S01]  /*17260*/  ISETP.LT.AND P5, PT, R16, UR5, !P0 ;  /* 0x0000000510007c0c */ /* 0x001fe2000c7a1270 */
[----:B------:R-:W-:Y:S01]  /*17270*/  IMAD R14, R31, 0x8, R14 ;  /* 0x000000081f0e7824 */ /* 0x000fe200078e020e */
[----:B------:R-:W0:Y:S01]  /*17280*/  LDCU UR5, c[0x0][0x39c] ;  /* 0x00007380ff0577ac */ /* 0x000e220008000800 */
[----:B------:R-:W0:Y:S01]  /*17290*/  LDL.LU R16, [R1+0x248] ;  /* 0x0002480001107983 */ /* 0x000e220000300800 */
[----:B------:R-:W3:Y:S03]  /*172a0*/  LDCU UR7, c[0x0][0x39c] ;  /* 0x00007380ff0777ac */ /* 0x000ee60008000800 */
[----:B------:R1:W-:Y:S01]  /*172b0*/  @P4 STG.E.U8 desc[UR20][R12.64], R17 ;  /* 0x000000110c004986 */ /* 0x0003e2000c101114 */
[----:B----4-:R-:W-:Y:S01]  /*172c0*/  ISETP.LT.AND P4, PT, R20, UR4, !P0 ;  /* 0x0000000414007c0c */ /* 0x010fe2000c781270 */
[----:B------:R-:W5:Y:S02]  /*172d0*/  LDCU UR4, c[0x0][0x39c] ;  /* 0x00007380ff0477ac */ /* 0x000f640008000800 */
[----:B------:R4:W-:Y:S01]  /*172e0*/  @P6 STG.E.U8 desc[UR20][R2.64], R19 ;  /* 0x0000001302006986 */ /* 0x0009e2000c101114 */
[----:B------:R-:W-:-:S03]  /*172f0*/  IADD3 R8, P6, PT, R15, R0, RZ ;  /* 0x000000000f087210 */ /* 0x000fc60007fde0ff */
[----:B------:R-:W3:Y:S01]  /*17300*/  LDL.LU R20, [R1+0x244] ;  /* 0x0002440001147983 */ /* 0x000ee20000300800 */
[-C--:B------:R-:W-:Y:S02]  /*17310*/  LEA.HI.X.SX32 R9, R15, R33.reuse, 0x1, P6 ;  /* 0x000000210f097211 */ /* 0x080fe400030f0eff */
[C---:B------:R-:W-:Y:S02]  /*17320*/  PRMT R15, R4.reuse, 0x7773, RZ ;  /* 0x00007773040f7816 */ /* 0x040fe400000000ff */
[----:B-1----:R-:W-:Y:S02]  /*17330*/  PRMT R17, R4, 0x7772, RZ ;  /* 0x0000777204117816 */ /* 0x002fe400000000ff */
[CC--:B----4-:R-:W-:Y:S01]  /*17340*/  IADD3 R2, P6, PT, R14.reuse, R0.reuse, RZ ;  /* 0x000000000e027210 */ /* 0x0d0fe20007fde0ff */
[----:B------:R-:W4:Y:S01]  /*17350*/  LDL.LU R19, [R1+0x14c] ;  /* 0x00014c0001137983 */ /* 0x000f220000300800 */
[----:B------:R-:W-:Y:S02]  /*17360*/  PRMT R13, R5, 0x7770, RZ ;  /* 0x00007770050d7816 */ /* 0x000fe400000000ff */
[----:B------:R-:W-:Y:S01]  /*17370*/  LEA.HI.X.SX32 R3, R14, R33, 0x1, P6 ;  /* 0x000000210e037211 */ /* 0x000fe200030f0eff */
[----:B------:R-:W-:Y:S01]  /*17380*/  IMAD R14, R31, 0x4, R14 ;  /* 0x000000041f0e7824 */ /* 0x000fe200078e020e */
[----:B------:R1:W-:Y:S04]  /*17390*/  @P2 STG.E.U8 desc[UR20][R10.64], R17 ;  /* 0x000000110a002986 */ /* 0x0003e8000c101114 */
[----:B------:R0:W-:Y:S04]  /*173a0*/  @P4 STG.E.U8 desc[UR20][R8.64], R15 ;  /* 0x0000000f08004986 */ /* 0x0001e8000c101114 */
[----:B------:R0:W-:Y:S01]  /*173b0*/  @P3 STG.E.U8 desc[UR20][R2.64], R13 ;  /* 0x0000000d02003986 */ /* 0x0001e2000c101114 */
[----:B-1----:R-:W-:-:S02]  /*173c0*/  IADD3 R10, P6, PT, R14, R0, RZ ;  /* 0x000000000e0a7210 */ /* 0x002fc40007fde0ff */
[----:B------:R-:W-:Y:S02]  /*173d0*/  PRMT R17, R5, 0x7771, RZ ;  /* 0x0000777105117816 */ /* 0x000fe400000000ff */
[----:B------:R-:W-:Y:S01]  /*173e0*/  LEA.HI.X.SX32 R11, R14, R33, 0x1, P6 ;  /* 0x000000210e0b7211 */ /* 0x000fe200030f0eff */
[----:B------:R-:W-:-:S04]  /*173f0*/  IMAD R4, R31, 0x4, R14 ;  /* 0x000000041f047824 */ /* 0x000fc800078e020e */
[----:B------:R1:W-:Y:S01]  /*17400*/  @P1 STG.E.U8 desc[UR20][R10.64], R17 ;  /* 0x000000110a001986 */ /* 0x0003e2000c101114 */
[C---:B-----5:R-:W-:Y:S01]  /*17410*/  ISETP.LT.AND P3, PT, R18.reuse, UR4, !P0 ;  /* 0x0000000412007c0c */ /* 0x060fe2000c761270 */
[----:B------:R-:W-:Y:S01]  /*17420*/  IMAD R12, R18, R31, RZ ;  /* 0x0000001f120c7224 */ /* 0x000fe200078e02ff */
[----:B--2---:R-:W-:Y:S01]  /*17430*/  ISETP.LT.AND P2, PT, R22, UR6, !P0 ;  /* 0x0000000616007c0c */ /* 0x004fe2000c741270 */
[----:B------:R-:W2:Y:S01]  /*17440*/  LDL.LU R18, [R1+0x114] ;  /* 0x0001140001127983 */ /* 0x000ea20000300800 */
[----:B0-----:R-:W-:Y:S01]  /*17450*/  ISETP.LT.AND P1, PT, R16, UR5, !P0 ;  /* 0x0000000510007c0c */ /* 0x001fe2000c721270 */
[----:B------:R-:W0:Y:S02]  /*17460*/  LDCU UR6, c[0x0][0x39c] ;  /* 0x00007380ff0677ac */ /* 0x000e240008000800 */
[----:B------:R-:W5:Y:S01]  /*17470*/  LDL.LU R16, [R1+0x240] ;  /* 0x0002400001107983 */ /* 0x000f620000300800 */
[C---:B------:R-:W-:Y:S01]  /*17480*/  IADD3 R8, P6, PT, R4.reuse, R0, RZ ;  /* 0x0000000004087210 */ /* 0x040fe20007fde0ff */
[----:B------:R-:W2:Y:S02]  /*17490*/  LDCU UR4, c[0x0][0x39c] ;  /* 0x00007380ff0477ac */ /* 0x000ea40008000800 */
[----:B------:R-:W5:Y:S01]  /*174a0*/  LDL.LU R14, [R1+0x23c] ;  /* 0x00023c00010e7983 */ /* 0x000f620000300800 */
[----:B---3--:R-:W-:Y:S01]  /*174b0*/  ISETP.LT.AND P4, PT, R21, UR7, !P0 ;  /* 0x0000000715007c0c */ /* 0x008fe2000c781270 */
[----:B------:R-:W4:Y:S01]  /*174c0*/  LDCU UR7, c[0x0][0x39c] ;  /* 0x00007380ff0777ac */ /* 0x000f220008000800 */
[----:B------:R-:W-:-:S02]  /*174d0*/  LEA.HI.X.SX32 R9, R4, R33, 0x1, P6 ;  /* 0x0000002104097211 */ /* 0x000fc400030f0eff */
[CC--:B------:R-:W-:Y:S01]  /*174e0*/  IADD3 R2, P6, PT, R12.reuse, R0.reuse, RZ ;  /* 0x000000000c027210 */ /* 0x0c0fe20007fde0ff */
[----:B------:R-:W5:Y:S01]  /*174f0*/  LDCU UR5, c[0x0][0x39c] ;  /* 0x00007380ff0577ac */ /* 0x000f620008000800 */
[----:B------:R-:W-:Y:S02]  /*17500*/  PRMT R15, R5, 0x7772, RZ ;  /* 0x00007772050f7816 */ /* 0x000fe400000000ff */
[----:B------:R-:W-:Y:S01]  /*17510*/  LEA.HI.X.SX32 R3, R12, R33, 0x1, P6 ;  /* 0x000000210c037211 */ /* 0x000fe200030f0eff */
[----:B------:R-:W-:Y:S01]  /*17520*/  IMAD R12, R31, 0x8, R4 ;  /* 0x000000081f0c7824 */ /* 0x000fe200078e0204 */
[----:B------:R-:W-:Y:S01]  /*17530*/  PRMT R13, R5, 0x7773, RZ ;  /* 0x00007773050d7816 */ /* 0x000fe200000000ff */
[----:B------:R3:W-:Y:S01]  /*17540*/  @P5 STG.E.U8 desc[UR20][R8.64], R15 ;  /* 0x0000000f08005986 */ /* 0x0007e2000c101114 */
[----:B0-----:R-:W-:Y:S01]  /*17550*/  ISETP.LT.AND P5, PT, R20, UR6, !P0 ;  /* 0x0000000614007c0c */ /* 0x001fe2000c7a1270 */
[----:B-1----:R-:W-:Y:S01]  /*17560*/  IMAD R10, R31, 0x4, R12 ;  /* 0x000000041f0a7824 */ /* 0x002fe200078e020c */
[----:B------:R-:W-:Y:S01]  /*17570*/  IADD3 R4, P6, PT, R12, R0, RZ ;  /* 0x000000000c047210 */ /* 0x000fe20007fde0ff */
[----:B------:R-:W5:Y:S01]  /*17580*/  LDL.LU R20, [R1+0x140] ;  /* 0x0001400001147983 */ /* 0x000f620000300800 */
[----:B------:R-:W0:Y:S01]  /*17590*/  LDCU UR6, c[0x0][0x39c] ;  /* 0x00007380ff0677ac */ /* 0x000e220008000800 */
[----:B------:R-:W-:-:S02]  /*175a0*/  PRMT R17, R6, 0x7770, RZ ;  /* 0x0000777006117816 */ /* 0x000fc400000000ff */
[----:B------:R1:W-:Y:S01]  /*175b0*/  @P3 STG.E.U8 desc[UR20][R2.64], R13 ;  /* 0x0000000d02003986 */ /* 0x0003e2000c101114 */
[----:B------:R-:W-:Y:S01]  /*175c0*/  LEA.HI.X.SX32 R5, R12, R33, 0x1, P6 ;  /* 0x000000210c057211 */ /* 0x000fe200030f0eff */
[----:B------:R-:W-:Y:S01]  /*175d0*/  IMAD R12, R31, 0x4, R10 ;  /* 0x000000041f0c7824 */ /* 0x000fe200078e020a */
[----:B----4-:R-:W-:Y:S01]  /*175e0*/  ISETP.LT.AND P3, PT, R19, UR7, !P0 ;  /* 0x0000000713007c0c */ /* 0x010fe2000c761270 */
[----:B------:R-:W4:Y:S01]  /*175f0*/  LDCU UR7, c[0x0][0x39c] ;  /* 0x00007380ff0777ac */ /* 0x000f220008000800 */
[----:B------:R-:W4:Y:S01]  /*17600*/  LDL.LU R19, [R1+0x110] ;  /* 0x0001100001137983 */ /* 0x000f220000300800 */
[----:B---3--:R-:W-:-:S03]  /*17610*/  IADD3 R8, P6, PT, R10, R0, RZ ;  /* 0x000000000a087210 */ /* 0x008fc60007fde0ff */
[----:B------:R3:W-:Y:S01]  /*17620*/  @P2 STG.E.U8 desc[UR20][R4.64], R17 ;  /* 0x0000001104002986 */ /* 0x0007e2000c101114 */
[----:B-1----:R-:W-:Y:S02]  /*17630*/  IADD3 R2, P2, PT, R12, R0, RZ ;  /* 0x000000000c027210 */ /* 0x002fe40007f5e0ff */
[-C--:B------:R-:W-:Y:S02]  /*17640*/  LEA.HI.X.SX32 R9, R10, R33.reuse, 0x1, P6 ;  /* 0x000000210a097211 */ /* 0x080fe400030f0eff */
[----:B------:R-:W-:Y:S02]  /*17650*/  PRMT R15, R6, 0x7771, RZ ;  /* 0x00007771060f7816 */ /* 0x000fe400000000ff */
[----:B------:R-:W-:-:S03]  /*17660*/  LEA.HI.X.SX32 R3, R12, R33, 0x1, P2 ;  /* 0x000000210c037211 */ /* 0x000fc600010f0eff */
[----:B------:R1:W-:Y:S01]  /*17670*/  @P4 STG.E.U8 desc[UR20][R8.64], R15 ;  /* 0x0000000f08004986 */ /* 0x0003e2000c101114 */
[C---:B--2---:R-:W-:Y:S01]  /*17680*/  IMAD R11, R18.reuse, R31, RZ ;  /* 0x0000001f120b7224 */ /* 0x044fe200078e02ff */
[----:B------:R-:W-:Y:S01]  /*17690*/  ISETP.LT.AND P6, PT, R18, UR4, !P0 ;  /* 0x0000000412007c0c */ /* 0x000fe2000c7c1270 */
[----:B------:R-:W2:Y:S01]  /*176a0*/  LDCU UR4, c[0x0][0x39c] ;  /* 0x00007380ff0477ac */ /* 0x000ea20008000800 */
[----:B------:R-:W2:Y:S02]  /*176b0*/  LDL.LU R18, [R1+0x234] ;  /* 0x0002340001127983 */ /* 0x000ea40000300800 */
[----:B------:R-:W-:Y:S02]  /*176c0*/  IADD3 R10, P2, PT, R11, R0, RZ ;  /* 0x000000000b0a7210 */ /* 0x000fe40007f5e0ff */
[----:B-----5:R-:W-:Y:S01]  /*176d0*/  ISETP.LT.AND P4, PT, R16, UR5, !P0 ;  /* 0x0000000510007c0c */ /* 0x020fe2000c781270 */
[----:B------:R-:W-:Y:S01]  /*176e0*/  IMAD R12, R31, 0x8, R12 ;  /* 0x000000081f0c7824 */ /* 0x000fe200078e020c */
[----:B------:R-:W-:Y:S01]  /*176f0*/  LEA.HI.X.SX32 R11, R11, R33, 0x1, P2 ;  /* 0x000000210b0b7211 */ /* 0x000fe200010f0eff */
[----:B------:R-:W5:Y:S01]  /*17700*/  LDL.LU R16, [R1+0x230] ;  /* 0x0002300001107983 */ /* 0x000f620000300800 */
[----:B0-----:R-:W-:Y:S01]  /*17710*/  ISETP.LT.AND P2, PT, R14, UR6, !P0 ;  /* 0x000000060e007c0c */ /* 0x001fe2000c741270 */
[----:B------:R-:W0:Y:S02]  /*17720*/  LDCU UR5, c[0x0][0x39c] ;  /* 0x00007380ff0577ac */ /* 0x000e240008000800 */
[----:B------:R-:W5:Y:S01]  /*17730*/  LDL.LU R14, [R1+0x138] ;  /* 0x00013800010e7983 */ /* 0x000f620000300800 */
[C---:B------:R-:W-:Y:S01]  /*17740*/  PRMT R13, R6.reuse, 0x7772, RZ ;  /* 0x00007772060d7816 */ /* 0x040fe200000000ff */
[----:B------:R-:W0:Y:S01]  /*17750*/  LDCU UR6, c[0x0][0x39c] ;  /* 0x00007380ff0677ac */ /* 0x000e220008000800 */
[----:B---3--:R-:W-:Y:S01]  /*17760*/  PRMT R17, R6, 0x7773, RZ ;  /* 0x0000777306117816 */ /* 0x008fe200000000ff */
[----:B------:R-:W-:-:S02]  /*17770*/  IMAD R6, R31, 0x4, R12 ;  /* 0x000000041f067824 */ /* 0x000fc400078e020c */
[----:B------:R3:W-:Y:S01]  /*17780*/  @P1 STG.E.U8 desc[UR20][R2.64], R13 ;  /* 0x0000000d02001986 */ /* 0x0007e2000c101114 */
[CC--:B------:R-:W-:Y:S02]  /*17790*/  IADD3 R4, P1, PT, R12.reuse, R0.reuse, RZ ;  /* 0x000000000c047210 */ /* 0x0c0fe40007f3e0ff */
[----:B-1----:R-:W-:Y:S01]  /*177a0*/  PRMT R15, R7, 0x7770, RZ ;  /* 0x00007770070f7816 */ /* 0x002fe200000000ff */
[----:B------:R1:W-:Y:S01]  /*177b0*/  @P6 STG.E.U8 desc[UR20][R10.64], R17 ;  /* 0x000000110a006986 */ /* 0x0003e2000c101114 */
[-C--:B------:R-:W-:Y:S01]  /*177c0*/  LEA.HI.X.SX32 R5, R12, R33.reuse, 0x1, P1 ;  /* 0x000000210c057211 */ /* 0x080fe200008f0eff */
[----:B------:R-:W-:Y:S01]  /*177d0*/  IMAD R12, R31, 0x4, R6 ;  /* 0x000000041f0c7824 */ /* 0x000fe200078e0206 */
[----:B----4-:R-:W-:Y:S01]  /*177e0*/  ISETP.LT.AND P1, PT, R20, UR7, !P0 ;  /* 0x0000000714007c0c */ /* 0x010fe2000c721270 */
[----:B------:R-:W5:Y:S01]  /*177f0*/  LDCU UR7, c[0x0][0x39c] ;  /* 0x00007380ff0777ac */ /* 0x000f620008000800 */
[CC--:B---3--:R-:W-:Y:S01]  /*17800*/  IADD3 R2, P6, PT, R6.reuse, R0.reuse, RZ ;  /* 0x0000000006027210 */ /* 0x0c8fe20007fde0ff */
[----:B------:R3:W-:Y:S01]  /*17810*/  @P5 STG.E.U8 desc[UR20][R4.64], R15 ;  /* 0x0000000f04005986 */ /* 0x0007e2000c101114 */
[C---:B--2---:R-:W-:Y:S01]  /*17820*/  ISETP.LT.AND P5, PT, R19.reuse, UR4, !P0 ;  /* 0x0000000413007c0c */ /* 0x044fe2000c7a1270 */
[----:B------:R-:W2:Y:S01]  /*17830*/  LDCU UR4, c[0x0][0x39c] ;  /* 0x00007380ff0477ac */ /* 0x000ea20008000800 */
[----:B------:R-:W-:Y:S01]  /*17840*/  LEA.HI.X.SX32 R3, R6, R33, 0x1, P6 ;  /* 0x0000002106037211 */ /* 0x000fe200030f0eff */
[----:B------:R-:W-:Y:S01]  /*17850*/  IMAD R6, R19, R31, RZ ;  /* 0x0000001f13067224 */ /* 0x000fe200078e02ff */
[CC--:B------:R-:W-:Y:S01]  /*17860*/  IADD3 R8, P6, PT, R12.reuse, R0.reuse, RZ ;  /* 0x000000000c087210 */ /* 0x0c0fe20007fde0ff */
[----:B------:R-:W4:Y:S03]  /*17870*/  LDL.LU R19, [R1+0x10c] ;  /* 0x00010c0001137983 */ /* 0x000f260000300800 */
[----:B------:R-:W-:Y:S01]  /*17880*/  LEA.HI.X.SX32 R9, R12, R33, 0x1, P6 ;  /* 0x000000210c097211 */ /* 0x000fe200030f0eff */
[----:B-1----:R-:W2:Y:S01]  /*17890*/  LDL.LU R10, [R1+0x22c] ;  /* 0x00022c00010a7983 */ /* 0x002ea20000300800 */
[----:B---3--:R-:W-:-:S02]  /*178a0*/  IADD3 R4, P6, PT, R6, R0, RZ ;  /* 0x0000000006047210 */ /* 0x008fc40007fde0ff */
[C---:B------:R-:W-:Y:S01]  /*178b0*/  PRMT R13, R7.reuse, 0x7771, RZ ;  /* 0x00007771070d7816 */ /* 0x040fe200000000ff */
[----:B------:R-:W3:Y:S01]  /*178c0*/  LDL.LU R17, [R1+0x228] ;  /* 0x0002280001117983 */ /* 0x000ee20000300800 */
[C---:B------:R-:W-:Y:S02]  /*178d0*/  PRMT R11, R7.reuse, 0x7773, RZ ;  /* 0x00007773070b7816 */ /* 0x040fe400000000ff */
[----:B------:R-:W-:Y:S02]  /*178e0*/  PRMT R7, R7, 0x7772, RZ ;  /* 0x0000777207077816 */ /* 0x000fe400000000ff */
[----:B------:R-:W-:Y:S01]  /*178f0*/  LEA.HI.X.SX32 R5, R6, R33, 0x1, P6 ;  /* 0x0000002106057211 */ /* 0x000fe200030f0eff */
[----:B------:R1:W-:Y:S04]  /*17900*/  @P3 STG.E.U8 desc[UR20][R2.64], R13 ;  /* 0x0000000d02003986 */ /* 0x0003e8000c101114 */
[----:B------:R0:W-:Y:S04]  /*17910*/  @P4 STG.E.U8 desc[UR20][R8.64], R7 ;  /* 0x0000000708004986 */ /* 0x0001e8000c101114 */
[----:B------:R0:W-:Y:S01]  /*17920*/  @P5 STG.E.U8 desc[UR20][R4.64], R11 ;  /* 0x0000000b04005986 */ /* 0x0001e2000c101114 */
[----:B-----5:R-:W-:Y:S01]  /*17930*/  ISETP.LT.AND P5, PT, R14, UR7, !P0 ;  /* 0x000000070e007c0c */ /* 0x020fe2000c7a1270 */
[----:B------:R-:W-:-:S02]  /*17940*/  IMAD R12, R31, 0x8, R12 ;  /* 0x000000081f0c7824 */ /* 0x000fc400078e020c */
[----:B------:R-:W5:Y:S01]  /*17950*/  LDL.LU R14, [R1+0x130] ;  /* 0x00013000010e7983 */ /* 0x000f620000300800 */
[----:B0-----:R-:W-:Y:S01]  /*17960*/  ISETP.LT.AND P3, PT, R18, UR5, !P0 ;  /* 0x0000000512007c0c */ /* 0x001fe2000c761270 */
[----:B------:R-:W0:Y:S02]  /*17970*/  LDCU UR5, c[0x0][0x39c] ;  /* 0x00007380ff0577ac */ /* 0x000e240008000800 */
[----:B------:R-:W5:Y:S01]  /*17980*/  LDL.LU R18, [R1+0x108] ;  /* 0x0001080001127983 */ /* 0x000f620000300800 */
[-C--:B-1----:R-:W-:Y:S01]  /*17990*/  IADD3 R2, P6, PT, R12, R0.reuse, RZ ;  /* 0x000000000c027210 */ /* 0x082fe20007fde0ff */
[----:B------:R-:W5:Y:S01]  /*179a0*/  LDCU UR7, c[0x0][0x39c] ;  /* 0x00007380ff0777ac */ /* 0x000f620008000800 */
[----:B------:R-:W-:Y:S02]  /*179b0*/  ISETP.LT.AND P4, PT, R16, UR6, !P0 ;  /* 0x0000000610007c0c */ /* 0x000fe4000c781270 */
[----:B------:R-:W-:Y:S01]  /*179c0*/  LEA.HI.X.SX32 R3, R12, R33, 0x1, P6 ;  /* 0x000000210c037211 */ /* 0x000fe200030f0eff */
[C---:B------:R-:W-:Y:S01]  /*179d0*/  IMAD R12, R31.reuse, 0x4, R12 ;  /* 0x000000041f0c7824 */ /* 0x040fe200078e020c */
[----:B------:R-:W3:Y:S01]  /*179e0*/  LDCU UR6, c[0x0][0x39c] ;  /* 0x00007380ff0677ac */ /* 0x000ee20008000800 */
[----:B------:R-:W-:Y:S01]  /*179f0*/  PRMT R15, R132, 0x7770, RZ ;  /* 0x00007770840f7816 */ /* 0x000fe200000000ff */
[----:B------:R-:W5:Y:S01]  /*17a00*/  LDL.LU R16, [R1+0x224] ;  /* 0x0002240001107983 */ /* 0x000f620000300800 */
[----:B------:R-:W-:Y:S01]  /*17a10*/  IMAD R8, R31, 0x4, R12 ;  /* 0x000000041f087824 */ /* 0x000fe200078e020c */
[----:B------:R-:W-:-:S04]  /*17a20*/  IADD3 R6, P6, PT, R12, R0, RZ ;  /* 0x000000000c067210 */ /* 0x000fc80007fde0ff */
[----:B------:R-:W-:Y:S02]  /*17a30*/  LEA.HI.X.SX32 R7, R12, R33, 0x1, P6 ;  /* 0x000000210c077211 */ /* 0x000fe400030f0eff */
[-C--:B------:R-:W-:Y:S01]  /*17a40*/  IADD3 R4, P6, PT, R8, R0.reuse, RZ ;  /* 0x0000000008047210 */ /* 0x080fe20007fde0ff */
[----:B------:R1:W-:Y:S01]  /*17a50*/  @P2 STG.E.U8 desc[UR20][R2.64], R15 ;  /* 0x0000000f02002986 */ /* 0x0003e2000c101114 */
[C---:B----4-:R-:W-:Y:S01]  /*17a60*/  IMAD R9, R19.reuse, R31, RZ ;  /* 0x0000001f13097224 */ /* 0x050fe200078e02ff */
[----:B--2---:R-:W-:Y:S01]  /*17a70*/  ISETP.LT.AND P2, PT, R19, UR4, !P0 ;  /* 0x0000000413007c0c */ /* 0x004fe2000c741270 */
[----:B------:R-:W2:Y:S01]  /*17a80*/  LDCU UR4, c[0x0][0x39c] ;  /* 0x00007380ff0477ac */ /* 0x000ea20008000800 */
[C---:B------:R-:W-:Y:S02]  /*17a90*/  PRMT R13, R132.reuse, 0x7771, RZ ;  /* 0x00007771840d7816 */ /* 0x040fe400000000ff */
[----:B------:R-:W-:Y:S02]  /*17aa0*/  PRMT R11, R132, 0x7772, RZ ;  /* 0x00007772840b7816 */ /* 0x000fe400000000ff */
[----:B------:R-:W-:Y:S01]  /*17ab0*/  LEA.HI.X.SX32 R5, R8, R33, 0x1, P6 ;  /* 0x0000002108057211 */ /* 0x000fe200030f0eff */
[----:B------:R4:W-:Y:S01]  /*17ac0*/  @P1 STG.E.U8 desc[UR20][R6.64], R13 ;  /* 0x0000000d06001986 */ /* 0x0009e2000c101114 */
[----:B-1----:R-:W-:-:S03]  /*17ad0*/  IADD3 R2, P6, PT, R9, R0, RZ ;  /* 0x0000000009027210 */ /* 0x002fc60007fde0ff */
[----:B------:R1:W-:Y:S01]  /*17ae0*/  @P3 STG.E.U8 desc[UR20][R4.64], R11 ;  /* 0x0000000b04003986 */ /* 0x0003e2000c101114 */
[----:B---3--:R-:W-:Y:S01]  /*17af0*/  ISETP.LT.AND P3, PT, R17, UR6, !P0 ;  /* 0x0000000611007c0c */ /* 0x008fe2000c761270 */
[----:B------:R-:W3:Y:S01]  /*17b00*/  LDCU UR6, c[0x0][0x39c] ;  /* 0x00007380ff0677ac */ /* 0x000ee20008000800 */
[----:B------:R-:W-:Y:S02]  /*17b10*/  LEA.HI.X.SX32 R3, R9, R33, 0x1, P6 ;  /* 0x0000002109037211 */ /* 0x000fe400030f0eff */
[----:B------:R-:W-:Y:S02]  /*17b20*/  PRMT R17, R132, 0x7773, RZ ;  /* 0x0000777384117816 */ /* 0x000fe400000000ff */
[----:B0-----:R-:W-:Y:S01]  /*17b30*/  ISETP.LT.AND P1, PT, R10, UR5, !P0 ;  /* 0x000000050a007c0c */ /* 0x001fe2000c721270 */
[----:B------:R-:W-:Y:S01]  /*17b40*/  IMAD R10, R31, 0x8, R8 ;  /* 0x000000081f0a7824 */ /* 0x000fe200078e0208 */
[----:B----4-:R-:W-:Y:S01]  /*17b50*/  PRMT R13, R133, 0x7770, RZ ;  /* 0x00007770850d7816 */ /* 0x010fe200000000ff */
[----:B------:R-:W-:Y:S01]  /*17b60*/  @P2 STG.E.U8 desc[UR20][R2.64], R17 ;  /* 0x0000001102002986 */ /* 0x000fe2000c101114 */
[----:B------:R-:W0:Y:S02]  /*17b70*/  LDCU UR5, c[0x0][0x39c] ;  /* 0x00007380ff0577ac */ /* 0x000e240008000800 */
[----:B------:R-:W-:-:S04]  /*17b80*/  IADD3 R8, P6, PT, R10, R0, RZ ;  /* 0x000000000a087210 */ /* 0x000fc80007fde0ff */
[----:B------:R-:W-:-:S05]  /*17b90*/  LEA.HI.X.SX32 R9, R10, R33, 0x1, P6 ;  /* 0x000000210a097211 */ /* 0x000fca00030f0eff */
[----:B------:R4:W-:Y:S01]  /*17ba0*/  @P4 STG.E.U8 desc[UR20][R8.64], R13 ;  /* 0x0000000d08004986 */ /* 0x0009e2000c101114 */
[----:B-----5:R-:W-:Y:S01]  /*17bb0*/  ISETP.LT.AND P2, PT, R14, UR7, !P0 ;  /* 0x000000070e007c0c */ /* 0x020fe2000c741270 */
[C---:B-1----:R-:W-:Y:S02]  /*17bc0*/  IMAD R11, R18.reuse, R31, RZ ;  /* 0x0000001f120b7224 */ /* 0x042fe400078e02ff */
[----:B------:R-:W5:Y:S01]  /*17bd0*/  LDL.LU R14, [R1+0x1a4] ;  /* 0x0001a400010e7983 */ /* 0x000f620000300800 */
[----:B--2---:R-:W-:Y:S01]  /*17be0*/  ISETP.LT.AND P4, PT, R18, UR4, !P0 ;  /* 0x0000000412007c0c */ /* 0x004fe2000c781270 */
[----:B------:R-:W-:Y:S01]  /*17bf0*/  IMAD R6, R31, 0x4, R10 ;  /* 0x000000041f067824 */ /* 0x000fe200078e020a */
[C---:B------:R-:W-:Y:S01]  /*17c00*/  PRMT R15, R133.reuse, 0x7771, RZ ;  /* 0x00007771850f7816 */ /* 0x040fe200000000ff */
[----:B------:R-:W2:Y:S01]  /*17c10*/  LDL.LU R12, [R1+0x104] ;  /* 0x00010400010c7983 */ /* 0x000ea20000300800 */
[----:B----4-:R-:W-:Y:S01]  /*17c20*/  PRMT R13, R133, 0x7772, RZ ;  /* 0x00007772850d7816 */ /* 0x010fe200000000ff */
[----:B------:R-:W1:Y:S02]  /*17c30*/  LDCU UR4, c[0x0][0x39c] ;  /* 0x00007380ff0477ac */ /* 0x000e640008000800 */
[----:B------:R-:W4:Y:S01]  /*17c40*/  LDL.LU R19, [R1+0x220] ;  /* 0x0002200001137983 */ /* 0x000f220000300800 */
[----:B------:R-:W0:Y:S03]  /*17c50*/  LDCU UR7, c[0x0][0x39c] ;  /* 0x00007380ff0777ac */ /* 0x000e260008000800 */
[----:B------:R-:W3:Y:S04]  /*17c60*/  LDL.LU R18, [R1+0x128] ;  /* 0x0001280001127983 */ /* 0x000ee80000300800 */
[----:B------:R-:W3:Y:S01]  /*17c70*/  LDL.LU R17, [R1+0x21c] ;  /* 0x00021c0001117983 */ /* 0x000ee20000300800 */
[----:B------:R-:W-:Y:S01]  /*17c80*/  IADD3 R4, P6, PT, R6, R0, RZ ;  /* 0x0000000006047210 */ /* 0x000fe20007fde0ff */
[----:B------:R-:W-:-:S03]  /*17c90*/  IMAD R10, R31, 0x4, R6 ;  /* 0x000000041f0a7824 */ /* 0x000fc600078e0206 */
[----:B------:R-:W-:Y:S02]  /*17ca0*/  LEA.HI.X.SX32 R5, R6, R33, 0x1, P6 ;  /* 0x0000002106057211 */ /* 0x000fe400030f0eff */
[----:B------:R-:W-:-:S04]  /*17cb0*/  IADD3 R6, P6, PT, R10, R0, RZ ;  /* 0x000000000a067210 */ /* 0x000fc80007fde0ff */
[----:B------:R-:W-:Y:S01]  /*17cc0*/  LEA.HI.X.SX32 R7, R10, R33, 0x1, P6 ;  /* 0x000000210a077211 */ /* 0x000fe200030f0eff */
[----:B------:R-:W-:Y:S01]  /*17cd0*/  IMAD R10, R31, 0x8, R10 ;  /* 0x000000081f0a7824 */ /* 0x000fe200078e020a */
[----:B------:R0:W-:Y:S01]  /*17ce0*/  @P5 STG.E.U8 desc[UR20][R4.64], R15 ;  /* 0x0000000f04005986 */ /* 0x0001e2000c101114 */
[----:B------:R-:W-:-:S03]  /*17cf0*/  IADD3 R2, P6, PT, R11, R0, RZ ;  /* 0x000000000b027210 */ /* 0x000fc60007fde0ff */
[----:B------:R-:W-:Y:S01]  /*17d00*/  @P1 STG.E.U8 desc[UR20][R6.64], R13 ;  /* 0x0000000d06001986 */ /* 0x000fe2000c101114 */
[CC--:B------:R-:W-:Y:S02]  /*17d10*/  IADD3 R8, P1, PT, R10.reuse, R0.reuse, RZ ;  /* 0x000000000a087210 */ /* 0x0c0fe40007f3e0ff */
[-C--:B------:R-:W-:Y:S02]  /*17d20*/  LEA.HI.X.SX32 R3, R11, R33.reuse, 0x1, P6 ;  /* 0x000000210b037211 */ /* 0x080fe400030f0eff */
[----:B------:R-:W-:Y:S02]  /*17d30*/  PRMT R133, R133, 0x7773, RZ ;  /* 0x0000777385857816 */ /* 0x000fe400000000ff */
[----:B------:R-:W-:Y:S01]  /*17d40*/  LEA.HI.X.SX32 R9, R10, R33, 0x1, P1 ;  /* 0x000000210a097211 */ /* 0x000fe200008f0eff */
[----:B------:R-:W-:Y:S01]  /*17d50*/  IMAD R10, R31, 0x4, R10 ;  /* 0x000000041f0a7824 */ /* 0x000fe200078e020a */
[----:B------:R-:W-:Y:S01]  /*17d60*/  PRMT R11, R134, 0x7770, RZ ;  /* 0x00007770860b7816 */ /* 0x000fe200000000ff */
[----:B------:R1:W-:Y:S01]  /*17d70*/  @P4 STG.E.U8 desc[UR20][R2.64], R133 ;  /* 0x0000008502004986 */ /* 0x0003e2000c101114 */
[----:B0-----:R-:W-:Y:S01]  /*17d80*/  ISETP.LT.AND P5, PT, R16, UR5, !P0 ;  /* 0x0000000510007c0c */ /* 0x001fe2000c7a1270 */
[----:B------:R-:W4:Y:S02]  /*17d90*/  LDCU UR5, c[0x0][0x39c] ;  /* 0x00007380ff0577ac */ /* 0x000f240008000800 */
[----:B------:R-:W-:Y:S01]  /*17da0*/  @P3 STG.E.U8 desc[UR20][R8.64], R11 ;  /* 0x0000000b08003986 */ /* 0x000fe2000c101114 */
[----:B------:R-:W-:-:S04]  /*17db0*/  IADD3 R4, P3, PT, R10, R0, RZ ;  /* 0x000000000a047210 */ /* 0x000fc80007f7e0ff */
[----:B------:R-:W-:Y:S01]  /*17dc0*/  LEA.HI.X.SX32 R5, R10, R33, 0x1, P3 ;  /* 0x000000210a057211 */ /* 0x000fe200018f0eff */
[----:B------:R-:W-:Y:S01]  /*17dd0*/  IMAD R10, R31, 0x4, R10 ;  /* 0x000000041f0a7824 */ /* 0x000fe200078e020a */
[----:B------:R-:W-:-:S04]  /*17de0*/  PRMT R15, R134, 0x7771, RZ ;  /* 0x00007771860f7816 */ /* 0x000fc800000000ff */
[C---:B-1----:R-:W-:Y:S01]  /*17df0*/  IADD3 R2, P3, PT, R10.reuse, R0, RZ ;  /* 0x000000000a027210 */ /* 0x042fe20007f7e0ff */
[----:B------:R0:W-:Y:S03]  /*17e00*/  @P2 STG.E.U8 desc[UR20][R4.64], R15 ;  /* 0x0000000f04002986 */ /* 0x0001e6000c101114 */
[----:B------:R-:W-:Y:S02]  /*17e10*/  LEA.HI.X.SX32 R3, R10, R33, 0x1, P3 ;  /* 0x000000210a037211 */ /* 0x000fe400018f0eff */
[C---:B------:R-:W-:Y:S02]  /*17e20*/  PRMT R23, R134.reuse, 0x7772, RZ ;  /* 0x0000777286177816 */ /* 0x040fe400000000ff */
[----:B------:R-:W-:Y:S02]  /*17e30*/  PRMT R21, R134, 0x7773, RZ ;  /* 0x0000777386157816 */ /* 0x000fe400000000ff */
[----:B0-----:R-:W-:Y:S01]  /*17e40*/  PRMT R15, R135, 0x7773, RZ ;  /* 0x00007773870f7816 */ /* 0x001fe200000000ff */
[----:B------:R0:W-:Y:S01]  /*17e50*/  @P5 STG.E.U8 desc[UR20][R2.64], R23 ;  /* 0x0000001702005986 */ /* 0x0001e2000c101114 */
[C---:B-----5:R-:W-:Y:S01]  /*17e60*/  ISETP.LT.AND P1, PT, R14.reuse, UR9, !P0 ;  /* 0x000000090e007c0c */ /* 0x060fe2000c721270 */
[----:B------:R-:W-:-:S02]  /*17e70*/  IMAD R13, R14, R31, RZ ;  /* 0x0000001f0e0d7224 */ /* 0x000fc400078e02ff */
[C---:B------:R-:W-:Y:S02]  /*17e80*/  IMAD R14, R31.reuse, 0x8, R10 ;  /* 0x000000081f0e7824 */ /* 0x040fe400078e020a */
[C---:B--2---:R-:W-:Y:S01]  /*17e90*/  IMAD R7, R12.reuse, R31, RZ ;  /* 0x0000001f0c077224 */ /* 0x044fe200078e02ff */
[----:B------:R-:W-:Y:S01]  /*17ea0*/  ISETP.LT.AND P4, PT, R12, UR4, !P0 ;  /* 0x000000040c007c0c */ /* 0x000fe2000c781270 */
[----:B------:R-:W-:Y:S01]  /*17eb0*/  IMAD R16, R31, 0x4, R14 ;  /* 0x000000041f107824 */ /* 0x000fe200078e020e */
[CC--:B------:R-:W-:Y:S02]  /*17ec0*/  IADD3 R8, P3, PT, R14.reuse, R0.reuse, RZ ;  /* 0x000000000e087210 */ /* 0x0c0fe40007f7e0ff */
[-C--:B------:R-:W-:Y:S02]  /*17ed0*/  IADD3 R6, P6, PT, R7, R0.reuse, RZ ;  /* 0x0000000007067210 */ /* 0x080fe40007fde0ff */
[----:B------:R-:W-:Y:S02]  /*17ee0*/  IADD3 R12, P2, PT, R13, R0, RZ ;  /* 0x000000000d0c7210 */ /* 0x000fe40007f5e0ff */
[-C--:B------:R-:W-:Y:S01]  /*17ef0*/  LEA.HI.X.SX32 R9, R14, R33.reuse, 0x1, P3 ;  /* 0x000000210e097211 */ /* 0x080fe200018f0eff */
[----:B------:R-:W-:Y:S01]  /*17f00*/  IMAD R31, R31, 0x4, R16 ;  /* 0x000000041f1f7824 */ /* 0x000fe200078e0210 */
[----:B------:R-:W-:-:S02]  /*17f10*/  LEA.HI.X.SX32 R7, R7, R33, 0x1, P6 ;  /* 0x0000002107077211 */ /* 0x000fc400030f0eff */
[----:B----4-:R-:W-:Y:S02]  /*17f20*/  ISETP.LT.AND P3, PT, R19, UR5, !P0 ;  /* 0x0000000513007c0c */ /* 0x010fe4000c761270 */
[-C--:B------:R-:W-:Y:S02]  /*17f30*/  LEA.HI.X.SX32 R13, R13, R33.reuse, 0x1, P2 ;  /* 0x000000210d0d7211 */ /* 0x080fe400010f0eff */
[----:B------:R-:W-:Y:S02]  /*17f40*/  IADD3 R10, P6, PT, R16, R0, RZ ;  /* 0x00000000100a7210 */ /* 0x000fe40007fde0ff */
[----:B---3--:R-:W-:Y:S02]  /*17f50*/  ISETP.LT.AND P2, PT, R18, UR6, !P0 ;  /* 0x0000000612007c0c */ /* 0x008fe4000c741270 */
[----:B------:R-:W-:Y:S02]  /*17f60*/  ISETP.LT.AND P0, PT, R17, UR7, !P0 ;  /* 0x0000000711007c0c */ /* 0x000fe4000c701270 */
[----:B------:R-:W-:-:S02]  /*17f70*/  LEA.HI.X.SX32 R11, R16, R33, 0x1, P6 ;  /* 0x00000021100b7211 */ /* 0x000fc400030f0eff */
[----:B------:R-:W-:Y:S02]  /*17f80*/  IADD3 R4, P6, PT, R31, R0, RZ ;  /* 0x000000001f047210 */ /* 0x000fe40007fde0ff */
[C---:B------:R-:W-:Y:S02]  /*17f90*/  PRMT R17, R135.reuse, 0x7772, RZ ;  /* 0x0000777287117816 */ /* 0x040fe400000000ff */
[C---:B------:R-:W-:Y:S02]  /*17fa0*/  PRMT R19, R135.reuse, 0x7771, RZ ;  /* 0x0000777187137816 */ /* 0x040fe400000000ff */
[----:B------:R-:W-:Y:S02]  /*17fb0*/  PRMT R135, R135, 0x7770, RZ ;  /* 0x0000777087877816 */ /* 0x000fe400000000ff */
[----:B------:R-:W-:Y:S01]  /*17fc0*/  LEA.HI.X.SX32 R5, R31, R33, 0x1, P6 ;  /* 0x000000211f057211 */ /* 0x000fe200030f0eff */
[----:B------:R0:W-:Y:S04]  /*17fd0*/  @P4 STG.E.U8 desc[UR20][R6.64], R21 ;  /* 0x0000001506004986 */ /* 0x0001e8000c101114 */
[----:B------:R0:W-:Y:S04]  /*17fe0*/  @P3 STG.E.U8 desc[UR20][R8.64], R135 ;  /* 0x0000008708003986 */ /* 0x0001e8000c101114 */
[----:B------:R0:W-:Y:S04]  /*17ff0*/  @P2 STG.E.U8 desc[UR20][R10.64], R19 ;  /* 0x000000130a002986 */ /* 0x0001e8000c101114 */
[----:B------:R0:W-:Y:S04]  /*18000*/  @P0 STG.E.U8 desc[UR20][R4.64], R17 ;  /* 0x0000001104000986 */ /* 0x0001e8000c101114 */
[----:B------:R0:W-:Y:S01]  /*18010*/  @P1 STG.E.U8 desc[UR20][R12.64], R15 ;  /* 0x0000000f0c001986 */ /* 0x0001e2000c101114 */
[----:B------:R-:W-:Y:S06]  /*18020*/  BAR.SYNC.DEFER_BLOCKING 0x0 ;  /* 0x0000000000007b1d */ /* 0x000fec0000010000 */
[----:B------:R-:W-:Y:S05]  /*18030*/  BRA.U UP0, `(.L_x_13) ;  /* 0x0000000100a07547 */ /* 0x000fea000b800000 */
[----:B------:R-:W1:Y:S01]  /*18040*/  S2UR UR5, SR_CgaCtaId ;  /* 0x00000000000579c3 */ /* 0x000e620000008800 */
[----:B------:R-:W-:Y:S01]  /*18050*/  NOP ;  /* 0x0000000000007918 */ /* 0x000fe20000000000 */
[----:B------:R-:W-:Y:S01]  /*18060*/  UMOV UR4, 0x50 ;  /* 0x0000005000047882 */ /* 0x000fe20000000000 */
[----:B------:R-:W-:Y:S02]  /*18070*/  IMAD.U32 R0, RZ, RZ, UR8 ;  /* 0x00000008ff007e24 */ /* 0x000fe4000f8e00ff */
[----:B0-----:R-:W-:Y:S02]  /*18080*/  IMAD.MOV.U32 R3, RZ, RZ, 0xff ;  /* 0x000000ffff037424 */ /* 0x001fe400078e00ff */
[----:B------:R-:W-:Y:S01]  /*18090*/  IMAD.MOV.U32 R7, RZ, RZ, 0x1 ;  /* 0x00000001ff077424 */ /* 0x000fe200078e00ff */
[----:B------:R-:W-:-:S04]  /*180a0*/  LOP3.LUT R0, R0, 0xffff, RZ, 0xc0, !PT ;  /* 0x0000ffff00007812 */ /* 0x000fc800078ec0ff */
[----:B------:R-:W-:-:S05]  /*180b0*/  SHF.R.U32.HI R0, RZ, 0x5, R0 ;  /* 0x00000005ff007819 */ /* 0x000fca0000011600 */
[----:B------:R-:W-:Y:S01]  /*180c0*/  VIADD R2, R0, 0x10 ;  /* 0x0000001000027836 */ /* 0x000fe20000000000 */
[----:B------:R-:W-:Y:S01]  /*180d0*/  SHF.L.U32 R0, R3, R0, RZ ;  /* 0x0000000003007219 */ /* 0x000fe200000006ff */
[----:B-1----:R-:W-:-:S03]  /*180e0*/  ULEA UR6, UR5, UR4, 0x18 ;  /* 0x0000000405067291 */ /* 0x002fc6000f8ec0ff */
[----:B------:R-:W-:-:S04]  /*180f0*/  SHF.L.U32 R3, R7, R2, RZ ;  /* 0x0000000207037219 */ /* 0x000fc800000006ff */
[----:B------:R-:W-:Y:S02]  /*18100*/  LOP3.LUT R0, R3, R0, RZ, 0xfc, !PT ;  /* 0x0000000003007212 */ /* 0x000fe400078efcff */
[----:B------:R-:W0:Y:S02]  /*18110*/  LDS R5, [UR6] ;  /* 0x00000006ff057984 */ /* 0x000e240008000800 */
[C---:B------:R-:W-:Y:S02]  /*18120*/  LOP3.LUT R2, R0.reuse, 0xffff, RZ, 0xc0, !PT ;  /* 0x0000ffff00027812 */ /* 0x040fe400078ec0ff */
[----:B0-----:R-:W-:-:S04]  /*18130*/  LOP3.LUT R3, R0, 0xffff, R5, 0x80, !PT ;  /* 0x0000ffff00037812 */ /* 0x001fc800078e8005 */
[----:B------:R-:W-:-:S13]  /*18140*/  ISETP.NE.AND P0, PT, R3, R2, PT ;  /* 0x000000020300720c */ /* 0x000fda0003f05270 */
[----:B------:R-:W-:Y:S05]  /*18150*/  @P0 BRA `(.L_x_14) ;  /* 0x0000000000500947 */ /* 0x000fea0003800000 */
[----:B------:R-:W-:Y:S02]  /*18160*/  SHF.R.U32.HI R5, RZ, 0x10, R5 ;  /* 0x00000010ff057819 */ /* 0x000fe40000011605 */
[----:B------:R-:W-:-:S04]  /*18170*/  SHF.R.U32.HI R2, RZ, 0x10, R0 ;  /* 0x00000010ff027819 */ /* 0x000fc80000011600 */
[----:B------:R-:W-:-:S04]  /*18180*/  LOP3.LUT R5, R5, R2, RZ, 0xc0, !PT ;  /* 0x0000000205057212 */ /* 0x000fc800078ec0ff */
[----:B------:R-:W-:-:S13]  /*18190*/  ISETP.NE.AND P0, PT, R5, R2, PT ;  /* 0x000000020500720c */ /* 0x000fda0003f05270 */
[----:B------:R-:W-:Y:S05]  /*181a0*/  @P0 BRA `(.L_x_15) ;  /* 0x0000000000300947 */ /* 0x000fea0003800000 */
[----:B------:R-:W-:Y:S01]  /*181b0*/  R2UR UR4, R0 ;  /* 0x00000000000472ca */ /* 0x000fe200000e0000 */
[----:B------:R-:W-:Y:S01]  /*181c0*/  VOTEU.ANY UR5, UPT, PT ;  /* 0x0000000000057886 */ /* 0x000fe200038e0100 */
[----:B------:R-:W0:Y:S01]  /*181d0*/  S2R R0, SR_LANEID ;  /* 0x0000000000007919 */ /* 0x000e220000000000 */
[----:B------:R-:W-:-:S10]  /*181e0*/  UFLO.U32 UR5, UR5 ;  /* 0x00000005000572bd */ /* 0x000fd400080e0000 */
[----:B------:R-:W-:-:S06]  /*181f0*/  ULOP3.LUT UR4, URZ, UR4, URZ, 0x33, !UPT ;  /* 0x00000004ff047292 */ /* 0x000fcc000f8e33ff */
[----:B------:R-:W-:-:S04]  /*18200*/  IMAD.U32 R2, RZ, RZ, UR4 ;  /* 0x00000004ff027e24 */ /* 0x000fc8000f8e00ff */
[----:B------:R-:W1:Y:S02]  /*18210*/  REDUX UR7, R2 ;  /* 0x00000000020773c4 */ /* 0x000e640000000000 */
[----:B------:R2:W-:Y:S01]  /*18220*/  UTCATOMSWS.AND URZ, UR4 ;  /* 0x0000000400ff79e3 */ /* 0x0005e20008000000 */
[----:B0-----:R-:W-:Y:S01]  /*18230*/  ISETP.EQ.U32.AND P0, PT, R0, UR5, PT ;  /* 0x0000000500007c0c */ /* 0x001fe2000bf02070 */
[----:B-1----:R-:W-:-:S12]  /*18240*/  IMAD.U32 R0, RZ, RZ, UR7 ;  /* 0x00000007ff007e24 */ /* 0x002fd8000f8e00ff */
[----:B------:R2:W-:Y:S01]  /*18250*/  @P0 ATOMS.AND RZ, [UR6], R0 ;  /* 0x00000000ffff098c */ /* 0x0005e2000a800006 */
[----:B------:R-:W-:Y:S05]  /*18260*/  BRA `(.L_x_13) ;  /* 0x0000000000147947 */ /* 0x000fea0003800000 */
.L_x_15:
[----:B------:R-:W-:-:S07]  /*18270*/  MOV R2, 0x18290 ;  /* 0x0001829000027802 */ /* 0x000fce0000000f00 */
[----:B------:R-:W-:Y:S05]  /*18280*/  CALL.REL.NOINC `($__internal_0_$__cuda_sm10x_tcgen05_guardrail_trap_col_being_dealloced_not_returned_by_alloc) ;  /* 0x00000000002c7944 */ /* 0x000fea0003c00000 */
[----:B------:R-:W-:Y:S05]  /*18290*/  BRA `(.L_x_13) ;  /* 0x0000000000087947 */ /* 0x000fea0003800000 */
.L_x_14:
[----:B------:R-:W-:-:S07]  /*182a0*/  MOV R2, 0x182c0 ;  /* 0x000182c000027802 */ /* 0x000fce0000000f00 */
[----:B------:R-:W-:Y:S05]  /*182b0*/  CALL.REL.NOINC `($__internal_2_$__cuda_sm10x_tcgen05_guardrail_trap_unallocated_columns_being_dealloced) ;  /* 0x0000000000387944 */ /* 0x000fea0003c00000 */
.L_x_13:
[----:B------:R-:W-:Y:S01]  /*182c0*/  NOP ;  /* 0x0000000000007918 */ /* 0x000fe20000000000 */
[----:B--2---:R-:W-:Y:S05]  /*182d0*/  EXIT ;  /* 0x000000000000794d */ /* 0x004fea0003800000 */
.L_x_8:
[----:B------:R-:W0:Y:S02]  /*182e0*/  SYNCS.PHASECHK.TRANS64.TRYWAIT P1, [UR11], R126 ;  /* 0x0000007eff0075a7 */ /* 0x000e24000802110b */
[----:B0-----:R-:W-:Y:S05]  /*182f0*/  @!P1 BRA `(.L_x_8) ;  /* 0xfffffffc00f89947 */ /* 0x001fea000383ffff */
[----:B------:R-:W-:Y:S05]  /*18300*/  BRA `(.L_x_16) ;  /* 0xffffff6800dc7947 */ /* 0x000fea000383ffff */
.L_x_12:
[----:B------:R-:W1:Y:S02]  /*18310*/  SYNCS.PHASECHK.TRANS64.TRYWAIT P0, [UR11], R4 ;  /* 0x00000004ff0075a7 */ /* 0x000e64000800110b */
[----:B-1----:R-:W-:Y:S05]  /*18320*/  @!P0 BRA `(.L_x_12) ;  /* 0xfffffffc00f88947 */ /* 0x002fea000383ffff */
[----:B------:R-:W-:Y:S05]  /*18330*/  BRA `(.L_x_11) ;  /* 0xffffffa400787947 */ /* 0x000fea000383ffff */
        .weak           $__internal_0_$__cuda_sm10x_tcgen05_guardrail_trap_col_being_dealloced_not_returned_by_alloc
        .type           $__internal_0_$__cuda_sm10x_tcgen05_guardrail_trap_col_being_dealloced_not_returned_by_alloc,@function
        .size           $__internal_0_$__cuda_sm10x_tcgen05_guardrail_trap_col_being_dealloced_not_returned_by_alloc,($__internal_1_$__cuda_sm10x_tcgen05_guardrail_trap_phase_invalid_during_alloc - $__internal_0_$__cuda_sm10x_tcgen05_guardrail_trap_col_being_dealloced_not_returned_by_alloc)
$__internal_0_$__cuda_sm10x_tcgen05_guardrail_trap_col_being_dealloced_not_returned_by_alloc:
[----:B------:R-:W-:Y:S05]  /*18340*/  BPT.TRAP 0x1 ;  /* 0x000000040000795c */ /* 0x000fea0000300000 */
[----:B------:R-:W-:-:S04]  /*18350*/  IMAD.MOV.U32 R3, RZ, RZ, 0x0 ;  /* 0x00000000ff037424 */ /* 0x000fc800078e00ff */
[----:B------:R-:W-:Y:S05]  /*18360*/  RET.REL.NODEC R2 `(matmul_kernel) ;  /* 0xfffffe7c02247950 */ /* 0x000fea0003c3ffff */
        .weak           $__internal_1_$__cuda_sm10x_tcgen05_guardrail_trap_phase_invalid_during_alloc
        .type           $__internal_1_$__cuda_sm10x_tcgen05_guardrail_trap_phase_invalid_during_alloc,@function
        .size           $__internal_1_$__cuda_sm10x_tcgen05_guardrail_trap_phase_invalid_during_alloc,($__internal_2_$__cuda_sm10x_tcgen05_guardrail_trap_unallocated_columns_being_dealloced - $__internal_1_$__cuda_sm10x_tcgen05_guardrail_trap_phase_invalid_during_alloc)
$__internal_1_$__cuda_sm10x_tcgen05_guardrail_trap_phase_invalid_during_alloc:
[----:B------:R-:W-:Y:S05]  /*18370*/  BPT.TRAP 0x1 ;  /* 0x000000040000795c */ /* 0x000fea0000300000 */
[----:B------:R-:W-:-:S04]  /*18380*/  IMAD.MOV.U32 R3, RZ, RZ, 0x0 ;  /* 0x00000000ff037424 */ /* 0x000fc800078e00ff */
[----:B------:R-:W-:Y:S05]  /*18390*/  RET.REL.NODEC R2 `(matmul_kernel) ;  /* 0xfffffe7c02187950 */ /* 0x000fea0003c3ffff */
        .weak           $__internal_2_$__cuda_sm10x_tcgen05_guardrail_trap_unallocated_columns_being_dealloced
        .type           $__internal_2_$__cuda_sm10x_tcgen05_guardrail_trap_unallocated_columns_being_dealloced,@function
        .size           $__internal_2_$__cuda_sm10x_tcgen05_guardrail_trap_unallocated_columns_being_dealloced,(.L_x_20 - $__internal_2_$__cuda_sm10x_tcgen05_guardrail_trap_unallocated_columns_being_dealloced)
$__internal_2_$__cuda_sm10x_tcgen05_guardrail_trap_unallocated_columns_being_dealloced:
[----:B------:R-:W-:Y:S05]  /*183a0*/  BPT.TRAP 0x1 ;  /* 0x000000040000795c */ /* 0x000fea0000300000 */
[----:B------:R-:W-:-:S04]  /*183b0*/  IMAD.MOV.U32 R3, RZ, RZ, 0x0 ;  /* 0x00000000ff037424 */ /* 0x000fc800078e00ff */
[----:B------:R-:W-:Y:S05]  /*183c0*/  RET.REL.NODEC R2 `(matmul_kernel) ;  /* 0xfffffe7c020c7950 */ /* 0x000fea0003c3ffff */
.L_x_17:
[----:B------:R-:W-:-:S00]  /*183d0*/  BRA `(.L_x_17) ;  /* 0xfffffffc00fc7947 */ /* 0x000fc0000383ffff */
[----:B------:R-:W-:-:S00]  /*183e0*/  NOP ;  /* 0x0000000000007918 */ /* 0x000fc00000000000 */
        /* <DEDUP_REMOVED lines=9> */
.L_x_20:


//--------------------- .nv.shared.matmul_kernel  --------------------------
	.section	.nv.shared.matmul_kernel,"aw",@nobits
	.sectionflags	@""
	.align	16
	.zero		1024


//--------------------- .nv.shared.reserved.0     --------------------------
	.section	.nv.shared.reserved.0,"aw",@nobits
	.align	8
	.weak		__nv_reservedSMEM_offset_0_alias
	.size		__nv_reservedSMEM_offset_0_alias, 0, 64
	.other		__nv_reservedSMEM_offset_0_alias,@"STO_CUDA_RESERVED_SHARED STV_DEFAULT"
__nv_reservedSMEM_offset_0_alias:
	.zero		0
.nv.shared.reserved.0:
	.zero		64
	.weak		__nv_reservedSMEM_allocation_phase
	.type		__nv_reservedSMEM_allocation_phase,@object
	.size		__nv_reservedSMEM_allocation_phase,(.L_0 - __nv_reservedSMEM_allocation_phase)
__nv_reservedSMEM_allocation_phase:
	.zero		1
.L_0:
	.zero		7
	.weak		__nv_reservedSMEM_devtool_atexit_pc
	.type		__nv_reservedSMEM_devtool_atexit_pc,@object
	.size		__nv_reservedSMEM_devtool_atexit_pc,(__nv_reservedSMEM_allocation_mask - __nv_reservedSMEM_devtool_atexit_pc)
__nv_reservedSMEM_devtool_atexit_pc:
	.zero		8
	.weak		__nv_reservedSMEM_allocation_mask
	.type		__nv_reservedSMEM_allocation_mask,@object
	.size		__nv_reservedSMEM_allocation_mask,(.L_2 - __nv_reservedSMEM_allocation_mask)
__nv_reservedSMEM_allocation_mask:
	.zero		4
.L_2:


//--------------------- .nv.constant0.matmul_kernel --------------------------
	.section	.nv.constant0.matmul_kernel,"a",@progbits
	.sectionflags	@""
	.align	4
.nv.constant0.matmul_kernel:
	.zero		976


//--------------------- SYMBOLS --------------------------

	.type		.nv.reservedSmem.offset0,@object
	.size		.nv.reservedSmem.offset0,0x4
	.type		.nv.reservedSmem.cap,@object
	.size		.nv.reservedSmem.cap,0x4
